def attn_fwd(
    Q,
    K,
    V,
    Out,
    Lse,
    sm_scale,
    stride_qz,
    stride_qh,
    stride_qm,
    stride_qk,
    stride_kz,
    stride_kh,
    stride_kn,
    stride_kk,
    stride_vz,
    stride_vh,
    stride_vn,
    stride_vk,
    stride_oz,
    stride_oh,
    stride_om,
    stride_ok,
    seqlen_q,
    seqlen_k,
    BLOCK_M: tl.constexpr,
    BLOCK_N: tl.constexpr,
    HEAD_DIM: tl.constexpr,
    CAUSAL: tl.constexpr,
):
    start_m = tl.program_id(0)
    off_hz = tl.program_id(1)
    q_off = off_hz * stride_qh
    k_off = off_hz * stride_kh
    v_off = off_hz * stride_vh
    offs_m = start_m * BLOCK_M + tl.arange(0, BLOCK_M)
    offs_d = tl.arange(0, HEAD_DIM)
    offs_n = tl.arange(0, BLOCK_N)
    q_ptrs = Q + q_off + offs_m[:, None] * stride_qm + offs_d[None, :] * stride_qk
    k_ptrs = K + k_off + offs_d[:, None] * stride_kk + offs_n[None, :] * stride_kn
    v_ptrs = V + v_off + offs_n[:, None] * stride_vn + offs_d[None, :] * stride_vk
    m_i = tl.full([BLOCK_M], float("-inf"), dtype=tl.float32)
    l_i = tl.zeros([BLOCK_M], dtype=tl.float32) + 1.0
    acc = tl.zeros([BLOCK_M, HEAD_DIM], dtype=tl.float32)
    q = tl.load(q_ptrs)
    acc, l_i, m_i = _attn_fwd_inner(
        acc,
        l_i,
        m_i,
        q,
        k_ptrs,
        v_ptrs,
        sm_scale,
        stride_kn,
        stride_vn,
        start_m,
        seqlen_k,
        BLOCK_M,
        BLOCK_N,
        HEAD_DIM,
        CAUSAL,
    )
    acc = acc / l_i[:, None]
    lse = m_i + tl.math.log2(l_i) / 1.4426950408889634
    o_ptrs = (
        Out
        + off_hz * stride_oh
        + offs_m[:, None] * stride_om
        + offs_d[None, :] * stride_ok
    )
    tl.store(o_ptrs, acc.to(Out.dtype.element_ty))
    tl.store(Lse + off_hz * seqlen_q + offs_m, lse)

# config = {"BLOCK_M": 256, "BLOCK_N": 128, "HEAD_DIM": 256, "arch": "sm_90", "causal": false, "dtype": "fp8e4m3", "num_stages": 2, "num_warps": 8}
# arch = sm_90


// ===== COMPILED SASS (sm_90a) =====

	.target	sm_90a

	.elftype	@"ET_EXEC"


//--------------------- .note.nv.tkinfo           --------------------------
	.section	.note.nv.tkinfo,"",@"SHT_NOTE"
	.sectionflags	@"SHF_NOTE_NV_TKINFO"
	.tkinfo
        /*0018*/ 	.word	0x00000002
        /*0030*/ 	.string	""
        /*0030*/ 	.string	"ptxas"
        /*0030*/ 	.string	"Cuda compilation tools, release 13.0, V13.0.88"
        /*0030*/ 	.string	"Build cuda_13.0.r13.0/compiler.36424714_0"
        /*0030*/ 	.string	"-v  -suppress-debug-info  -lineinfo  -arch sm_90a "



//--------------------- .note.nv.cuinfo           --------------------------
	.section	.note.nv.cuinfo,"",@"SHT_NOTE"
	.sectionflags	@"SHF_NOTE_NV_CUINFO"
        /*0018*/ 	.short	0x0002
        /*001a*/ 	.short	0x005a
        /*001c*/ 	.short	0x0082
	.zero		2


//--------------------- .nv.info                  --------------------------
	.section	.nv.info,"",@"SHT_CUDA_INFO"
	.align	4


	//----- nvinfo : EIATTR_REGCOUNT
	.align		4
        /*0000*/ 	.byte	0x04, 0x2f
        /*0002*/ 	.short	(.L_2 - .L_1)
	.align		4
.L_1:
        /*0004*/ 	.word	index@(attn_fwd)
        /*0008*/ 	.word	0x000000ff


	//----- nvinfo : EIATTR_FRAME_SIZE
	.align		4
.L_2:
        /*000c*/ 	.byte	0x04, 0x11
        /*000e*/ 	.short	(.L_4 - .L_3)
	.align		4
.L_3:
        /*0010*/ 	.word	index@(attn_fwd)
        /*0014*/ 	.word	0x00000ad8


	//----- nvinfo : EIATTR_MIN_STACK_SIZE
	.align		4
.L_4:
        /*0018*/ 	.byte	0x04, 0x12
        /*001a*/ 	.short	(.L_6 - .L_5)
	.align		4
.L_5:
        /*001c*/ 	.word	index@(attn_fwd)
        /*0020*/ 	.word	0x00000ad8
.L_6:


//--------------------- .nv.compat                --------------------------
	.section	.nv.compat,"",@"SHT_CUDA_COMPAT_INFO"
	.align	4
        /*0000*/ 	.byte	0x02, 0x09, 0x01, 0x00, 0x02, 0x02, 0x04, 0x00, 0x02, 0x05, 0x05, 0x00, 0x03, 0x07, 0x01, 0x01
        /*0010*/ 	.byte	0x02, 0x03, 0x00, 0x00, 0x02, 0x06, 0x01, 0x00, 0x04, 0x0b, 0x08, 0x00, 0x00, 0x00, 0x00, 0x00
        /*0020*/ 	.byte	0x00, 0x00, 0x00, 0x00


//--------------------- .nv.info.attn_fwd         --------------------------
	.section	.nv.info.attn_fwd,"",@"SHT_CUDA_INFO"
	.sectionflags	@""
	.align	4


	//----- nvinfo : EIATTR_CUDA_API_VERSION
	.align		4
        /*0000*/ 	.byte	0x04, 0x37
        /*0002*/ 	.short	(.L_8 - .L_7)
.L_7:
        /*0004*/ 	.word	0x00000082


	//----- nvinfo : EIATTR_KPARAM_INFO
	.align		4
.L_8:
        /*0008*/ 	.byte	0x04, 0x17
        /*000a*/ 	.short	(.L_10 - .L_9)
.L_9:
        /*000c*/ 	.word	0x00000000
        /*0010*/ 	.short	0x0019
        /*0012*/ 	.short	0x0080
        /*0014*/ 	.byte	0x00, 0xf4, 0x21, 0x00


	//----- nvinfo : EIATTR_KPARAM_INFO
	.align		4
.L_10:
        /*0018*/ 	.byte	0x04, 0x17
        /*001a*/ 	.short	(.L_12 - .L_11)
.L_11:
        /*001c*/ 	.word	0x00000000
        /*0020*/ 	.short	0x0018
        /*0022*/ 	.short	0x0078
        /*0024*/ 	.byte	0x00, 0xf4, 0x21, 0x00


	//----- nvinfo : EIATTR_KPARAM_INFO
	.align		4
.L_12:
        /*0028*/ 	.byte	0x04, 0x17
        /*002a*/ 	.short	(.L_14 - .L_13)
.L_13:
        /*002c*/ 	.word	0x00000000
        /*0030*/ 	.short	0x0017
        /*0032*/ 	.short	0x0070
        /*0034*/ 	.byte	0x00, 0xf0, 0x11, 0x00


	//----- nvinfo : EIATTR_KPARAM_INFO
	.align		4
.L_14:
        /*0038*/ 	.byte	0x04, 0x17
        /*003a*/ 	.short	(.L_16 - .L_15)
.L_15:
        /*003c*/ 	.word	0x00000000
        /*0040*/ 	.short	0x0016
        /*0042*/ 	.short	0x006c
        /*0044*/ 	.byte	0x00, 0xf0, 0x11, 0x00


	//----- nvinfo : EIATTR_KPARAM_INFO
	.align		4
.L_16:
        /*0048*/ 	.byte	0x04, 0x17
        /*004a*/ 	.short	(.L_18 - .L_17)
.L_17:
        /*004c*/ 	.word	0x00000000
        /*0050*/ 	.short	0x0015
        /*0052*/ 	.short	0x0068
        /*0054*/ 	.byte	0x00, 0xf0, 0x11, 0x00


	//----- nvinfo : EIATTR_KPARAM_INFO
	.align		4
.L_18:
        /*0058*/ 	.byte	0x04, 0x17
        /*005a*/ 	.short	(.L_20 - .L_19)
.L_19:
        /*005c*/ 	.word	0x00000000
        /*0060*/ 	.short	0x0014
        /*0062*/ 	.short	0x0064
        /*0064*/ 	.byte	0x00, 0xf0, 0x11, 0x00


	//----- nvinfo : EIATTR_KPARAM_INFO
	.align		4
.L_20:
        /*0068*/ 	.byte	0x04, 0x17
        /*006a*/ 	.short	(.L_22 - .L_21)
.L_21:
        /*006c*/ 	.word	0x00000000
        /*0070*/ 	.short	0x0013
        /*0072*/ 	.short	0x0060
        /*0074*/ 	.byte	0x00, 0xf0, 0x11, 0x00


	//----- nvinfo : EIATTR_KPARAM_INFO
	.align		4
.L_22:
        /*0078*/ 	.byte	0x04, 0x17
        /*007a*/ 	.short	(.L_24 - .L_23)
.L_23:
        /*007c*/ 	.word	0x00000000
        /*0080*/ 	.short	0x0012
        /*0082*/ 	.short	0x005c
        /*0084*/ 	.byte	0x00, 0xf0, 0x11, 0x00


	//----- nvinfo : EIATTR_KPARAM_INFO
	.align		4
.L_24:
        /*0088*/ 	.byte	0x04, 0x17
        /*008a*/ 	.short	(.L_26 - .L_25)
.L_25:
        /*008c*/ 	.word	0x00000000
        /*0090*/ 	.short	0x0011
        /*0092*/ 	.short	0x0058
        /*0094*/ 	.byte	0x00, 0xf0, 0x11, 0x00


	//----- nvinfo : EIATTR_KPARAM_INFO
	.align		4
.L_26:
        /*0098*/ 	.byte	0x04, 0x17
        /*009a*/ 	.short	(.L_28 - .L_27)
.L_27:
        /*009c*/ 	.word	0x00000000
        /*00a0*/ 	.short	0x0010
        /*00a2*/ 	.short	0x0054
        /*00a4*/ 	.byte	0x00, 0xf0, 0x11, 0x00


	//----- nvinfo : EIATTR_KPARAM_INFO
	.align		4
.L_28:
        /*00a8*/ 	.byte	0x04, 0x17
        /*00aa*/ 	.short	(.L_30 - .L_29)
.L_29:
        /*00ac*/ 	.word	0x00000000
        /*00b0*/ 	.short	0x000f
        /*00b2*/ 	.short	0x0050
        /*00b4*/ 	.byte	0x00, 0xf0, 0x11, 0x00


	//----- nvinfo : EIATTR_KPARAM_INFO
	.align		4
.L_30:
        /*00b8*/ 	.byte	0x04, 0x17
        /*00ba*/ 	.short	(.L_32 - .L_31)
.L_31:
        /*00bc*/ 	.word	0x00000000
        /*00c0*/ 	.short	0x000e
        /*00c2*/ 	.short	0x004c
        /*00c4*/ 	.byte	0x00, 0xf0, 0x11, 0x00


	//----- nvinfo : EIATTR_KPARAM_INFO
	.align		4
.L_32:
        /*00c8*/ 	.byte	0x04, 0x17
        /*00ca*/ 	.short	(.L_34 - .L_33)
.L_33:
        /*00cc*/ 	.word	0x00000000
        /*00d0*/ 	.short	0x000d
        /*00d2*/ 	.short	0x0048
        /*00d4*/ 	.byte	0x00, 0xf0, 0x11, 0x00


	//----- nvinfo : EIATTR_KPARAM_INFO
	.align		4
.L_34:
        /*00d8*/ 	.byte	0x04, 0x17
        /*00da*/ 	.short	(.L_36 - .L_35)
.L_35:
        /*00dc*/ 	.word	0x00000000
        /*00e0*/ 	.short	0x000c
        /*00e2*/ 	.short	0x0044
        /*00e4*/ 	.byte	0x00, 0xf0, 0x11, 0x00


	//----- nvinfo : EIATTR_KPARAM_INFO
	.align		4
.L_36:
        /*00e8*/ 	.byte	0x04, 0x17
        /*00ea*/ 	.short	(.L_38 - .L_37)
.L_37:
        /*00ec*/ 	.word	0x00000000
        /*00f0*/ 	.short	0x000b
        /*00f2*/ 	.short	0x0040
        /*00f4*/ 	.byte	0x00, 0xf0, 0x11, 0x00


	//----- nvinfo : EIATTR_KPARAM_INFO
	.align		4
.L_38:
        /*00f8*/ 	.byte	0x04, 0x17
        /*00fa*/ 	.short	(.L_40 - .L_39)
.L_39:
        /*00fc*/ 	.word	0x00000000
        /*0100*/ 	.short	0x000a
        /*0102*/ 	.short	0x003c
        /*0104*/ 	.byte	0x00, 0xf0, 0x11, 0x00


	//----- nvinfo : EIATTR_KPARAM_INFO
	.align		4
.L_40:
        /*0108*/ 	.byte	0x04, 0x17
        /*010a*/ 	.short	(.L_42 - .L_41)
.L_41:
        /*010c*/ 	.word	0x00000000
        /*0110*/ 	.short	0x0009
        /*0112*/ 	.short	0x0038
        /*0114*/ 	.byte	0x00, 0xf0, 0x11, 0x00


	//----- nvinfo : EIATTR_KPARAM_INFO
	.align		4
.L_42:
        /*0118*/ 	.byte	0x04, 0x17
        /*011a*/ 	.short	(.L_44 - .L_43)
.L_43:
        /*011c*/ 	.word	0x00000000
        /*0120*/ 	.short	0x0008
        /*0122*/ 	.short	0x0034
        /*0124*/ 	.byte	0x00, 0xf0, 0x11, 0x00


	//----- nvinfo : EIATTR_KPARAM_INFO
	.align		4
.L_44:
        /*0128*/ 	.byte	0x04, 0x17
        /*012a*/ 	.short	(.L_46 - .L_45)
.L_45:
        /*012c*/ 	.word	0x00000000
        /*0130*/ 	.short	0x0007
        /*0132*/ 	.short	0x0030
        /*0134*/ 	.byte	0x00, 0xf0, 0x11, 0x00


	//----- nvinfo : EIATTR_KPARAM_INFO
	.align		4
.L_46:
        /*0138*/ 	.byte	0x04, 0x17
        /*013a*/ 	.short	(.L_48 - .L_47)
.L_47:
        /*013c*/ 	.word	0x00000000
        /*0140*/ 	.short	0x0006
        /*0142*/ 	.short	0x002c
        /*0144*/ 	.byte	0x00, 0xf0, 0x11, 0x00


	//----- nvinfo : EIATTR_KPARAM_INFO
	.align		4
.L_48:
        /*0148*/ 	.byte	0x04, 0x17
        /*014a*/ 	.short	(.L_50 - .L_49)
.L_49:
        /*014c*/ 	.word	0x00000000
        /*0150*/ 	.short	0x0005
        /*0152*/ 	.short	0x0028
        /*0154*/ 	.byte	0x00, 0xf0, 0x11, 0x00


	//----- nvinfo : EIATTR_KPARAM_INFO
	.align		4
.L_50:
        /*0158*/ 	.byte	0x04, 0x17
        /*015a*/ 	.short	(.L_52 - .L_51)
.L_51:
        /*015c*/ 	.word	0x00000000
        /*0160*/ 	.short	0x0004
        /*0162*/ 	.short	0x0020
        /*0164*/ 	.byte	0x00, 0xf4, 0x21, 0x00


	//----- nvinfo : EIATTR_KPARAM_INFO
	.align		4
.L_52:
        /*0168*/ 	.byte	0x04, 0x17
        /*016a*/ 	.short	(.L_54 - .L_53)
.L_53:
        /*016c*/ 	.word	0x00000000
        /*0170*/ 	.short	0x0003
        /*0172*/ 	.short	0x0018
        /*0174*/ 	.byte	0x00, 0xf4, 0x21, 0x00


	//----- nvinfo : EIATTR_KPARAM_INFO
	.align		4
.L_54:
        /*0178*/ 	.byte	0x04, 0x17
        /*017a*/ 	.short	(.L_56 - .L_55)
.L_55:
        /*017c*/ 	.word	0x00000000
        /*0180*/ 	.short	0x0002
        /*0182*/ 	.short	0x0010
        /*0184*/ 	.byte	0x00, 0xf4, 0x21, 0x00


	//----- nvinfo : EIATTR_KPARAM_INFO
	.align		4
.L_56:
        /*0188*/ 	.byte	0x04, 0x17
        /*018a*/ 	.short	(.L_58 - .L_57)
.L_57:
        /*018c*/ 	.word	0x00000000
        /*0190*/ 	.short	0x0001
        /*0192*/ 	.short	0x0008
        /*0194*/ 	.byte	0x00, 0xf4, 0x21, 0x00


	//----- nvinfo : EIATTR_KPARAM_INFO
	.align		4
.L_58:
        /*0198*/ 	.byte	0x04, 0x17
        /*019a*/ 	.short	(.L_60 - .L_59)
.L_59:
        /*019c*/ 	.word	0x00000000
        /*01a0*/ 	.short	0x0000
        /*01a2*/ 	.short	0x0000
        /*01a4*/ 	.byte	0x00, 0xf4, 0x21, 0x00


	//----- nvinfo : EIATTR_SPARSE_MMA_MASK
	.align		4
.L_60:
        /*01a8*/ 	.byte	0x03, 0x50
        /*01aa*/ 	.short	0x0000


	//----- nvinfo : EIATTR_MAXREG_COUNT
	.align		4
        /*01ac*/ 	.byte	0x03, 0x1b
        /*01ae*/ 	.short	0x00ff


	//----- nvinfo : EIATTR_NUM_BARRIERS
	.align		4
        /*01b0*/ 	.byte	0x02, 0x4c
        /*01b2*/ 	.byte	0x01
	.zero		1


	//----- nvinfo : EIATTR_ANNOTATIONS
	.align		4
        /*01b4*/ 	.byte	0x04, 0x55
        /*01b6*/ 	.short	(.L_62 - .L_61)


	//   ....[0]....
.L_61:
        /*01b8*/ 	.word	0x00000001
        /*01bc*/ 	.byte	0x70, 0x20, 0x00, 0x00, 0x01, 0x00, 0x00, 0x00, 0x90, 0x20, 0x00, 0x00, 0x01, 0x00, 0x00, 0x00
        /* <DEDUP_REMOVED lines=761> */
        /*315c*/ 	.byte	0xb0, 0xfc, 0x01, 0x00


	//----- nvinfo : EIATTR_MERCURY_ISA_VERSION
	.align		4
.L_62:
        /*3160*/ 	.byte	0x03, 0x5f
        /*3162*/ 	.short	0x0101


	//----- nvinfo : EIATTR_COOP_GROUP_MASK_REGIDS
	.align		4
        /*3164*/ 	.byte	0x04, 0x29
        /*3166*/ 	.short	(.L_64 - .L_63)


	//   ....[0]....
.L_63:
        /*3168*/ 	.word	0xffffffff


	//   ....[1]....
        /*316c*/ 	.word	0xffffffff


	//   ....[2]....
        /*3170*/ 	.word	0xffffffff


	//   ....[3]....
        /*3174*/ 	.word	0xffffffff


	//   ....[4]....
        /*3178*/ 	.word	0xffffffff


	//   ....[5]....
        /*317c*/ 	.word	0xffffffff


	//   ....[6]....
        /*3180*/ 	.word	0xffffffff


	//   ....[7]....
        /*3184*/ 	.word	0xffffffff


	//   ....[8]....
        /*3188*/ 	.word	0xffffffff


	//   ....[9]....
        /*318c*/ 	.word	0xffffffff


	//   ....[10]....
        /*3190*/ 	.word	0xffffffff


	//   ....[11]....
        /*3194*/ 	.word	0xffffffff


	//   ....[12]....
        /*3198*/ 	.word	0xffffffff


	//   ....[13]....
        /*319c*/ 	.word	0xffffffff


	//   ....[14]....
        /*31a0*/ 	.word	0xffffffff


	//   ....[15]....
        /*31a4*/ 	.word	0xffffffff


	//   ....[16]....
        /*31a8*/ 	.word	0xffffffff


	//   ....[17]....
        /*31ac*/ 	.word	0xffffffff


	//   ....[18]....
        /*31b0*/ 	.word	0xffffffff


	//   ....[19]....
        /*31b4*/ 	.word	0xffffffff


	//   ....[20]....
        /*31b8*/ 	.word	0xffffffff


	//   ....[21]....
        /*31bc*/ 	.word	0xffffffff


	//   ....[22]....
        /*31c0*/ 	.word	0xffffffff


	//   ....[23]....
        /*31c4*/ 	.word	0xffffffff


	//   ....[24]....
        /*31c8*/ 	.word	0xffffffff


	//   ....[25]....
        /*31cc*/ 	.word	0xffffffff


	//   ....[26]....
        /*31d0*/ 	.word	0xffffffff


	//   ....[27]....
        /*31d4*/ 	.word	0xffffffff


	//   ....[28]....
        /*31d8*/ 	.word	0xffffffff


	//   ....[29]....
        /*31dc*/ 	.word	0xffffffff


	//   ....[30]....
        /*31e0*/ 	.word	0xffffffff


	//   ....[31]....
        /*31e4*/ 	.word	0xffffffff


	//   ....[32]....
        /*31e8*/ 	.word	0xffffffff


	//   ....[33]....
        /*31ec*/ 	.word	0xffffffff


	//   ....[34]....
        /*31f0*/ 	.word	0xffffffff


	//   ....[35]....
        /*31f4*/ 	.word	0xffffffff


	//   ....[36]....
        /*31f8*/ 	.word	0xffffffff


	//   ....[37]....
        /*31fc*/ 	.word	0xffffffff


	//   ....[38]....
        /*3200*/ 	.word	0xffffffff


	//   ....[39]....
        /*3204*/ 	.word	0xffffffff


	//   ....[40]....
        /*3208*/ 	.word	0xffffffff


	//   ....[41]....
        /*320c*/ 	.word	0xffffffff


	//   ....[42]....
        /*3210*/ 	.word	0xffffffff


	//   ....[43]....
        /*3214*/ 	.word	0xffffffff


	//   ....[44]....
        /*3218*/ 	.word	0xffffffff


	//   ....[45]....
        /*321c*/ 	.word	0xffffffff


	//   ....[46]....
        /*3220*/ 	.word	0xffffffff


	//   ....[47]....
        /*3224*/ 	.word	0xffffffff


	//----- nvinfo : EIATTR_COOP_GROUP_INSTR_OFFSETS
	.align		4
.L_64:
        /*3228*/ 	.byte	0x04, 0x28
        /*322a*/ 	.short	(.L_66 - .L_65)


	//   ....[0]....
.L_65:
        /*322c*/ 	.word	0x00012940


	//   ....[1]....
        /*3230*/ 	.word	0x00012980


	//   ....[2]....
        /*3234*/ 	.word	0x00012990


	//   ....[3]....
        /*3238*/ 	.word	0x00012a20


	//   ....[4]....
        /*323c*/ 	.word	0x00013d80


	//   ....[5]....
        /*3240*/ 	.word	0x00013e70


	//   ....[6]....
        /*3244*/ 	.word	0x00014080


	//   ....[7]....
        /*3248*/ 	.word	0x00014090


	//   ....[8]....
        /*324c*/ 	.word	0x000151d0


	//   ....[9]....
        /*3250*/ 	.word	0x000151e0


	//   ....[10]....
        /*3254*/ 	.word	0x000151f0


	//   ....[11]....
        /*3258*/ 	.word	0x00015200


	//   ....[12]....
        /*325c*/ 	.word	0x00015c80


	//   ....[13]....
        /*3260*/ 	.word	0x00015c90


	//   ....[14]....
        /*3264*/ 	.word	0x00015ca0


	//   ....[15]....
        /*3268*/ 	.word	0x00015cb0


	//   ....[16]....
        /*326c*/ 	.word	0x00015d20


	//   ....[17]....
        /*3270*/ 	.word	0x00015d80


	//   ....[18]....
        /*3274*/ 	.word	0x00015ef0


	//   ....[19]....
        /*3278*/ 	.word	0x00015f90


	//   ....[20]....
        /*327c*/ 	.word	0x000163f0


	//   ....[21]....
        /*3280*/ 	.word	0x00016420


	//   ....[22]....
        /*3284*/ 	.word	0x00016430


	//   ....[23]....
        /*3288*/ 	.word	0x00016450


	//   ....[24]....
        /*328c*/ 	.word	0x00016d40


	//   ....[25]....
        /*3290*/ 	.word	0x00016d60


	//   ....[26]....
        /*3294*/ 	.word	0x00016d70


	//   ....[27]....
        /*3298*/ 	.word	0x00016d80


	//   ....[28]....
        /*329c*/ 	.word	0x00017a60


	//   ....[29]....
        /*32a0*/ 	.word	0x00017a70


	//   ....[30]....
        /*32a4*/ 	.word	0x00017a80


	//   ....[31]....
        /*32a8*/ 	.word	0x00017a90


	//   ....[32]....
        /*32ac*/ 	.word	0x00017ee0


	//   ....[33]....
        /*32b0*/ 	.word	0x00017ef0


	//   ....[34]....
        /*32b4*/ 	.word	0x00017f00


	//   ....[35]....
        /*32b8*/ 	.word	0x00017f10


	//   ....[36]....
        /*32bc*/ 	.word	0x000185d0


	//   ....[37]....
        /*32c0*/ 	.word	0x00018640


	//   ....[38]....
        /*32c4*/ 	.word	0x00018650


	//   ....[39]....
        /*32c8*/ 	.word	0x00018660


	//   ....[40]....
        /*32cc*/ 	.word	0x00018de0


	//   ....[41]....
        /*32d0*/ 	.word	0x00018df0


	//   ....[42]....
        /*32d4*/ 	.word	0x00018e00


	//   ....[43]....
        /*32d8*/ 	.word	0x00018e10


	//   ....[44]....
        /*32dc*/ 	.word	0x00018e50


	//   ....[45]....
        /*32e0*/ 	.word	0x00018e70


	//   ....[46]....
        /*32e4*/ 	.word	0x00018e80


	//   ....[47]....
        /*32e8*/ 	.word	0x00018e90


	//----- nvinfo : EIATTR_EXIT_INSTR_OFFSETS
	.align		4
.L_66:
        /*32ec*/ 	.byte	0x04, 0x1c
        /*32ee*/ 	.short	(.L_68 - .L_67)


	//   ....[0]....
.L_67:
        /*32f0*/ 	.word	0x000252d0


	//----- nvinfo : EIATTR_REQNTID
	.align		4
.L_68:
        /*32f4*/ 	.byte	0x04, 0x10
        /*32f6*/ 	.short	(.L_70 - .L_69)
.L_69:
        /*32f8*/ 	.word	0x00000100
        /*32fc*/ 	.word	0x00000001
        /*3300*/ 	.word	0x00000001


	//----- nvinfo : EIATTR_CBANK_PARAM_SIZE
	.align		4
.L_70:
        /*3304*/ 	.byte	0x03, 0x19
        /*3306*/ 	.short	0x0088


	//----- nvinfo : EIATTR_PARAM_CBANK
	.align		4
        /*3308*/ 	.byte	0x04, 0x0a
        /*330a*/ 	.short	(.L_72 - .L_71)
	.align		4
.L_71:
        /*330c*/ 	.word	index@(.nv.constant0.attn_fwd)
        /*3310*/ 	.short	0x0210
        /*3312*/ 	.short	0x0088


	//----- nvinfo : EIATTR_SW_WAR
	.align		4
.L_72:
        /*3314*/ 	.byte	0x04, 0x36
        /*3316*/ 	.short	(.L_74 - .L_73)
.L_73:
        /*3318*/ 	.word	0x00000008
.L_74:


//--------------------- .nv.callgraph             --------------------------
	.section	.nv.callgraph,"",@"SHT_CUDA_CALLGRAPH"
	.align	4
	.sectionentsize	8
	.align		4
        /*0000*/ 	.word	0x00000000
	.align		4
        /*0004*/ 	.word	0xffffffff
	.align		4
        /*0008*/ 	.word	0x00000000
	.align		4
        /*000c*/ 	.word	0xfffffffe
	.align		4
        /*0010*/ 	.word	0x00000000
	.align		4
        /*0014*/ 	.word	0xfffffffd
	.align		4
        /*0018*/ 	.word	0x00000000
	.align		4
        /*001c*/ 	.word	0xfffffffc


//--------------------- .nv.constant4             --------------------------
	.section	.nv.constant4,"a",@progbits
	.align	8
	.align		8
.nv.constant4:
        /*0000*/ 	.dword	_$_str


//--------------------- .text.attn_fwd            --------------------------
	.section	.text.attn_fwd,"ax",@progbits
	.align	128
        .global         attn_fwd
        .type           attn_fwd,@function
        .size           attn_fwd,(.L_x_3 - attn_fwd)
        .other          attn_fwd,@"STO_CUDA_ENTRY STV_DEFAULT"
attn_fwd:
.text.attn_fwd:
[----:B------:R-:W0:Y:S01]  /*0000*/  LDC R1, c[0x0][0x28] ;  /* 0x00000a00ff017b82 */ /* 0x000e220000000800 */
[----:B------:R-:W1:Y:S07]  /*0010*/  S2R R2, SR_TID.X ;  /* 0x0000000000027919 */ /* 0x000e6e0000002100 */
[----:B------:R-:W2:Y:S01]  /*0020*/  S2UR UR5, SR_CTAID.Y ;  /* 0x00000000000579c3 */ /* 0x000ea20000002600 */
[----:B------:R-:W-:Y:S01]  /*0030*/  ULDC.64 UR6, c[0x0][0x240] ;  /* 0x0000900000067ab9 */ /* 0x000fe20000000a00 */
[----:B------:R-:W-:Y:S01]  /*0040*/  ULDC.64 UR48, c[0x0][0x208] ;  /* 0x0000820000307ab9 */ /* 0x000fe20000000a00 */
[----:B------:R-:W3:Y:S01]  /*0050*/  S2R R0, SR_CTAID.X ;  /* 0x0000000000007919 */ /* 0x000ee20000002500 */
[----:B0-----:R-:W-:-:S04]  /*0060*/  VIADD R1, R1, 0xfffff528 ;  /* 0xfffff52801017836 */ /* 0x001fc80000000000 */
[----:B------:R-:W0:Y:S08]  /*0070*/  LDC.64 R136, c[0x0][0x210] ;  /* 0x00008400ff887b82 */ /* 0x000e300000000a00 */
[----:B------:R-:W4:Y:S01]  /*0080*/  LDC R122, c[0x0][0x248] ;  /* 0x00009200ff7a7b82 */ /* 0x000f220000000800 */
[----:B--2---:R-:W-:-:S04]  /*0090*/  UIMAD UR4, UR5, UR6, URZ ;  /* 0x00000006050472a4 */ /* 0x004fc8000f8e023f */
[----:B------:R-:W-:Y:S01]  /*00a0*/  USHF.R.S32.HI UR6, URZ, 0x1f, UR4 ;  /* 0x0000001f3f067899 */ /* 0x000fe20008011404 */
[----:B-1----:R-:W-:-:S05]  /*00b0*/  LOP3.LUT R2, R2, 0xff, RZ, 0xc0, !PT ;  /* 0x000000ff02027812 */ /* 0x002fca00078ec0ff */
[----:B---3--:R-:W-:-:S04]  /*00c0*/  IMAD R0, R0, 0x100, R2 ;  /* 0x0000010000007824 */ /* 0x008fc800078e0202 */
[----:B------:R-:W-:Y:S02]  /*00d0*/  IMAD R3, R0, UR7, RZ ;  /* 0x0000000700037c24 */ /* 0x000fe4000f8e02ff */
[C---:B----4-:R-:W-:Y:S02]  /*00e0*/  IMAD.SHL.U32 R5, R122.reuse, 0x2, RZ ;  /* 0x000000027a057824 */ /* 0x050fe400078e00ff */
[C---:B------:R-:W-:Y:S01]  /*00f0*/  IMAD R7, R122.reuse, 0x3, RZ ;  /* 0x000000037a077824 */ /* 0x040fe200078e02ff */
[----:B0-----:R-:W-:Y:S02]  /*0100*/  IADD3 R136, P0, P1, R3, UR4, R136 ;  /* 0x0000000403887c10 */ /* 0x001fe4000f91e088 */
[----:B------:R-:W-:Y:S01]  /*0110*/  SHF.R.S32.HI R0, RZ, 0x1f, R3 ;  /* 0x0000001fff007819 */ /* 0x000fe20000011403 */
[----:B------:R-:W-:-:S03]  /*0120*/  IMAD.SHL.U32 R9, R122, 0x4, RZ ;  /* 0x000000047a097824 */ /* 0x000fc600078e00ff */
[----:B------:R-:W-:Y:S02]  /*0130*/  IADD3.X R137, R0, UR6, R137, P0, P1 ;  /* 0x0000000600897c10 */ /* 0x000fe400087e2489 */
[----:B------:R-:W-:Y:S02]  /*0140*/  IADD3 R2, P0, R136, R122, RZ ;  /* 0x0000007a88027210 */ /* 0x000fe40007f1e0ff */
[-C--:B------:R-:W-:Y:S01]  /*0150*/  IADD3 R112, P1, R5, R136.reuse, RZ ;  /* 0x0000008805707210 */ /* 0x080fe20007f3e0ff */
[C---:B------:R-:W-:Y:S01]  /*0160*/  IMAD R11, R122.reuse, 0x5, RZ ;  /* 0x000000057a0b7824 */ /* 0x040fe200078e02ff */
[CC--:B------:R-:W-:Y:S01]  /*0170*/  LEA.HI.X.SX32 R3, R122.reuse, R137.reuse, 0x1, P0 ;  /* 0x000000897a037211 */ /* 0x0c0fe200000f0eff */
[C---:B------:R-:W-:Y:S01]  /*0180*/  IMAD R13, R122.reuse, 0x9, RZ ;  /* 0x000000097a0d7824 */ /* 0x040fe200078e02ff */
[-C--:B------:R-:W-:Y:S01]  /*0190*/  IADD3 R4, P0, R7, R136.reuse, RZ ;  /* 0x0000008807047210 */ /* 0x080fe20007f1e0ff */
[----:B------:R-:W-:Y:S01]  /*01a0*/  IMAD R15, R122, 0xa, RZ ;  /* 0x0000000a7a0f7824 */ /* 0x000fe200078e02ff */
[----:B------:R-:W-:Y:S01]  /*01b0*/  LEA.HI.X.SX32 R113, R5, R137, 0x1, P1 ;  /* 0x0000008905717211 */ /* 0x000fe200008f0eff */
[----:B------:R0:W2:Y:S01]  /*01c0*/  LDG.E.U8 R103, desc[UR48][R2.64] ;  /* 0x0000003002677981 */ /* 0x0000a2000c1e1100 */
[----:B------:R-:W-:-:S02]  /*01d0*/  IADD3 R64, P1, R9, R136, RZ ;  /* 0x0000008809407210 */ /* 0x000fc40007f3e0ff */
[-C--:B------:R-:W-:Y:S01]  /*01e0*/  LEA.HI.X.SX32 R5, R7, R137.reuse, 0x1, P0 ;  /* 0x0000008907057211 */ /* 0x080fe200000f0eff */
[C---:B------:R-:W-:Y:S01]  /*01f0*/  IMAD R7, R122.reuse, 0x6, RZ ;  /* 0x000000067a077824 */ /* 0x040fe200078e02ff */
[-C--:B------:R-:W-:Y:S01]  /*0200*/  IADD3 R66, P0, R11, R136.reuse, RZ ;  /* 0x000000880b427210 */ /* 0x080fe20007f1e0ff */
[C---:B------:R-:W-:Y:S01]  /*0210*/  IMAD R17, R122.reuse, 0x81, RZ ;  /* 0x000000817a117824 */ /* 0x040fe200078e02ff */
[-C--:B------:R-:W-:Y:S01]  /*0220*/  LEA.HI.X.SX32 R65, R9, R137.reuse, 0x1, P1 ;  /* 0x0000008909417211 */ /* 0x080fe200008f0eff */
[C---:B------:R-:W-:Y:S01]  /*0230*/  IMAD R9, R122.reuse, 0x7, RZ ;  /* 0x000000077a097824 */ /* 0x040fe200078e02ff */
[----:B------:R-:W-:Y:S01]  /*0240*/  LEA.HI.X.SX32 R67, R11, R137, 0x1, P0 ;  /* 0x000000890b437211 */ /* 0x000fe200000f0eff */
[----:B------:R-:W-:Y:S01]  /*0250*/  IMAD.SHL.U32 R11, R122, 0x8, RZ ;  /* 0x000000087a0b7824 */ /* 0x000fe200078e00ff */
[-C--:B------:R-:W-:Y:S01]  /*0260*/  IADD3 R6, P1, R7, R136.reuse, RZ ;  /* 0x0000008807067210 */ /* 0x080fe20007f3e0ff */
[----:B------:R1:W3:Y:S01]  /*0270*/  LDG.E.U8 R141, desc[UR48][R4.64] ;  /* 0x00000030048d7981 */ /* 0x0002e2000c1e1100 */
[----:B0-----:R-:W-:-:S02]  /*0280*/  IADD3 R2, P0, R9, R136, RZ ;  /* 0x0000008809027210 */ /* 0x001fc40007f1e0ff */
[-C--:B------:R-:W-:Y:S01]  /*0290*/  LEA.HI.X.SX32 R7, R7, R137.reuse, 0x1, P1 ;  /* 0x0000008907077211 */ /* 0x080fe200008f0eff */
[----:B------:R-:W4:Y:S01]  /*02a0*/  LDG.E.U8 R64, desc[UR48][R64.64] ;  /* 0x0000003040407981 */ /* 0x000f22000c1e1100 */
[-C--:B------:R-:W-:Y:S02]  /*02b0*/  IADD3 R8, P1, R11, R136.reuse, RZ ;  /* 0x000000880b087210 */ /* 0x080fe40007f3e0ff */
[-C--:B------:R-:W-:Y:S01]  /*02c0*/  LEA.HI.X.SX32 R3, R9, R137.reuse, 0x1, P0 ;  /* 0x0000008909037211 */ /* 0x080fe200000f0eff */
[----:B------:R0:W5:Y:S01]  /*02d0*/  LDG.E.U8 R111, desc[UR48][R6.64] ;  /* 0x00000030066f7981 */ /* 0x000162000c1e1100 */
[-C--:B-1----:R-:W-:Y:S02]  /*02e0*/  IADD3 R4, P0, R13, R136.reuse, RZ ;  /* 0x000000880d047210 */ /* 0x082fe40007f1e0ff */
[-C--:B------:R-:W-:Y:S01]  /*02f0*/  LEA.HI.X.SX32 R9, R11, R137.reuse, 0x1, P1 ;  /* 0x000000890b097211 */ /* 0x080fe200008f0eff */
[C---:B------:R-:W-:Y:S01]  /*0300*/  IMAD R11, R122.reuse, 0xb, RZ ;  /* 0x0000000b7a0b7824 */ /* 0x040fe200078e02ff */
[-C--:B------:R-:W-:Y:S01]  /*0310*/  IADD3 R114, P1, R15, R136.reuse, RZ ;  /* 0x000000880f727210 */ /* 0x080fe20007f3e0ff */
[----:B------:R1:W5:Y:S01]  /*0320*/  LDG.E.U8 R107, desc[UR48][R2.64] ;  /* 0x00000030026b7981 */ /* 0x000362000c1e1100 */
[-C--:B------:R-:W-:Y:S01]  /*0330*/  LEA.HI.X.SX32 R5, R13, R137.reuse, 0x1, P0 ;  /* 0x000000890d057211 */ /* 0x080fe200000f0eff */
[C---:B------:R-:W-:Y:S01]  /*0340*/  IMAD R13, R122.reuse, 0xc, RZ ;  /* 0x0000000c7a0d7824 */ /* 0x040fe200078e02ff */
[----:B------:R-:W-:Y:S01]  /*0350*/  LEA.HI.X.SX32 R115, R15, R137, 0x1, P1 ;  /* 0x000000890f737211 */ /* 0x000fe200008f0eff */
[----:B------:R-:W-:Y:S01]  /*0360*/  IMAD R15, R122, 0xd, RZ ;  /* 0x0000000d7a0f7824 */ /* 0x000fe200078e02ff */
[-C--:B------:R-:W-:Y:S01]  /*0370*/  IADD3 R142, P0, R11, R136.reuse, RZ ;  /* 0x000000880b8e7210 */ /* 0x080fe20007f1e0ff */
[----:B------:R1:W2:Y:S01]  /*0380*/  LDG.E.U8 R69, desc[UR48][R8.64] ;  /* 0x0000003008457981 */ /* 0x0002a2000c1e1100 */
[----:B0-----:R-:W-:-:S02]  /*0390*/  IADD3 R6, P1, R13, R136, RZ ;  /* 0x000000880d067210 */ /* 0x001fc40007f3e0ff */
[-C--:B------:R-:W-:Y:S01]  /*03a0*/  LEA.HI.X.SX32 R143, R11, R137.reuse, 0x1, P0 ;  /* 0x000000890b8f7211 */ /* 0x080fe200000f0eff */
[C---:B------:R-:W-:Y:S01]  /*03b0*/  IMAD R11, R122.reuse, 0xe, RZ ;  /* 0x0000000e7a0b7824 */ /* 0x040fe200078e02ff */
[-C--:B-1----:R-:W-:Y:S01]  /*03c0*/  IADD3 R2, P0, R15, R136.reuse, RZ ;  /* 0x000000880f027210 */ /* 0x082fe20007f1e0ff */
[----:B------:R0:W2:Y:S01]  /*03d0*/  LDG.E.U8 R109, desc[UR48][R4.64] ;  /* 0x00000030046d7981 */ /* 0x0000a2000c1e1100 */
[-C--:B------:R-:W-:Y:S01]  /*03e0*/  LEA.HI.X.SX32 R7, R13, R137.reuse, 0x1, P1 ;  /* 0x000000890d077211 */ /* 0x080fe200008f0eff */
[C---:B------:R-:W-:Y:S01]  /*03f0*/  IMAD R13, R122.reuse, 0xf, RZ ;  /* 0x0000000f7a0d7824 */ /* 0x040fe200078e02ff */
[----:B------:R-:W-:Y:S01]  /*0400*/  LEA.HI.X.SX32 R3, R15, R137, 0x1, P0 ;  /* 0x000000890f037211 */ /* 0x000fe200000f0eff */
[----:B------:R-:W-:Y:S01]  /*0410*/  IMAD.SHL.U32 R15, R122, 0x80, RZ ;  /* 0x000000807a0f7824 */ /* 0x000fe200078e00ff */
[-C--:B------:R-:W-:Y:S01]  /*0420*/  IADD3 R8, P1, R11, R136.reuse, RZ ;  /* 0x000000880b087210 */ /* 0x080fe20007f3e0ff */
[----:B------:R1:W4:Y:S01]  /*0430*/  LDG.E.U8 R65, desc[UR48][R6.64] ;  /* 0x0000003006417981 */ /* 0x000322000c1e1100 */
[----:B0-----:R-:W-:-:S03]  /*0440*/  IADD3 R4, P0, R13, R136, RZ ;  /* 0x000000880d047210 */ /* 0x001fc60007f1e0ff */
[----:B------:R-:W3:Y:S01]  /*0450*/  LDG.E.U8 R112, desc[UR48][R112.64] ;  /* 0x0000003070707981 */ /* 0x000ee2000c1e1100 */
[-C--:B------:R-:W-:Y:S02]  /*0460*/  LEA.HI.X.SX32 R9, R11, R137.reuse, 0x1, P1 ;  /* 0x000000890b097211 */ /* 0x080fe400008f0eff */
[-C--:B------:R-:W-:Y:S01]  /*0470*/  IADD3 R10, P1, R15, R136.reuse, RZ ;  /* 0x000000880f0a7210 */ /* 0x080fe20007f3e0ff */
[----:B------:R0:W4:Y:S01]  /*0480*/  LDG.E.U8 R145, desc[UR48][R2.64] ;  /* 0x0000003002917981 */ /* 0x000122000c1e1100 */
[-C--:B------:R-:W-:Y:S01]  /*0490*/  LEA.HI.X.SX32 R5, R13, R137.reuse, 0x1, P0 ;  /* 0x000000890d057211 */ /* 0x080fe200000f0eff */
[C---:B------:R-:W-:Y:S01]  /*04a0*/  IMAD R13, R122.reuse, 0x82, RZ ;  /* 0x000000827a0d7824 */ /* 0x040fe200078e02ff */
[-C--:B------:R-:W-:Y:S01]  /*04b0*/  IADD3 R146, P0, R17, R136.reuse, RZ ;  /* 0x0000008811927210 */ /* 0x080fe20007f1e0ff */
[----:B------:R-:W5:Y:S01]  /*04c0*/  LDG.E.U8 R114, desc[UR48][R114.64] ;  /* 0x0000003072727981 */ /* 0x000f62000c1e1100 */
[-C--:B------:R-:W-:Y:S01]  /*04d0*/  LEA.HI.X.SX32 R11, R15, R137.reuse, 0x1, P1 ;  /* 0x000000890f0b7211 */ /* 0x080fe200008f0eff */
[C---:B------:R-:W-:Y:S01]  /*04e0*/  IMAD R15, R122.reuse, 0x83, RZ ;  /* 0x000000837a0f7824 */ /* 0x040fe200078e02ff */
[----:B------:R-:W-:Y:S01]  /*04f0*/  LEA.HI.X.SX32 R147, R17, R137, 0x1, P0 ;  /* 0x0000008911937211 */ /* 0x000fe200000f0eff */
[----:B------:R-:W-:Y:S01]  /*0500*/  IMAD R17, R122, 0x84, RZ ;  /* 0x000000847a117824 */ /* 0x000fe200078e02ff */
[-C--:B-1----:R-:W-:Y:S01]  /*0510*/  IADD3 R6, P1, R13, R136.reuse, RZ ;  /* 0x000000880d067210 */ /* 0x082fe20007f3e0ff */
[----:B------:R1:W2:Y:S01]  /*0520*/  LDG.E.U8 R113, desc[UR48][R8.64] ;  /* 0x0000003008717981 */ /* 0x0002a2000c1e1100 */
[----:B0-----:R-:W-:-:S02]  /*0530*/  IADD3 R2, P0, R15, R136, RZ ;  /* 0x000000880f027210 */ /* 0x001fc40007f1e0ff */
[-C--:B------:R-:W-:Y:S01]  /*0540*/  LEA.HI.X.SX32 R7, R13, R137.reuse, 0x1, P1 ;  /* 0x000000890d077211 */ /* 0x080fe200008f0eff */
[C---:B------:R-:W-:Y:S01]  /*0550*/  IMAD R13, R122.reuse, 0x86, RZ ;  /* 0x000000867a0d7824 */ /* 0x040fe200078e02ff */
[-C--:B------:R-:W-:Y:S01]  /*0560*/  IADD3 R138, P1, R17, R136.reuse, RZ ;  /* 0x00000088118a7210 */ /* 0x080fe20007f3e0ff */
[----:B------:R0:W2:Y:S01]  /*0570*/  LDG.E.U8 R71, desc[UR48][R4.64] ;  /* 0x0000003004477981 */ /* 0x0000a2000c1e1100 */
[C---:B-1----:R-:W-:Y:S01]  /*0580*/  IMAD R9, R122.reuse, 0x85, RZ ;  /* 0x000000857a097824 */ /* 0x042fe200078e02ff */
[-C--:B------:R-:W-:Y:S02]  /*0590*/  LEA.HI.X.SX32 R3, R15, R137.reuse, 0x1, P0 ;  /* 0x000000890f037211 */ /* 0x080fe400000f0eff */
[----:B------:R1:W3:Y:S01]  /*05a0*/  LDG.E.U8 R115, desc[UR48][R10.64] ;  /* 0x000000300a737981 */ /* 0x0002e2000c1e1100 */
[----:B------:R-:W-:Y:S01]  /*05b0*/  LEA.HI.X.SX32 R139, R17, R137, 0x1, P1 ;  /* 0x00000089118b7211 */ /* 0x000fe200008f0eff */
[----:B------:R-:W-:Y:S01]  /*05c0*/  IMAD R15, R122, 0x88, RZ ;  /* 0x000000887a0f7824 */ /* 0x000fe200078e02ff */
[-C--:B------:R-:W-:Y:S01]  /*05d0*/  IADD3 R8, P1, R13, R136.reuse, RZ ;  /* 0x000000880d087210 */ /* 0x080fe20007f3e0ff */
[----:B------:R1:W4:Y:S01]  /*05e0*/  LDG.E.U8 R105, desc[UR48][R6.64] ;  /* 0x0000003006697981 */ /* 0x000322000c1e1100 */
[----:B0-----:R-:W-:-:S03]  /*05f0*/  IADD3 R4, P0, R9, R136, RZ ;  /* 0x0000008809047210 */ /* 0x001fc60007f1e0ff */
[----:B------:R0:W4:Y:S01]  /*0600*/  LDG.E.U8 R102, desc[UR48][R2.64] ;  /* 0x0000003002667981 */ /* 0x000122000c1e1100 */
[C---:B-1----:R-:W-:Y:S01]  /*0610*/  IMAD R11, R122.reuse, 0x87, RZ ;  /* 0x000000877a0b7824 */ /* 0x042fe200078e02ff */
[-C--:B------:R-:W-:Y:S01]  /*0620*/  LEA.HI.X.SX32 R5, R9, R137.reuse, 0x1, P0 ;  /* 0x0000008909057211 */ /* 0x080fe200000f0eff */
[C---:B------:R-:W-:Y:S01]  /*0630*/  IMAD R17, R122.reuse, 0x8a, RZ ;  /* 0x0000008a7a117824 */ /* 0x040fe200078e02ff */
[-C--:B------:R-:W-:Y:S01]  /*0640*/  LEA.HI.X.SX32 R9, R13, R137.reuse, 0x1, P1 ;  /* 0x000000890d097211 */ /* 0x080fe200008f0eff */
[C---:B------:R-:W-:Y:S01]  /*0650*/  IMAD R13, R122.reuse, 0x89, RZ ;  /* 0x000000897a0d7824 */ /* 0x040fe200078e02ff */
[-C--:B------:R-:W-:Y:S01]  /*0660*/  IADD3 R10, P0, R11, R136.reuse, RZ ;  /* 0x000000880b0a7210 */ /* 0x080fe20007f1e0ff */
[----:B------:R1:W5:Y:S01]  /*0670*/  LDG.E.U8 R70, desc[UR48][R4.64] ;  /* 0x0000003004467981 */ /* 0x000362000c1e1100 */
[-C--:B------:R-:W-:Y:S02]  /*0680*/  IADD3 R6, P1, R15, R136.reuse, RZ ;  /* 0x000000880f067210 */ /* 0x080fe40007f3e0ff */
[-C--:B------:R-:W-:Y:S01]  /*0690*/  LEA.HI.X.SX32 R11, R11, R137.reuse, 0x1, P0 ;  /* 0x000000890b0b7211 */ /* 0x080fe200000f0eff */
[C---:B------:R-:W-:Y:S01]  /*06a0*/  IMAD R19, R122.reuse, 0x8c, RZ ;  /* 0x0000008c7a137824 */ /* 0x040fe200078e02ff */
[-C--:B0-----:R-:W-:Y:S01]  /*06b0*/  IADD3 R2, P0, R13, R136.reuse, RZ ;  /* 0x000000880d027210 */ /* 0x081fe20007f1e0ff */
[----:B------:R-:W4:Y:S01]  /*06c0*/  LDG.E.U8 R142, desc[UR48][R142.64] ;  /* 0x000000308e8e7981 */ /* 0x000f22000c1e1100 */
[-C--:B------:R-:W-:Y:S01]  /*06d0*/  LEA.HI.X.SX32 R7, R15, R137.reuse, 0x1, P1 ;  /* 0x000000890f077211 */ /* 0x080fe200008f0eff */
[----:B------:R-:W-:Y:S01]  /*06e0*/  IMAD R15, R122, 0x8b, RZ ;  /* 0x0000008b7a0f7824 */ /* 0x000fe200078e02ff */
[----:B------:R-:W-:Y:S01]  /*06f0*/  IADD3 R12, P1, R17, R136, RZ ;  /* 0x00000088110c7210 */ /* 0x000fe20007f3e0ff */
[----:B------:R0:W4:Y:S01]  /*0700*/  LDG.E.U8 R68, desc[UR48][R8.64] ;  /* 0x0000003008447981 */ /* 0x000122000c1e1100 */
[----:B------:R-:W-:-:S02]  /*0710*/  LEA.HI.X.SX32 R3, R13, R137, 0x1, P0 ;  /* 0x000000890d037211 */ /* 0x000fc400000f0eff */
[-C--:B------:R-:W-:Y:S01]  /*0720*/  LEA.HI.X.SX32 R13, R17, R137.reuse, 0x1, P1 ;  /* 0x00000089110d7211 */ /* 0x080fe200008f0eff */
[C---:B------:R-:W-:Y:S01]  /*0730*/  IMAD R17, R122.reuse, 0x8d, RZ ;  /* 0x0000008d7a117824 */ /* 0x040fe200078e02ff */
[CC--:B-1----:R-:W-:Y:S01]  /*0740*/  IADD3 R4, P0, R15.reuse, R136.reuse, RZ ;  /* 0x000000880f047210 */ /* 0x0c2fe20007f1e0ff */
[----:B------:R1:W4:Y:S01]  /*0750*/  LDG.E.U8 R143, desc[UR48][R10.64] ;  /* 0x000000300a8f7981 */ /* 0x000322000c1e1100 */
[C---:B------:R-:W-:Y:S02]  /*0760*/  IMAD R21, R122.reuse, 0x8e, RZ ;  /* 0x0000008e7a157824 */ /* 0x040fe400078e02ff */
[----:B------:R-:W-:Y:S01]  /*0770*/  LEA.HI.X.SX32 R5, R15, R137, 0x1, P0 ;  /* 0x000000890f057211 */ /* 0x000fe200000f0eff */
[----:B------:R-:W-:Y:S01]  /*0780*/  IMAD.SHL.U32 R15, R122, 0x10, RZ ;  /* 0x000000107a0f7824 */ /* 0x000fe200078e00ff */
[-C--:B0-----:R-:W-:Y:S01]  /*0790*/  IADD3 R8, P1, R19, R136.reuse, RZ ;  /* 0x0000008813087210 */ /* 0x081fe20007f3e0ff */
[----:B------:R-:W5:Y:S01]  /*07a0*/  LDG.E.U8 R138, desc[UR48][R138.64] ;  /* 0x000000308a8a7981 */ /* 0x000f62000c1e1100 */
[----:B-1----:R-:W-:-:S03]  /*07b0*/  IADD3 R10, P0, R17, R136, RZ ;  /* 0x00000088110a7210 */ /* 0x002fc60007f1e0ff */
[----:B------:R0:W4:Y:S01]  /*07c0*/  LDG.E.U8 R106, desc[UR48][R12.64] ;  /* 0x000000300c6a7981 */ /* 0x000122000c1e1100 */
[-C--:B------:R-:W-:Y:S01]  /*07d0*/  LEA.HI.X.SX32 R9, R19, R137.reuse, 0x1, P1 ;  /* 0x0000008913097211 */ /* 0x080fe200008f0eff */
[----:B------:R-:W-:Y:S01]  /*07e0*/  IMAD R19, R122, 0x8f, RZ ;  /* 0x0000008f7a137824 */ /* 0x000fe200078e02ff */
[----:B------:R-:W-:Y:S01]  /*07f0*/  LEA.HI.X.SX32 R11, R17, R137, 0x1, P0 ;  /* 0x00000089110b7211 */ /* 0x000fe200000f0eff */
[----:B------:R1:W4:Y:S01]  /*0800*/  LDG.E.U8 R108, desc[UR48][R4.64] ;  /* 0x00000030046c7981 */ /* 0x000322000c1e1100 */
[----:B------:R-:W-:-:S03]  /*0810*/  IADD3 R170, P0, R15, R136, RZ ;  /* 0x000000880faa7210 */ /* 0x000fc60007f1e0ff */
[----:B------:R1:W4:Y:S01]  /*0820*/  LDG.E.U8 R139, desc[UR48][R6.64] ;  /* 0x00000030068b7981 */ /* 0x000322000c1e1100 */
[----:B0-----:R-:W-:-:S03]  /*0830*/  IMAD R13, R122, 0x11, RZ ;  /* 0x000000117a0d7824 */ /* 0x001fc600078e02ff */
[----:B------:R0:W4:Y:S01]  /*0840*/  LDG.E.U8 R110, desc[UR48][R2.64] ;  /* 0x00000030026e7981 */ /* 0x000122000c1e1100 */
[----:B-1----:R-:W-:-:S03]  /*0850*/  IMAD R5, R122, 0x12, RZ ;  /* 0x000000127a057824 */ /* 0x002fc600078e02ff */
[----:B------:R1:W4:Y:S01]  /*0860*/  LDG.E.U8 R140, desc[UR48][R8.64] ;  /* 0x00000030088c7981 */ /* 0x000322000c1e1100 */
[-C--:B------:R-:W-:Y:S02]  /*0870*/  IADD3 R6, P1, R21, R136.reuse, RZ ;  /* 0x0000008815067210 */ /* 0x080fe40007f3e0ff */
[-C--:B------:R-:W-:Y:S01]  /*0880*/  LEA.HI.X.SX32 R171, R15, R137.reuse, 0x1, P0 ;  /* 0x000000890fab7211 */ /* 0x080fe200000f0eff */
[----:B------:R-:W3:Y:S01]  /*0890*/  LDG.E.U8 R146, desc[UR48][R146.64] ;  /* 0x0000003092927981 */ /* 0x000ee2000c1e1100 */
[-C--:B------:R-:W-:Y:S02]  /*08a0*/  LEA.HI.X.SX32 R7, R21, R137.reuse, 0x1, P1 ;  /* 0x0000008915077211 */ /* 0x080fe400008f0eff */
[-C--:B0-----:R-:W-:Y:S01]  /*08b0*/  IADD3 R2, P2, R19, R136.reuse, RZ ;  /* 0x0000008813027210 */ /* 0x081fe20007f5e0ff */
[----:B------:R-:W4:Y:S01]  /*08c0*/  LDG.E.U8 R66, desc[UR48][R66.64] ;  /* 0x0000003042427981 */ /* 0x000f22000c1e1100 */
[-C--:B------:R-:W-:Y:S01]  /*08d0*/  IADD3 R168, P1, R13, R136.reuse, RZ ;  /* 0x000000880da87210 */ /* 0x080fe20007f3e0ff */
[C---:B-1----:R-:W-:Y:S01]  /*08e0*/  IMAD R9, R122.reuse, 0x13, RZ ;  /* 0x000000137a097824 */ /* 0x042fe200078e02ff */
[----:B------:R-:W-:Y:S01]  /*08f0*/  IADD3 R166, P0, R5, R136, RZ ;  /* 0x0000008805a67210 */ /* 0x000fe20007f1e0ff */
[----:B------:R-:W-:Y:S01]  /*0900*/  IMAD R15, R122, 0x1c, RZ ;  /* 0x0000001c7a0f7824 */ /* 0x000fe200078e02ff */
[-C--:B------:R-:W-:Y:S01]  /*0910*/  LEA.HI.X.SX32 R3, R19, R137.reuse, 0x1, P2 ;  /* 0x0000008913037211 */ /* 0x080fe200010f0eff */
[----:B------:R0:W4:Y:S01]  /*0920*/  LDG.E.U8 R147, desc[UR48][R10.64] ;  /* 0x000000300a937981 */ /* 0x000122000c1e1100 */
[----:B------:R-:W-:-:S02]  /*0930*/  LEA.HI.X.SX32 R169, R13, R137, 0x1, P1 ;  /* 0x000000890da97211 */ /* 0x000fc400008f0eff */
[-C--:B------:R-:W-:Y:S01]  /*0940*/  LEA.HI.X.SX32 R167, R5, R137.reuse, 0x1, P0 ;  /* 0x0000008905a77211 */ /* 0x080fe200000f0eff */
[C---:B------:R-:W-:Y:S01]  /*0950*/  IMAD R5, R122.reuse, 0x15, RZ ;  /* 0x000000157a057824 */ /* 0x040fe200078e02ff */
[CC--:B------:R-:W-:Y:S01]  /*0960*/  IADD3 R164, P1, R9.reuse, R136.reuse, RZ ;  /* 0x0000008809a47210 */ /* 0x0c0fe20007f3e0ff */
[----:B------:R1:W4:Y:S01]  /*0970*/  LDG.E.U8 R144, desc[UR48][R2.64] ;  /* 0x0000003002907981 */ /* 0x000322000c1e1100 */
[C---:B0-----:R-:W-:Y:S02]  /*0980*/  IMAD R11, R122.reuse, 0x14, RZ ;  /* 0x000000147a0b7824 */ /* 0x041fe400078e02ff */
[-C--:B------:R-:W-:Y:S01]  /*0990*/  LEA.HI.X.SX32 R165, R9, R137.reuse, 0x1, P1 ;  /* 0x0000008909a57211 */ /* 0x080fe200008f0eff */
[----:B------:R0:W4:Y:S01]  /*09a0*/  LDG.E.U8 R67, desc[UR48][R6.64] ;  /* 0x0000003006437981 */ /* 0x000122000c1e1100 */
[-C--:B------:R-:W-:Y:S02]  /*09b0*/  IADD3 R160, P1, R5, R136.reuse, RZ ;  /* 0x0000008805a07210 */ /* 0x080fe40007f3e0ff */
[-C--:B------:R-:W-:Y:S01]  /*09c0*/  IADD3 R162, P0, R11, R136.reuse, RZ ;  /* 0x000000880ba27210 */ /* 0x080fe20007f1e0ff */
[C---:B-1----:R-:W-:Y:S01]  /*09d0*/  IMAD R3, R122.reuse, 0x16, RZ ;  /* 0x000000167a037824 */ /* 0x042fe200078e02ff */
[-C--:B------:R-:W-:Y:S01]  /*09e0*/  LEA.HI.X.SX32 R161, R5, R137.reuse, 0x1, P1 ;  /* 0x0000008905a17211 */ /* 0x080fe200008f0eff */
[C---:B------:R-:W-:Y:S01]  /*09f0*/  IMAD R5, R122.reuse, 0x18, RZ ;  /* 0x000000187a057824 */ /* 0x040fe200078e02ff */
[-C--:B------:R-:W-:Y:S01]  /*0a00*/  LEA.HI.X.SX32 R163, R11, R137.reuse, 0x1, P0 ;  /* 0x000000890ba37211 */ /* 0x080fe200000f0eff */
[C---:B------:R-:W-:Y:S01]  /*0a10*/  IMAD R9, R122.reuse, 0x19, RZ ;  /* 0x000000197a097824 */ /* 0x040fe200078e02ff */
[C---:B------:R-:W-:Y:S01]  /*0a20*/  IADD3 R158, P0, R3.reuse, R136, RZ ;  /* 0x00000088039e7210 */ /* 0x040fe20007f1e0ff */
[C---:B0-----:R-:W-:Y:S01]  /*0a30*/  IMAD R7, R122.reuse, 0x17, RZ ;  /* 0x000000177a077824 */ /* 0x041fe200078e02ff */
[----:B------:R-:W4:Y:S01]  /*0a40*/  LDG.E.U8 R160, desc[UR48][R160.64] ;  /* 0x00000030a0a07981 */ /* 0x000f22000c1e1100 */
[----:B------:R-:W-:Y:S01]  /*0a50*/  IMAD R11, R122, 0x1a, RZ ;  /* 0x0000001a7a0b7824 */ /* 0x000fe200078e02ff */
[----:B------:R-:W-:-:S02]  /*0a60*/  LEA.HI.X.SX32 R159, R3, R137, 0x1, P0 ;  /* 0x00000089039f7211 */ /* 0x000fc400000f0eff */
[-C--:B------:R-:W-:Y:S01]  /*0a70*/  IADD3 R2, P1, R7, R136.reuse, RZ ;  /* 0x0000008807027210 */ /* 0x080fe20007f3e0ff */
[C---:B------:R-:W-:Y:S01]  /*0a80*/  IMAD R13, R122.reuse, 0x1b, RZ ;  /* 0x0000001b7a0d7824 */ /* 0x040fe200078e02ff */
[-C--:B------:R-:W-:Y:S01]  /*0a90*/  IADD3 R4, P0, R5, R136.reuse, RZ ;  /* 0x0000008805047210 */ /* 0x080fe20007f1e0ff */
[C---:B------:R-:W-:Y:S01]  /*0aa0*/  IMAD R17, R122.reuse, 0x1d, RZ ;  /* 0x0000001d7a117824 */ /* 0x040fe200078e02ff */
[-C--:B------:R-:W-:Y:S01]  /*0ab0*/  LEA.HI.X.SX32 R3, R7, R137.reuse, 0x1, P1 ;  /* 0x0000008907037211 */ /* 0x080fe200008f0eff */
[C---:B------:R-:W-:Y:S01]  /*0ac0*/  IMAD R23, R122.reuse, 0x92, RZ ;  /* 0x000000927a177824 */ /* 0x040fe200078e02ff */
[-C--:B------:R-:W-:Y:S01]  /*0ad0*/  IADD3 R6, P1, R9, R136.reuse, RZ ;  /* 0x0000008809067210 */ /* 0x080fe20007f3e0ff */
[----:B------:R-:W-:Y:S01]  /*0ae0*/  IMAD R25, R122, 0x93, RZ ;  /* 0x000000937a197824 */ /* 0x000fe200078e02ff */
[----:B------:R-:W-:Y:S01]  /*0af0*/  LEA.HI.X.SX32 R5, R5, R137, 0x1, P0 ;  /* 0x0000008905057211 */ /* 0x000fe200000f0eff */
[----:B------:R0:W4:Y:S01]  /*0b00*/  LDG.E.U8 R155, desc[UR48][R2.64] ;  /* 0x00000030029b7981 */ /* 0x000122000c1e1100 */
[----:B------:R-:W-:-:S02]  /*0b10*/  IADD3 R8, P0, R11, R136, RZ ;  /* 0x000000880b087210 */ /* 0x000fc40007f1e0ff */
[-C--:B------:R-:W-:Y:S01]  /*0b20*/  LEA.HI.X.SX32 R7, R9, R137.reuse, 0x1, P1 ;  /* 0x0000008909077211 */ /* 0x080fe200008f0eff */
[----:B------:R1:W4:Y:S01]  /*0b30*/  LDG.E.U8 R153, desc[UR48][R4.64] ;  /* 0x0000003004997981 */ /* 0x000322000c1e1100 */
[-C--:B------:R-:W-:Y:S02]  /*0b40*/  IADD3 R10, P1, R13, R136.reuse, RZ ;  /* 0x000000880d0a7210 */ /* 0x080fe40007f3e0ff */
[-C--:B------:R-:W-:Y:S01]  /*0b50*/  LEA.HI.X.SX32 R9, R11, R137.reuse, 0x1, P0 ;  /* 0x000000890b097211 */ /* 0x080fe200000f0eff */
[----:B------:R1:W4:Y:S01]  /*0b60*/  LDG.E.U8 R151, desc[UR48][R6.64] ;  /* 0x0000003006977981 */ /* 0x000322000c1e1100 */
[-C--:B------:R-:W-:Y:S01]  /*0b70*/  IADD3 R12, P0, R15, R136.reuse, RZ ;  /* 0x000000880f0c7210 */ /* 0x080fe20007f1e0ff */
[C---:B0-----:R-:W-:Y:S01]  /*0b80*/  IMAD R3, R122.reuse, 0x1e, RZ ;  /* 0x0000001e7a037824 */ /* 0x041fe200078e02ff */
[-C--:B------:R-:W-:Y:S01]  /*0b90*/  LEA.HI.X.SX32 R11, R13, R137.reuse, 0x1, P1 ;  /* 0x000000890d0b7211 */ /* 0x080fe200008f0eff */
[----:B------:R0:W4:Y:S01]  /*0ba0*/  LDG.E.U8 R149, desc[UR48][R8.64] ;  /* 0x0000003008957981 */ /* 0x000122000c1e1100 */
[-C--:B------:R-:W-:Y:S01]  /*0bb0*/  IADD3 R14, P1, R17, R136.reuse, RZ ;  /* 0x00000088110e7210 */ /* 0x080fe20007f3e0ff */
[C---:B-1----:R-:W-:Y:S01]  /*0bc0*/  IMAD R5, R122.reuse, 0x1f, RZ ;  /* 0x0000001f7a057824 */ /* 0x042fe200078e02ff */
[-C--:B------:R-:W-:Y:S01]  /*0bd0*/  LEA.HI.X.SX32 R13, R15, R137.reuse, 0x1, P0 ;  /* 0x000000890f0d7211 */ /* 0x080fe200000f0eff */
[----:B------:R1:W4:Y:S01]  /*0be0*/  LDG.E.U8 R0, desc[UR48][R10.64] ;  /* 0x000000300a007981 */ /* 0x000322000c1e1100 */
[-C--:B------:R-:W-:Y:S01]  /*0bf0*/  IADD3 R16, P0, R3, R136.reuse, RZ ;  /* 0x0000008803107210 */ /* 0x080fe20007f1e0ff */
[C---:B------:R-:W-:Y:S01]  /*0c00*/  IMAD R7, R122.reuse, 0x90, RZ ;  /* 0x000000907a077824 */ /* 0x040fe200078e02ff */
[-C--:B------:R-:W-:Y:S01]  /*0c10*/  LEA.HI.X.SX32 R15, R17, R137.reuse, 0x1, P1 ;  /* 0x00000089110f7211 */ /* 0x080fe200008f0eff */
[----:B------:R1:W4:Y:S01]  /*0c20*/  LDG.E.U8 R2, desc[UR48][R12.64] ;  /* 0x000000300c027981 */ /* 0x000322000c1e1100 */
[----:B------:R-:W-:Y:S01]  /*0c30*/  LEA.HI.X.SX32 R17, R3, R137, 0x1, P0 ;  /* 0x0000008903117211 */ /* 0x000fe200000f0eff */
[----:B0-----:R-:W-:Y:S01]  /*0c40*/  IMAD R9, R122, 0x91, RZ ;  /* 0x000000917a097824 */ /* 0x001fe200078e02ff */
[-C--:B------:R-:W-:Y:S01]  /*0c50*/  IADD3 R18, P1, R5, R136.reuse, RZ ;  /* 0x0000008805127210 */ /* 0x080fe20007f3e0ff */
[----:B------:R0:W4:Y:S01]  /*0c60*/  LDG.E.U8 R3, desc[UR48][R14.64] ;  /* 0x000000300e037981 */ /* 0x000122000c1e1100 */
[----:B------:R-:W-:-:S02]  /*0c70*/  IADD3 R20, P0, R7, R136, RZ ;  /* 0x0000008807147210 */ /* 0x000fc40007f1e0ff */
[-C--:B------:R-:W-:Y:S01]  /*0c80*/  LEA.HI.X.SX32 R19, R5, R137.reuse, 0x1, P1 ;  /* 0x0000008905137211 */ /* 0x080fe200008f0eff */
[----:B------:R0:W4:Y:S01]  /*0c90*/  LDG.E.U8 R4, desc[UR48][R16.64] ;  /* 0x0000003010047981 */ /* 0x000122000c1e1100 */
[-C--:B------:R-:W-:Y:S02]  /*0ca0*/  LEA.HI.X.SX32 R21, R7, R137.reuse, 0x1, P0 ;  /* 0x0000008907157211 */ /* 0x080fe400000f0eff */
[-C--:B-1----:R-:W-:Y:S01]  /*0cb0*/  IADD3 R10, P1, R9, R136.reuse, RZ ;  /* 0x00000088090a7210 */ /* 0x082fe20007f3e0ff */
[----:B------:R1:W4:Y:S01]  /*0cc0*/  LDG.E.U8 R5, desc[UR48][R18.64] ;  /* 0x0000003012057981 */ /* 0x000322000c1e1100 */
[-C--:B------:R-:W-:Y:S02]  /*0cd0*/  IADD3 R12, P0, R23, R136.reuse, RZ ;  /* 0x00000088170c7210 */ /* 0x080fe40007f1e0ff */
[-C--:B------:R-:W-:Y:S01]  /*0ce0*/  LEA.HI.X.SX32 R11, R9, R137.reuse, 0x1, P1 ;  /* 0x00000089090b7211 */ /* 0x080fe200008f0eff */
[C---:B------:R-:W-:Y:S01]  /*0cf0*/  IMAD R9, R122.reuse, 0x94, RZ ;  /* 0x000000947a097824 */ /* 0x040fe200078e02ff */
[-C--:B------:R-:W-:Y:S01]  /*0d00*/  LEA.HI.X.SX32 R13, R23, R137.reuse, 0x1, P0 ;  /* 0x00000089170d7211 */ /* 0x080fe200000f0eff */
[C---:B------:R-:W-:Y:S01]  /*0d10*/  IMAD R23, R122.reuse, 0x95, RZ ;  /* 0x000000957a177824 */ /* 0x040fe200078e02ff */
[-C--:B0-----:R-:W-:Y:S01]  /*0d20*/  IADD3 R14, P1, R25, R136.reuse, RZ ;  /* 0x00000088190e7210 */ /* 0x081fe20007f3e0ff */
[C---:B------:R-:W-:Y:S01]  /*0d30*/  IMAD R27, R122.reuse, 0x97, RZ ;  /* 0x000000977a1b7824 */ /* 0x040fe200078e02ff */
[-C--:B------:R-:W-:Y:S01]  /*0d40*/  IADD3 R16, P0, R9, R136.reuse, RZ ;  /* 0x0000008809107210 */ /* 0x080fe20007f1e0ff */
[----:B------:R0:W4:Y:S01]  /*0d50*/  LDG.E.U8 R6, desc[UR48][R20.64] ;  /* 0x0000003014067981 */ /* 0x000122000c1e1100 */
[-C--:B------:R-:W-:Y:S01]  /*0d60*/  LEA.HI.X.SX32 R15, R25, R137.reuse, 0x1, P1 ;  /* 0x00000089190f7211 */ /* 0x080fe200008f0eff */
[C---:B------:R-:W-:Y:S01]  /*0d70*/  IMAD R25, R122.reuse, 0x96, RZ ;  /* 0x000000967a197824 */ /* 0x040fe200078e02ff */
[-C--:B-1----:R-:W-:Y:S01]  /*0d80*/  IADD3 R18, P1, R23, R136.reuse, RZ ;  /* 0x0000008817127210 */ /* 0x082fe20007f3e0ff */
[C---:B------:R-:W-:Y:S01]  /*0d90*/  IMAD R29, R122.reuse, 0x98, RZ ;  /* 0x000000987a1d7824 */ /* 0x040fe200078e02ff */
[-C--:B------:R-:W-:Y:S01]  /*0da0*/  LEA.HI.X.SX32 R17, R9, R137.reuse, 0x1, P0 ;  /* 0x0000008909117211 */ /* 0x080fe200000f0eff */
[----:B------:R-:W-:Y:S01]  /*0db0*/  IMAD R31, R122, 0x99, RZ ;  /* 0x000000997a1f7824 */ /* 0x000fe200078e02ff */
[----:B------:R-:W-:Y:S01]  /*0dc0*/  LEA.HI.X.SX32 R19, R23, R137, 0x1, P1 ;  /* 0x0000008917137211 */ /* 0x000fe200008f0eff */
[----:B------:R-:W4:Y:S01]  /*0dd0*/  LDG.E.U8 R7, desc[UR48][R10.64] ;  /* 0x000000300a077981 */ /* 0x000f22000c1e1100 */
[----:B------:R-:W-:-:S02]  /*0de0*/  IADD3 R22, P1, R27, R136, RZ ;  /* 0x000000881b167210 */ /* 0x000fc40007f3e0ff */
[-C--:B0-----:R-:W-:Y:S01]  /*0df0*/  IADD3 R20, P0, R25, R136.reuse, RZ ;  /* 0x0000008819147210 */ /* 0x081fe20007f1e0ff */
[----:B------:R0:W4:Y:S01]  /*0e00*/  LDG.E.U8 R9, desc[UR48][R14.64] ;  /* 0x000000300e097981 */ /* 0x000122000c1e1100 */
[-C--:B------:R-:W-:Y:S02]  /*0e10*/  LEA.HI.X.SX32 R23, R27, R137.reuse, 0x1, P1 ;  /* 0x000000891b177211 */ /* 0x080fe400008f0eff */
[-C--:B------:R-:W-:Y:S01]  /*0e20*/  LEA.HI.X.SX32 R21, R25, R137.reuse, 0x1, P0 ;  /* 0x0000008919157211 */ /* 0x080fe200000f0eff */
[----:B------:R-:W4:Y:S01]  /*0e30*/  LDG.E.U8 R8, desc[UR48][R12.64] ;  /* 0x000000300c087981 */ /* 0x000f22000c1e1100 */
[-C--:B------:R-:W-:Y:S02]  /*0e40*/  IADD3 R24, P0, R29, R136.reuse, RZ ;  /* 0x000000881d187210 */ /* 0x080fe40007f1e0ff */
[----:B------:R-:W-:Y:S01]  /*0e50*/  IADD3 R26, P1, R31, R136, RZ ;  /* 0x000000881f1a7210 */ /* 0x000fe20007f3e0ff */
[----:B------:R1:W4:Y:S01]  /*0e60*/  LDG.E.U8 R10, desc[UR48][R16.64] ;  /* 0x00000030100a7981 */ /* 0x000322000c1e1100 */
[----:B0-----:R-:W-:Y:S01]  /*0e70*/  IMAD R15, R122, 0x9a, RZ ;  /* 0x0000009a7a0f7824 */ /* 0x001fe200078e02ff */
[----:B------:R-:W-:-:S02]  /*0e80*/  LEA.HI.X.SX32 R25, R29, R137, 0x1, P0 ;  /* 0x000000891d197211 */ /* 0x000fc400000f0eff */
[----:B------:R0:W4:Y:S01]  /*0e90*/  LDG.E.U8 R11, desc[UR48][R18.64] ;  /* 0x00000030120b7981 */ /* 0x000122000c1e1100 */
[----:B------:R-:W-:-:S03]  /*0ea0*/  LEA.HI.X.SX32 R27, R31, R137, 0x1, P1 ;  /* 0x000000891f1b7211 */ /* 0x000fc600008f0eff */
[----:B------:R0:W4:Y:S01]  /*0eb0*/  LDG.E.U8 R12, desc[UR48][R20.64] ;  /* 0x00000030140c7981 */ /* 0x000122000c1e1100 */
[C---:B-1----:R-:W-:Y:S01]  /*0ec0*/  IMAD R17, R122.reuse, 0x9b, RZ ;  /* 0x0000009b7a117824 */ /* 0x042fe200078e02ff */
[-C--:B------:R-:W-:Y:S02]  /*0ed0*/  IADD3 R28, P0, R15, R136.reuse, RZ ;  /* 0x000000880f1c7210 */ /* 0x080fe40007f1e0ff */
[----:B------:R1:W4:Y:S01]  /*0ee0*/  LDG.E.U8 R13, desc[UR48][R22.64] ;  /* 0x00000030160d7981 */ /* 0x000322000c1e1100 */
[C---:B0-----:R-:W-:Y:S01]  /*0ef0*/  IMAD R19, R122.reuse, 0x9c, RZ ;  /* 0x0000009c7a137824 */ /* 0x041fe200078e02ff */
[----:B------:R-:W-:Y:S01]  /*0f00*/  IADD3 R30, P1, R17, R136, RZ ;  /* 0x00000088111e7210 */ /* 0x000fe20007f3e0ff */
[C---:B------:R-:W-:Y:S01]  /*0f10*/  IMAD R35, R122.reuse, 0x9e, RZ ;  /* 0x0000009e7a237824 */ /* 0x040fe200078e02ff */
[----:B------:R0:W4:Y:S01]  /*0f20*/  LDG.E.U8 R14, desc[UR48][R24.64] ;  /* 0x00000030180e7981 */ /* 0x000122000c1e1100 */
[----:B------:R-:W-:Y:S01]  /*0f30*/  IMAD R21, R122, 0x9d, RZ ;  /* 0x0000009d7a157824 */ /* 0x000fe200078e02ff */
[----:B------:R-:W-:-:S02]  /*0f40*/  LEA.HI.X.SX32 R29, R15, R137, 0x1, P0 ;  /* 0x000000890f1d7211 */ /* 0x000fc400000f0eff */
[-C--:B------:R-:W-:Y:S01]  /*0f50*/  LEA.HI.X.SX32 R31, R17, R137.reuse, 0x1, P1 ;  /* 0x00000089111f7211 */ /* 0x080fe200008f0eff */
[C---:B------:R-:W-:Y:S01]  /*0f60*/  IMAD R37, R122.reuse, 0x9f, RZ ;  /* 0x0000009f7a257824 */ /* 0x040fe200078e02ff */
[-C--:B------:R-:W-:Y:S01]  /*0f70*/  IADD3 R32, P0, R19, R136.reuse, RZ ;  /* 0x0000008813207210 */ /* 0x080fe20007f1e0ff */
[----:B------:R0:W4:Y:S01]  /*0f80*/  LDG.E.U8 R16, desc[UR48][R28.64] ;  /* 0x000000301c107981 */ /* 0x000122000c1e1100 */
[-C--:B-1----:R-:W-:Y:S02]  /*0f90*/  IADD3 R22, P1, R21, R136.reuse, RZ ;  /* 0x0000008815167210 */ /* 0x082fe40007f3e0ff */
[-C--:B------:R-:W-:Y:S01]  /*0fa0*/  LEA.HI.X.SX32 R33, R19, R137.reuse, 0x1, P0 ;  /* 0x0000008913217211 */ /* 0x080fe200000f0eff */
[----:B------:R1:W4:Y:S01]  /*0fb0*/  LDG.E.U8 R15, desc[UR48][R26.64] ;  /* 0x000000301a0f7981 */ /* 0x000322000c1e1100 */
[-C--:B------:R-:W-:Y:S01]  /*0fc0*/  LEA.HI.X.SX32 R23, R21, R137.reuse, 0x1, P1 ;  /* 0x0000008915177211 */ /* 0x080fe200008f0eff */
[C---:B------:R-:W-:Y:S01]  /*0fd0*/  IMAD.SHL.U32 R21, R122.reuse, 0x20, RZ ;  /* 0x000000207a157824 */ /* 0x040fe200078e00ff */
[-C--:B0-----:R-:W-:Y:S01]  /*0fe0*/  IADD3 R24, P0, R35, R136.reuse, RZ ;  /* 0x0000008823187210 */ /* 0x081fe20007f1e0ff */
[----:B------:R0:W4:Y:S01]  /*0ff0*/  LDG.E.U8 R17, desc[UR48][R30.64] ;  /* 0x000000301e117981 */ /* 0x000122000c1e1100 */
[----:B------:R-:W-:Y:S01]  /*1000*/  IADD3 R36, P1, R37, R136, RZ ;  /* 0x0000008825247210 */ /* 0x000fe20007f3e0ff */
[----:B------:R-:W-:Y:S01]  /*1010*/  IMAD R29, R122, 0x21, RZ ;  /* 0x000000217a1d7824 */ /* 0x000fe200078e02ff */
[-C--:B------:R-:W-:Y:S01]  /*1020*/  LEA.HI.X.SX32 R25, R35, R137.reuse, 0x1, P0 ;  /* 0x0000008923197211 */ /* 0x080fe200000f0eff */
[----:B------:R0:W4:Y:S01]  /*1030*/  LDG.E.U8 R18, desc[UR48][R32.64] ;  /* 0x0000003020127981 */ /* 0x000122000c1e1100 */
[----:B------:R-:W-:-:S02]  /*1040*/  LEA.HI.X.SX32 R37, R37, R137, 0x1, P1 ;  /* 0x0000008925257211 */ /* 0x000fc400008f0eff */
[-C--:B-1----:R-:W-:Y:S01]  /*1050*/  IADD3 R26, P0, R21, R136.reuse, RZ ;  /* 0x00000088151a7210 */ /* 0x082fe20007f1e0ff */
[C---:B------:R-:W-:Y:S01]  /*1060*/  IMAD R39, R122.reuse, 0x25, RZ ;  /* 0x000000257a277824 */ /* 0x040fe200078e02ff */
[-C--:B------:R-:W-:Y:S01]  /*1070*/  IADD3 R28, P1, R29, R136.reuse, RZ ;  /* 0x000000881d1c7210 */ /* 0x080fe20007f3e0ff */
[C---:B0-----:R-:W-:Y:S01]  /*1080*/  IMAD R31, R122.reuse, 0x22, RZ ;  /* 0x000000227a1f7824 */ /* 0x041fe200078e02ff */
[-C--:B------:R-:W-:Y:S01]  /*1090*/  LEA.HI.X.SX32 R27, R21, R137.reuse, 0x1, P0 ;  /* 0x00000089151b7211 */ /* 0x080fe200000f0eff */
[C---:B------:R-:W-:Y:S01]  /*10a0*/  IMAD R35, R122.reuse, 0x24, RZ ;  /* 0x000000247a237824 */ /* 0x040fe200078e02ff */
[----:B------:R-:W4:Y:S01]  /*10b0*/  LDG.E.U8 R19, desc[UR48][R22.64] ;  /* 0x0000003016137981 */ /* 0x000f22000c1e1100 */
[C---:B------:R-:W-:Y:S01]  /*10c0*/  IMAD R33, R122.reuse, 0x23, RZ ;  /* 0x000000237a217824 */ /* 0x040fe200078e02ff */
[-C--:B------:R-:W-:Y:S02]  /*10d0*/  IADD3 R30, P0, R31, R136.reuse, RZ ;  /* 0x000000881f1e7210 */ /* 0x080fe40007f1e0ff */
[-C--:B------:R-:W-:Y:S01]  /*10e0*/  LEA.HI.X.SX32 R29, R29, R137.reuse, 0x1, P1 ;  /* 0x000000891d1d7211 */ /* 0x080fe200008f0eff */
[----:B------:R0:W4:Y:S01]  /*10f0*/  LDG.E.U8 R21, desc[UR48][R36.64] ;  /* 0x0000003024157981 */ /* 0x000122000c1e1100 */
[-C--:B------:R-:W-:Y:S01]  /*1100*/  IADD3 R32, P1, R33, R136.reuse, RZ ;  /* 0x0000008821207210 */ /* 0x080fe20007f3e0ff */
[C---:B------:R-:W-:Y:S01]  /*1110*/  IMAD R41, R122.reuse, 0x26, RZ ;  /* 0x000000267a297824 */ /* 0x040fe200078e02ff */
[-C--:B------:R-:W-:Y:S01]  /*1120*/  LEA.HI.X.SX32 R31, R31, R137.reuse, 0x1, P0 ;  /* 0x000000891f1f7211 */ /* 0x080fe200000f0eff */
[----:B------:R-:W-:Y:S01]  /*1130*/  IMAD R43, R122, 0x27, RZ ;  /* 0x000000277a2b7824 */ /* 0x000fe200078e02ff */
[----:B------:R-:W-:Y:S01]  /*1140*/  IADD3 R34, P0, R35, R136, RZ ;  /* 0x0000008823227210 */ /* 0x000fe20007f1e0ff */
[----:B------:R-:W4:Y:S01]  /*1150*/  LDG.E.U8 R20, desc[UR48][R24.64] ;  /* 0x0000003018147981 */ /* 0x000f22000c1e1100 */
[----:B------:R-:W-:-:S02]  /*1160*/  LEA.HI.X.SX32 R33, R33, R137, 0x1, P1 ;  /* 0x0000008921217211 */ /* 0x000fc400008f0eff */
[-C--:B0-----:R-:W-:Y:S01]  /*1170*/  IADD3 R36, P1, R39, R136.reuse, RZ ;  /* 0x0000008827247210 */ /* 0x081fe20007f3e0ff */
[----:B------:R0:W4:Y:S01]  /*1180*/  LDG.E.U8 R23, desc[UR48][R28.64] ;  /* 0x000000301c177981 */ /* 0x000122000c1e1100 */
[-C--:B------:R-:W-:Y:S02]  /*1190*/  LEA.HI.X.SX32 R35, R35, R137.reuse, 0x1, P0 ;  /* 0x0000008923237211 */ /* 0x080fe400000f0eff */
[-C--:B------:R-:W-:Y:S01]  /*11a0*/  IADD3 R38, P0, R41, R136.reuse, RZ ;  /* 0x0000008829267210 */ /* 0x080fe20007f1e0ff */
[----:B------:R-:W4:Y:S01]  /*11b0*/  LDG.E.U8 R22, desc[UR48][R26.64] ;  /* 0x000000301a167981 */ /* 0x000f22000c1e1100 */
[-C--:B------:R-:W-:Y:S02]  /*11c0*/  LEA.HI.X.SX32 R37, R39, R137.reuse, 0x1, P1 ;  /* 0x0000008927257211 */ /* 0x080fe400008f0eff */
        /* <DEDUP_REMOVED lines=11> */
[-C--:B------:R-:W-:Y:S01]  /*1280*/  IADD3 R44, P1, R31, R136.reuse, RZ ;  /* 0x000000881f2c7210 */ /* 0x080fe20007f3e0ff */
[C---:B------:R-:W-:Y:S01]  /*1290*/  IMAD R49, R122.reuse, 0x2c, RZ ;  /* 0x0000002c7a317824 */ /* 0x040fe200078e02ff */
[----:B------:R0:W4:Y:S01]  /*12a0*/  LDG.E.U8 R28, desc[UR48][R38.64] ;  /* 0x00000030261c7981 */ /* 0x000122000c1e1100 */
[C---:B------:R-:W-:Y:S01]  /*12b0*/  IMAD R35, R122.reuse, 0x2b, RZ ;  /* 0x0000002b7a237824 */ /* 0x040fe200078e02ff */
[-C--:B------:R-:W-:Y:S01]  /*12c0*/  LEA.HI.X.SX32 R43, R29, R137.reuse, 0x1, P0 ;  /* 0x000000891d2b7211 */ /* 0x080fe200000f0eff */
[----:B------:R-:W-:Y:S01]  /*12d0*/  IMAD R51, R122, 0x2d, RZ ;  /* 0x0000002d7a337824 */ /* 0x000fe200078e02ff */
[----:B------:R-:W-:Y:S01]  /*12e0*/  LEA.HI.X.SX32 R45, R31, R137, 0x1, P1 ;  /* 0x000000891f2d7211 */ /* 0x000fe200008f0eff */
[----:B------:R0:W4:Y:S01]  /*12f0*/  LDG.E.U8 R29, desc[UR48][R40.64] ;  /* 0x00000030281d7981 */ /* 0x000122000c1e1100 */
[----:B------:R-:W-:-:S02]  /*1300*/  IADD3 R46, P0, R33, R136, RZ ;  /* 0x00000088212e7210 */ /* 0x000fc40007f1e0ff */
[-C--:B-1----:R-:W-:Y:S01]  /*1310*/  IADD3 R36, P1, R35, R136.reuse, RZ ;  /* 0x0000008823247210 */ /* 0x082fe20007f3e0ff */
[----:B------:R1:W4:Y:S01]  /*1320*/  LDG.E.U8 R30, desc[UR48][R42.64] ;  /* 0x000000302a1e7981 */ /* 0x000322000c1e1100 */
[-C--:B------:R-:W-:Y:S02]  /*1330*/  LEA.HI.X.SX32 R47, R33, R137.reuse, 0x1, P0 ;  /* 0x00000089212f7211 */ /* 0x080fe400000f0eff */
[-C--:B------:R-:W-:Y:S01]  /*1340*/  LEA.HI.X.SX32 R37, R35, R137.reuse, 0x1, P1 ;  /* 0x0000008923257211 */ /* 0x080fe200008f0eff */
[C---:B------:R-:W-:Y:S01]  /*1350*/  IMAD R35, R122.reuse, 0x2e, RZ ;  /* 0x0000002e7a237824 */ /* 0x040fe200078e02ff */
[-C--:B0-----:R-:W-:Y:S01]  /*1360*/  IADD3 R38, P0, R49, R136.reuse, RZ ;  /* 0x0000008831267210 */ /* 0x081fe20007f1e0ff */
[----:B------:R0:W4:Y:S01]  /*1370*/  LDG.E.U8 R31, desc[UR48][R44.64] ;  /* 0x000000302c1f7981 */ /* 0x000122000c1e1100 */
[-C--:B------:R-:W-:Y:S02]  /*1380*/  IADD3 R40, P1, R51, R136.reuse, RZ ;  /* 0x0000008833287210 */ /* 0x080fe40007f3e0ff */
[-C--:B------:R-:W-:Y:S01]  /*1390*/  LEA.HI.X.SX32 R39, R49, R137.reuse, 0x1, P0 ;  /* 0x0000008931277211 */ /* 0x080fe200000f0eff */
[C---:B------:R-:W-:Y:S01]  /*13a0*/  IMAD R49, R122.reuse, 0x2f, RZ ;  /* 0x0000002f7a317824 */ /* 0x040fe200078e02ff */
[-C--:B------:R-:W-:Y:S01]  /*13b0*/  LEA.HI.X.SX32 R41, R51, R137.reuse, 0x1, P1 ;  /* 0x0000008933297211 */ /* 0x080fe200008f0eff */
[C---:B------:R-:W-:Y:S01]  /*13c0*/  IMAD R51, R122.reuse, 0xa0, RZ ;  /* 0x000000a07a337824 */ /* 0x040fe200078e02ff */
[-C--:B-1----:R-:W-:Y:S01]  /*13d0*/  IADD3 R42, P0, R35, R136.reuse, RZ ;  /* 0x00000088232a7210 */ /* 0x082fe20007f1e0ff */
[----:B------:R1:W4:Y:S01]  /*13e0*/  LDG.E.U8 R32, desc[UR48][R46.64] ;  /* 0x000000302e207981 */ /* 0x000322000c1e1100 */
[C---:B------:R-:W-:Y:S01]  /*13f0*/  IMAD R53, R122.reuse, 0xa1, RZ ;  /* 0x000000a17a357824 */ /* 0x040fe200078e02ff */
[-C--:B0-----:R-:W-:Y:S01]  /*1400*/  IADD3 R44, P1, R49, R136.reuse, RZ ;  /* 0x00000088312c7210 */ /* 0x081fe20007f3e0ff */
[C---:B------:R-:W-:Y:S01]  /*1410*/  IMAD R55, R122.reuse, 0xa2, RZ ;  /* 0x000000a27a377824 */ /* 0x040fe200078e02ff */
[----:B------:R-:W-:Y:S01]  /*1420*/  LEA.HI.X.SX32 R43, R35, R137, 0x1, P0 ;  /* 0x00000089232b7211 */ /* 0x000fe200000f0eff */
[----:B------:R-:W-:Y:S01]  /*1430*/  IMAD R57, R122, 0xa3, RZ ;  /* 0x000000a37a397824 */ /* 0x000fe200078e02ff */
[----:B------:R0:W4:Y:S01]  /*1440*/  LDG.E.U8 R35, desc[UR48][R40.64] ;  /* 0x0000003028237981 */ /* 0x000122000c1e1100 */
[----:B-1----:R-:W-:-:S03]  /*1450*/  IADD3 R46, P0, R51, R136, RZ ;  /* 0x00000088332e7210 */ /* 0x002fc60007f1e0ff */
[----:B------:R-:W4:Y:S01]  /*1460*/  LDG.E.U8 R33, desc[UR48][R36.64] ;  /* 0x0000003024217981 */ /* 0x000f22000c1e1100 */
[-C--:B------:R-:W-:Y:S02]  /*1470*/  LEA.HI.X.SX32 R45, R49, R137.reuse, 0x1, P1 ;  /* 0x00000089312d7211 */ /* 0x080fe400008f0eff */
[-C--:B------:R-:W-:Y:S01]  /*1480*/  LEA.HI.X.SX32 R47, R51, R137.reuse, 0x1, P0 ;  /* 0x00000089332f7211 */ /* 0x080fe200000f0eff */
[----:B------:R-:W4:Y:S01]  /*1490*/  LDG.E.U8 R34, desc[UR48][R38.64] ;  /* 0x0000003026227981 */ /* 0x000f22000c1e1100 */
[-C--:B------:R-:W-:Y:S01]  /*14a0*/  IADD3 R48, P1, R53, R136.reuse, RZ ;  /* 0x0000008835307210 */ /* 0x080fe20007f3e0ff */
[C---:B0-----:R-:W-:Y:S01]  /*14b0*/  IMAD R41, R122.reuse, 0xa4, RZ ;  /* 0x000000a47a297824 */ /* 0x041fe200078e02ff */
[----:B------:R-:W-:Y:S01]  /*14c0*/  IADD3 R50, P0, R55, R136, RZ ;  /* 0x0000008837327210 */ /* 0x000fe20007f1e0ff */
[----:B------:R-:W-:Y:S01]  /*14d0*/  IMAD R61, R122, 0xa8, RZ ;  /* 0x000000a87a3d7824 */ /* 0x000fe200078e02ff */
[-C--:B------:R-:W-:Y:S01]  /*14e0*/  LEA.HI.X.SX32 R49, R53, R137.reuse, 0x1, P1 ;  /* 0x0000008935317211 */ /* 0x080fe200008f0eff */
[----:B------:R0:W4:Y:S01]  /*14f0*/  LDG.E.U8 R36, desc[UR48][R42.64] ;  /* 0x000000302a247981 */ /* 0x000122000c1e1100 */
[----:B------:R-:W-:-:S02]  /*1500*/  LEA.HI.X.SX32 R51, R55, R137, 0x1, P0 ;  /* 0x0000008937337211 */ /* 0x000fc400000f0eff */
[-C--:B------:R-:W-:Y:S01]  /*1510*/  IADD3 R52, P1, R57, R136.reuse, RZ ;  /* 0x0000008839347210 */ /* 0x080fe20007f3e0ff */
[----:B------:R1:W4:Y:S01]  /*1520*/  LDG.E.U8 R37, desc[UR48][R44.64] ;  /* 0x000000302c257981 */ /* 0x000322000c1e1100 */
[----:B------:R-:W-:-:S03]  /*1530*/  IADD3 R54, P0, R41, R136, RZ ;  /* 0x0000008829367210 */ /* 0x000fc60007f1e0ff */
[----:B------:R2:W4:Y:S01]  /*1540*/  LDG.E.U8 R38, desc[UR48][R46.64] ;  /* 0x000000302e267981 */ /* 0x000522000c1e1100 */
[----:B0-----:R-:W-:-:S03]  /*1550*/  IMAD R43, R122, 0xa5, RZ ;  /* 0x000000a57a2b7824 */ /* 0x001fc600078e02ff */
[----:B------:R0:W4:Y:S01]  /*1560*/  LDG.E.U8 R39, desc[UR48][R48.64] ;  /* 0x0000003030277981 */ /* 0x000122000c1e1100 */
[C---:B-1----:R-:W-:Y:S01]  /*1570*/  IMAD R45, R122.reuse, 0xa6, RZ ;  /* 0x000000a67a2d7824 */ /* 0x042fe200078e02ff */
[-C--:B------:R-:W-:Y:S02]  /*1580*/  LEA.HI.X.SX32 R53, R57, R137.reuse, 0x1, P1 ;  /* 0x0000008939357211 */ /* 0x080fe400008f0eff */
[----:B------:R1:W4:Y:S01]  /*1590*/  LDG.E.U8 R40, desc[UR48][R50.64] ;  /* 0x0000003032287981 */ /* 0x000322000c1e1100 */
[-C--:B------:R-:W-:Y:S01]  /*15a0*/  LEA.HI.X.SX32 R55, R41, R137.reuse, 0x1, P0 ;  /* 0x0000008929377211 */ /* 0x080fe200000f0eff */
[C---:B--2---:R-:W-:Y:S01]  /*15b0*/  IMAD R47, R122.reuse, 0xa7, RZ ;  /* 0x000000a77a2f7824 */ /* 0x044fe200078e02ff */
[-C--:B------:R-:W-:Y:S01]  /*15c0*/  IADD3 R56, P1, R43, R136.reuse, RZ ;  /* 0x000000882b387210 */ /* 0x080fe20007f3e0ff */
[----:B------:R-:W-:Y:S01]  /*15d0*/  IMAD R63, R122, 0xa9, RZ ;  /* 0x000000a97a3f7824 */ /* 0x000fe200078e02ff */
[----:B------:R-:W-:Y:S01]  /*15e0*/  IADD3 R58, P0, R45, R136, RZ ;  /* 0x000000882d3a7210 */ /* 0x000fe20007f1e0ff */
[----:B------:R2:W4:Y:S01]  /*15f0*/  LDG.E.U8 R41, desc[UR48][R52.64] ;  /* 0x0000003034297981 */ /* 0x000522000c1e1100 */
[----:B------:R-:W-:-:S02]  /*1600*/  LEA.HI.X.SX32 R57, R43, R137, 0x1, P1 ;  /* 0x000000892b397211 */ /* 0x000fc400008f0eff */
[-C--:B------:R-:W-:Y:S01]  /*1610*/  LEA.HI.X.SX32 R59, R45, R137.reuse, 0x1, P0 ;  /* 0x000000892d3b7211 */ /* 0x080fe200000f0eff */
[----:B------:R5:W4:Y:S01]  /*1620*/  LDG.E.U8 R42, desc[UR48][R54.64] ;  /* 0x00000030362a7981 */ /* 0x000b22000c1e1100 */
[-C--:B0-----:R-:W-:Y:S02]  /*1630*/  IADD3 R48, P1, R47, R136.reuse, RZ ;  /* 0x000000882f307210 */ /* 0x081fe40007f3e0ff */
[-C--:B-1----:R-:W-:Y:S01]  /*1640*/  IADD3 R50, P0, R61, R136.reuse, RZ ;  /* 0x000000883d327210 */ /* 0x082fe20007f1e0ff */
[----:B------:R0:W4:Y:S01]  /*1650*/  LDG.E.U8 R43, desc[UR48][R56.64] ;  /* 0x00000030382b7981 */ /* 0x000122000c1e1100 */
[-C--:B------:R-:W-:Y:S01]  /*1660*/  LEA.HI.X.SX32 R49, R47, R137.reuse, 0x1, P1 ;  /* 0x000000892f317211 */ /* 0x080fe200008f0eff */
[C---:B------:R-:W-:Y:S01]  /*1670*/  IMAD R47, R122.reuse, 0xaa, RZ ;  /* 0x000000aa7a2f7824 */ /* 0x040fe200078e02ff */
[----:B------:R-:W-:Y:S01]  /*1680*/  LEA.HI.X.SX32 R51, R61, R137, 0x1, P0 ;  /* 0x000000893d337211 */ /* 0x000fe200000f0eff */
[----:B------:R-:W-:Y:S01]  /*1690*/  IMAD R61, R122, 0xab, RZ ;  /* 0x000000ab7a3d7824 */ /* 0x000fe200078e02ff */
[-C--:B--2---:R-:W-:Y:S01]  /*16a0*/  IADD3 R52, P1, R63, R136.reuse, RZ ;  /* 0x000000883f347210 */ /* 0x084fe20007f3e0ff */
[----:B------:R1:W2:Y:S01]  /*16b0*/  LDG.E.U8 R44, desc[UR48][R58.64] ;  /* 0x000000303a2c7981 */ /* 0x0002a2000c1e1100 */
[----:B-----5:R-:W-:-:S02]  /*16c0*/  IADD3 R54, P0, R47, R136, RZ ;  /* 0x000000882f367210 */ /* 0x020fc40007f1e0ff */
[-C--:B------:R-:W-:Y:S01]  /*16d0*/  LEA.HI.X.SX32 R53, R63, R137.reuse, 0x1, P1 ;  /* 0x000000893f357211 */ /* 0x080fe200008f0eff */
[C---:B------:R-:W-:Y:S01]  /*16e0*/  IMAD R63, R122.reuse, 0xac, RZ ;  /* 0x000000ac7a3f7824 */ /* 0x040fe200078e02ff */
[-C--:B0-----:R-:W-:Y:S01]  /*16f0*/  IADD3 R56, P1, R61, R136.reuse, RZ ;  /* 0x000000883d387210 */ /* 0x081fe20007f3e0ff */
[C---:B------:R-:W-:Y:S01]  /*1700*/  IMAD R77, R122.reuse, 0xaf, RZ ;  /* 0x000000af7a4d7824 */ /* 0x040fe200078e02ff */
[-C--:B------:R-:W-:Y:S01]  /*1710*/  LEA.HI.X.SX32 R55, R47, R137.reuse, 0x1, P0 ;  /* 0x000000892f377211 */ /* 0x080fe200000f0eff */
[----:B------:R-:W2:Y:S01]  /*1720*/  LDG.E.U8 R45, desc[UR48][R48.64] ;  /* 0x00000030302d7981 */ /* 0x000ea2000c1e1100 */
[-C--:B------:R-:W-:Y:S01]  /*1730*/  LEA.HI.X.SX32 R57, R61, R137.reuse, 0x1, P1 ;  /* 0x000000893d397211 */ /* 0x080fe200008f0eff */
[C---:B-1----:R-:W-:Y:S01]  /*1740*/  IMAD R59, R122.reuse, 0xad, RZ ;  /* 0x000000ad7a3b7824 */ /* 0x042fe200078e02ff */
[C---:B------:R-:W-:Y:S01]  /*1750*/  IADD3 R62, P0, R63.reuse, R136, RZ ;  /* 0x000000883f3e7210 */ /* 0x040fe20007f1e0ff */
[----:B------:R-:W-:Y:S01]  /*1760*/  IMAD R61, R122, 0xae, RZ ;  /* 0x000000ae7a3d7824 */ /* 0x000fe200078e02ff */
[----:B------:R0:W5:Y:S02]  /*1770*/  LDG.E.U8 R47, desc[UR48][R52.64] ;  /* 0x00000030342f7981 */ /* 0x000164000c1e1100 */
[----:B------:R-:W-:-:S02]  /*1780*/  LEA.HI.X.SX32 R63, R63, R137, 0x1, P0 ;  /* 0x000000893f3f7211 */ /* 0x000fc400000f0eff */
[-C--:B------:R-:W-:Y:S01]  /*1790*/  IADD3 R72, P1, R59, R136.reuse, RZ ;  /* 0x000000883b487210 */ /* 0x080fe20007f3e0ff */
[----:B------:R1:W5:Y:S01]  /*17a0*/  LDG.E.U8 R48, desc[UR48][R54.64] ;  /* 0x0000003036307981 */ /* 0x000362000c1e1100 */
[----:B------:R-:W-:-:S03]  /*17b0*/  IADD3 R74, P0, R61, R136, RZ ;  /* 0x000000883d4a7210 */ /* 0x000fc60007f1e0ff */
[----:B------:R3:W5:Y:S01]  /*17c0*/  LDG.E.U8 R49, desc[UR48][R56.64] ;  /* 0x0000003038317981 */ /* 0x000762000c1e1100 */
[C---:B0-----:R-:W-:Y:S01]  /*17d0*/  IMAD R53, R122.reuse, 0x30, RZ ;  /* 0x000000307a357824 */ /* 0x041fe200078e02ff */
[-C--:B------:R-:W-:Y:S02]  /*17e0*/  LEA.HI.X.SX32 R73, R59, R137.reuse, 0x1, P1 ;  /* 0x000000893b497211 */ /* 0x080fe400008f0eff */
[-C--:B------:R-:W-:Y:S01]  /*17f0*/  LEA.HI.X.SX32 R75, R61, R137.reuse, 0x1, P0 ;  /* 0x000000893d4b7211 */ /* 0x080fe200000f0eff */
[----:B------:R-:W5:Y:S01]  /*1800*/  LDG.E.U8 R46, desc[UR48][R50.64] ;  /* 0x00000030322e7981 */ /* 0x000f62000c1e1100 */
[-C--:B------:R-:W-:Y:S01]  /*1810*/  IADD3 R76, P1, R77, R136.reuse, RZ ;  /* 0x000000884d4c7210 */ /* 0x080fe20007f3e0ff */
[C---:B-1----:R-:W-:Y:S01]  /*1820*/  IMAD R55, R122.reuse, 0x31, RZ ;  /* 0x000000317a377824 */ /* 0x042fe200078e02ff */
[-C--:B------:R-:W-:Y:S01]  /*1830*/  IADD3 R58, P0, R53, R136.reuse, RZ ;  /* 0x00000088353a7210 */ /* 0x080fe20007f1e0ff */
[C---:B------:R-:W-:Y:S01]  /*1840*/  IMAD R79, R122.reuse, 0x33, RZ ;  /* 0x000000337a4f7824 */ /* 0x040fe200078e02ff */
[----:B------:R-:W2:Y:S01]  /*1850*/  LDG.E.U8 R158, desc[UR48][R158.64] ;  /* 0x000000309e9e7981 */ /* 0x000ea2000c1e1100 */
[C---:B---3--:R-:W-:Y:S01]  /*1860*/  IMAD R57, R122.reuse, 0x32, RZ ;  /* 0x000000327a397824 */ /* 0x048fe200078e02ff */
[-C--:B------:R-:W-:Y:S01]  /*1870*/  LEA.HI.X.SX32 R77, R77, R137.reuse, 0x1, P1 ;  /* 0x000000894d4d7211 */ /* 0x080fe200008f0eff */
[C---:B------:R-:W-:Y:S01]  /*1880*/  IMAD R81, R122.reuse, 0x34, RZ ;  /* 0x000000347a517824 */ /* 0x040fe200078e02ff */
[----:B------:R-:W-:Y:S01]  /*1890*/  LEA.HI.X.SX32 R59, R53, R137, 0x1, P0 ;  /* 0x00000089353b7211 */ /* 0x000fe200000f0eff */
[----:B------:R0:W3:Y:S01]  /*18a0*/  LDG.E.U8 R50, desc[UR48][R62.64] ;  /* 0x000000303e327981 */ /* 0x0000e2000c1e1100 */
[----:B------:R-:W-:Y:S01]  /*18b0*/  IADD3 R60, P1, R55, R136, RZ ;  /* 0x00000088373c7210 */ /* 0x000fe20007f3e0ff */
[----:B------:R-:W-:-:S02]  /*18c0*/  IMAD R83, R122, 0x35, RZ ;  /* 0x000000357a537824 */ /* 0x000fc400078e02ff */
[----:B------:R1:W3:Y:S01]  /*18d0*/  LDG.E.U8 R51, desc[UR48][R72.64] ;  /* 0x0000003048337981 */ /* 0x0002e2000c1e1100 */
[----:B------:R-:W-:-:S03]  /*18e0*/  LEA.HI.X.SX32 R61, R55, R137, 0x1, P1 ;  /* 0x00000089373d7211 */ /* 0x000fc600008f0eff */
[----:B------:R1:W3:Y:S01]  /*18f0*/  LDG.E.U8 R52, desc[UR48][R74.64] ;  /* 0x000000304a347981 */ /* 0x0002e2000c1e1100 */
[----:B0-----:R-:W-:-:S03]  /*1900*/  IADD3 R62, P0, R57, R136, RZ ;  /* 0x00000088393e7210 */ /* 0x001fc60007f1e0ff */
[----:B------:R0:W3:Y:S01]  /*1910*/  LDG.E.U8 R53, desc[UR48][R76.64] ;  /* 0x000000304c357981 */ /* 0x0000e2000c1e1100 */
[-C--:B------:R-:W-:Y:S02]  /*1920*/  LEA.HI.X.SX32 R63, R57, R137.reuse, 0x1, P0 ;  /* 0x00000089393f7211 */ /* 0x080fe400000f0eff */
[-C--:B-1----:R-:W-:Y:S01]  /*1930*/  IADD3 R72, P1, R79, R136.reuse, RZ ;  /* 0x000000884f487210 */ /* 0x082fe20007f3e0ff */
[----:B------:R1:W3:Y:S01]  /*1940*/  LDG.E.U8 R55, desc[UR48][R60.64] ;  /* 0x000000303c377981 */ /* 0x0002e2000c1e1100 */
[-C--:B------:R-:W-:Y:S02]  /*1950*/  IADD3 R74, P0, R81, R136.reuse, RZ ;  /* 0x00000088514a7210 */ /* 0x080fe40007f1e0ff */
[-C--:B------:R-:W-:Y:S01]  /*1960*/  LEA.HI.X.SX32 R73, R79, R137.reuse, 0x1, P1 ;  /* 0x000000894f497211 */ /* 0x080fe200008f0eff */
[C---:B------:R-:W-:Y:S01]  /*1970*/  IMAD R79, R122.reuse, 0x36, RZ ;  /* 0x000000367a4f7824 */ /* 0x040fe200078e02ff */
[-C--:B------:R-:W-:Y:S01]  /*1980*/  LEA.HI.X.SX32 R75, R81, R137.reuse, 0x1, P0 ;  /* 0x00000089514b7211 */ /* 0x080fe200000f0eff */
[C---:B------:R-:W-:Y:S01]  /*1990*/  IMAD R81, R122.reuse, 0x37, RZ ;  /* 0x000000377a517824 */ /* 0x040fe200078e02ff */
[-C--:B0-----:R-:W-:Y:S01]  /*19a0*/  IADD3 R76, P1, R83, R136.reuse, RZ ;  /* 0x00000088534c7210 */ /* 0x081fe20007f3e0ff */
[----:B------:R0:W3:Y:S01]  /*19b0*/  LDG.E.U8 R56, desc[UR48][R62.64] ;  /* 0x000000303e387981 */ /* 0x0000e2000c1e1100 */
[-C--:B------:R-:W-:Y:S01]  /*19c0*/  IADD3 R78, P0, R79, R136.reuse, RZ ;  /* 0x000000884f4e7210 */ /* 0x080fe20007f1e0ff */
[----:B-1----:R-:W-:Y:S01]  /*19d0*/  IMAD R61, R122, 0x38, RZ ;  /* 0x000000387a3d7824 */ /* 0x002fe200078e02ff */
[----:B------:R-:W-:Y:S01]  /*19e0*/  LEA.HI.X.SX32 R77, R83, R137, 0x1, P1 ;  /* 0x00000089534d7211 */ /* 0x000fe200008f0eff */
[----:B------:R-:W3:Y:S01]  /*19f0*/  LDG.E.U8 R54, desc[UR48][R58.64] ;  /* 0x000000303a367981 */ /* 0x000ee2000c1e1100 */
[----:B------:R-:W-:-:S03]  /*1a00*/  IADD3 R80, P1, R81, R136, RZ ;  /* 0x0000008851507210 */ /* 0x000fc60007f3e0ff */
[----:B------:R1:W3:Y:S01]  /*1a10*/  LDG.E.U8 R57, desc[UR48][R72.64] ;  /* 0x0000003048397981 */ /* 0x0002e2000c1e1100 */
[C---:B0-----:R-:W-:Y:S01]  /*1a20*/  IMAD R63, R122.reuse, 0x39, RZ ;  /* 0x000000397a3f7824 */ /* 0x041fe200078e02ff */
[-C--:B------:R-:W-:Y:S01]  /*1a30*/  LEA.HI.X.SX32 R79, R79, R137.reuse, 0x1, P0 ;  /* 0x000000894f4f7211 */ /* 0x080fe200000f0eff */
[C---:B------:R-:W-:Y:S01]  /*1a40*/  IMAD R89, R122.reuse, 0x3c, RZ ;  /* 0x0000003c7a597824 */ /* 0x040fe200078e02ff */
[-C--:B------:R-:W-:Y:S01]  /*1a50*/  LEA.HI.X.SX32 R81, R81, R137.reuse, 0x1, P1 ;  /* 0x0000008951517211 */ /* 0x080fe200008f0eff */
[----:B------:R0:W3:Y:S01]  /*1a60*/  LDG.E.U8 R58, desc[UR48][R74.64] ;  /* 0x000000304a3a7981 */ /* 0x0000e2000c1e1100 */
[-C--:B------:R-:W-:Y:S02]  /*1a70*/  IADD3 R82, P0, R61, R136.reuse, RZ ;  /* 0x000000883d527210 */ /* 0x080fe40007f1e0ff */
[----:B------:R-:W-:Y:S01]  /*1a80*/  IADD3 R84, P1, R63, R136, RZ ;  /* 0x000000883f547210 */ /* 0x000fe20007f3e0ff */
[----:B-1----:R-:W-:Y:S01]  /*1a90*/  IMAD R73, R122, 0x3a, RZ ;  /* 0x0000003a7a497824 */ /* 0x002fe200078e02ff */
[----:B------:R1:W3:Y:S01]  /*1aa0*/  LDG.E.U8 R59, desc[UR48][R76.64] ;  /* 0x000000304c3b7981 */ /* 0x0002e2000c1e1100 */
[----:B------:R-:W-:-:S03]  /*1ab0*/  LEA.HI.X.SX32 R83, R61, R137, 0x1, P0 ;  /* 0x000000893d537211 */ /* 0x000fc600000f0eff */
[----:B------:R1:W3:Y:S01]  /*1ac0*/  LDG.E.U8 R60, desc[UR48][R78.64] ;  /* 0x000000304e3c7981 */ /* 0x0002e2000c1e1100 */
[----:B0-----:R-:W-:Y:S01]  /*1ad0*/  IMAD R75, R122, 0x3b, RZ ;  /* 0x0000003b7a4b7824 */ /* 0x001fe200078e02ff */
[----:B------:R-:W-:Y:S02]  /*1ae0*/  LEA.HI.X.SX32 R85, R63, R137, 0x1, P1 ;  /* 0x000000893f557211 */ /* 0x000fe400008f0eff */
[-C--:B------:R-:W-:Y:S01]  /*1af0*/  IADD3 R86, P0, R73, R136.reuse, RZ ;  /* 0x0000008849567210 */ /* 0x080fe20007f1e0ff */
[----:B------:R-:W3:Y:S01]  /*1b00*/  LDG.E.U8 R62, desc[UR48][R82.64] ;  /* 0x00000030523e7981 */ /* 0x000ee2000c1e1100 */
[----:B-1----:R-:W-:-:S03]  /*1b10*/  IADD3 R76, P1, R75, R136, RZ ;  /* 0x000000884b4c7210 */ /* 0x002fc60007f3e0ff */
[----:B------:R0:W3:Y:S01]  /*1b20*/  LDG.E.U8 R61, desc[UR48][R80.64] ;  /* 0x00000030503d7981 */ /* 0x0000e2000c1e1100 */
[C---:B------:R-:W-:Y:S01]  /*1b30*/  IMAD R79, R122.reuse, 0x3d, RZ ;  /* 0x0000003d7a4f7824 */ /* 0x040fe200078e02ff */
[-C--:B------:R-:W-:Y:S02]  /*1b40*/  LEA.HI.X.SX32 R87, R73, R137.reuse, 0x1, P0 ;  /* 0x0000008949577211 */ /* 0x080fe400000f0eff */
[-C--:B------:R-:W-:Y:S01]  /*1b50*/  LEA.HI.X.SX32 R77, R75, R137.reuse, 0x1, P1 ;  /* 0x000000894b4d7211 */ /* 0x080fe200008f0eff */
[C---:B------:R-:W-:Y:S01]  /*1b60*/  IMAD R75, R122.reuse, 0x3e, RZ ;  /* 0x0000003e7a4b7824 */ /* 0x040fe200078e02ff */
[-C--:B------:R-:W-:Y:S01]  /*1b70*/  IADD3 R90, P0, R89, R136.reuse, RZ ;  /* 0x00000088595a7210 */ /* 0x080fe20007f1e0ff */
[----:B------:R1:W3:Y:S01]  /*1b80*/  LDG.E.U8 R63, desc[UR48][R84.64] ;  /* 0x00000030543f7981 */ /* 0x0002e2000c1e1100 */
[-C--:B------:R-:W-:Y:S02]  /*1b90*/  IADD3 R92, P1, R79, R136.reuse, RZ ;  /* 0x000000884f5c7210 */ /* 0x080fe40007f3e0ff */
[-C--:B------:R-:W-:Y:S01]  /*1ba0*/  LEA.HI.X.SX32 R91, R89, R137.reuse, 0x1, P0 ;  /* 0x00000089595b7211 */ /* 0x080fe200000f0eff */
[C---:B0-----:R-:W-:Y:S01]  /*1bb0*/  IMAD R81, R122.reuse, 0x3f, RZ ;  /* 0x0000003f7a517824 */ /* 0x041fe200078e02ff */
[----:B------:R-:W-:Y:S01]  /*1bc0*/  LEA.HI.X.SX32 R93, R79, R137, 0x1, P1 ;  /* 0x000000894f5d7211 */ /* 0x000fe200008f0eff */
[----:B------:R-:W-:Y:S01]  /*1bd0*/  IMAD R79, R122, 0xb0, RZ ;  /* 0x000000b07a4f7824 */ /* 0x000fe200078e02ff */
[-C--:B------:R-:W-:Y:S01]  /*1be0*/  IADD3 R82, P0, R75, R136.reuse, RZ ;  /* 0x000000884b527210 */ /* 0x080fe20007f1e0ff */
[----:B------:R0:W3:Y:S01]  /*1bf0*/  LDG.E.U8 R72, desc[UR48][R86.64] ;  /* 0x0000003056487981 */ /* 0x0000e2000c1e1100 */
[----:B------:R-:W-:-:S02]  /*1c00*/  IADD3 R80, P1, R81, R136, RZ ;  /* 0x0000008851507210 */ /* 0x000fc40007f3e0ff */
[-C--:B------:R-:W-:Y:S01]  /*1c10*/  LEA.HI.X.SX32 R83, R75, R137.reuse, 0x1, P0 ;  /* 0x000000894b537211 */ /* 0x080fe200000f0eff */
[C---:B-1----:R-:W-:Y:S01]  /*1c20*/  IMAD R85, R122.reuse, 0xb1, RZ ;  /* 0x000000b17a557824 */ /* 0x042fe200078e02ff */
[-C--:B------:R-:W-:Y:S01]  /*1c30*/  IADD3 R78, P0, R79, R136.reuse, RZ ;  /* 0x000000884f4e7210 */ /* 0x080fe20007f1e0ff */
[C---:B------:R-:W-:Y:S01]  /*1c40*/  IMAD R95, R122.reuse, 0xb3, RZ ;  /* 0x000000b37a5f7824 */ /* 0x040fe200078e02ff */
[-C--:B------:R-:W-:Y:S01]  /*1c50*/  LEA.HI.X.SX32 R81, R81, R137.reuse, 0x1, P1 ;  /* 0x0000008951517211 */ /* 0x080fe200008f0eff */
[----:B------:R1:W3:Y:S01]  /*1c60*/  LDG.E.U8 R74, desc[UR48][R90.64] ;  /* 0x000000305a4a7981 */ /* 0x0002e2000c1e1100 */
[-C--:B------:R-:W-:Y:S01]  /*1c70*/  LEA.HI.X.SX32 R79, R79, R137.reuse, 0x1, P0 ;  /* 0x000000894f4f7211 */ /* 0x080fe200000f0eff */
[C---:B0-----:R-:W-:Y:S01]  /*1c80*/  IMAD R87, R122.reuse, 0xb2, RZ ;  /* 0x000000b27a577824 */ /* 0x041fe200078e02ff */
[CC--:B------:R-:W-:Y:S01]  /*1c90*/  IADD3 R88, P1, R85.reuse, R136.reuse, RZ ;  /* 0x0000008855587210 */ /* 0x0c0fe20007f3e0ff */
[----:B------:R0:W3:Y:S03]  /*1ca0*/  LDG.E.U8 R75, desc[UR48][R92.64] ;  /* 0x000000305c4b7981 */ /* 0x0000e6000c1e1100 */
[----:B------:R-:W-:Y:S01]  /*1cb0*/  LEA.HI.X.SX32 R89, R85, R137, 0x1, P1 ;  /* 0x0000008955597211 */ /* 0x000fe200008f0eff */
[----:B------:R-:W4:Y:S01]  /*1cc0*/  LDG.E.U8 R94, desc[UR48][R78.64] ;  /* 0x000000304e5e7981 */ /* 0x000f22000c1e1100 */
[----:B------:R-:W-:Y:S01]  /*1cd0*/  IMAD R85, R122, 0xb4, RZ ;  /* 0x000000b47a557824 */ /* 0x000fe200078e02ff */
[----:B-1----:R-:W-:-:S02]  /*1ce0*/  IADD3 R90, P0, R87, R136, RZ ;  /* 0x00000088575a7210 */ /* 0x002fc40007f1e0ff */
[----:B------:R-:W3:Y:S01]  /*1cf0*/  LDG.E.U8 R73, desc[UR48][R76.64] ;  /* 0x000000304c497981 */ /* 0x000ee2000c1e1100 */
[-C--:B0-----:R-:W-:Y:S02]  /*1d00*/  IADD3 R92, P1, R95, R136.reuse, RZ ;  /* 0x000000885f5c7210 */ /* 0x081fe40007f3e0ff */
[-C--:B------:R-:W-:Y:S01]  /*1d10*/  LEA.HI.X.SX32 R91, R87, R137.reuse, 0x1, P0 ;  /* 0x00000089575b7211 */ /* 0x080fe200000f0eff */
[----:B------:R-:W5:Y:S01]  /*1d20*/  LDG.E.U8 R97, desc[UR48][R88.64] ;  /* 0x0000003058617981 */ /* 0x000f62000c1e1100 */
[-C--:B------:R-:W-:Y:S02]  /*1d30*/  LEA.HI.X.SX32 R93, R95, R137.reuse, 0x1, P1 ;  /* 0x000000895f5d7211 */ /* 0x080fe400008f0eff */
[C---:B------:R-:W-:Y:S01]  /*1d40*/  IADD3 R86, P0, R85.reuse, R136, RZ ;  /* 0x0000008855567210 */ /* 0x040fe20007f1e0ff */
[----:B------:R-:W2:Y:S04]  /*1d50*/  LDG.E.U8 R96, desc[UR48][R90.64] ;  /* 0x000000305a607981 */ /* 0x000ea8000c1e1100 */
[----:B------:R0:W3:Y:S04]  /*1d60*/  LDG.E.U8 R76, desc[UR48][R82.64] ;  /* 0x00000030524c7981 */ /* 0x0000e8000c1e1100 */
[----:B------:R1:W3:Y:S01]  /*1d70*/  LDG.E.U8 R77, desc[UR48][R80.64] ;  /* 0x00000030504d7981 */ /* 0x0002e2000c1e1100 */
[----:B------:R-:W-:-:S03]  /*1d80*/  LEA.HI.X.SX32 R87, R85, R137, 0x1, P0 ;  /* 0x0000008955577211 */ /* 0x000fc600000f0eff */
[----:B------:R1:W3:Y:S01]  /*1d90*/  LDG.E.U8 R90, desc[UR48][R92.64] ;  /* 0x000000305c5a7981 */ /* 0x0002e2000c1e1100 */
[----:B0-----:R-:W-:-:S03]  /*1da0*/  IMAD R83, R122, 0xb5, RZ ;  /* 0x000000b57a537824 */ /* 0x001fc600078e02ff */
[----:B------:R-:W3:Y:S01]  /*1db0*/  LDG.E.U8 R88, desc[UR48][R86.64] ;  /* 0x0000003056587981 */ /* 0x000ee2000c1e1100 */
[C---:B-1----:R-:W-:Y:S01]  /*1dc0*/  IMAD R81, R122.reuse, 0xb6, RZ ;  /* 0x000000b67a517824 */ /* 0x042fe200078e02ff */
[-C--:B------:R-:W-:Y:S01]  /*1dd0*/  IADD3 R84, P1, R83, R136.reuse, RZ ;  /* 0x0000008853547210 */ /* 0x080fe20007f3e0ff */
[C---:B------:R-:W-:Y:S01]  /*1de0*/  IMAD R99, R122.reuse, 0xdb, RZ ;  /* 0x000000db7a637824 */ /* 0x040fe200078e02ff */
[----:B------:R-:W3:Y:S02]  /*1df0*/  LDG.E.U8 R162, desc[UR48][R162.64] ;  /* 0x00000030a2a27981 */ /* 0x000ee4000c1e1100 */
[----:B------:R-:W-:Y:S02]  /*1e00*/  IADD3 R82, P0, R81, R136, RZ ;  /* 0x0000008851527210 */ /* 0x000fe40007f1e0ff */
[-C--:B------:R-:W-:Y:S01]  /*1e10*/  LEA.HI.X.SX32 R85, R83, R137.reuse, 0x1, P1 ;  /* 0x0000008953557211 */ /* 0x080fe200008f0eff */
[C---:B------:R-:W-:Y:S01]  /*1e20*/  IMAD R101, R122.reuse, 0xdc, RZ ;  /* 0x000000dc7a657824 */ /* 0x040fe200078e02ff */
[----:B------:R-:W-:Y:S01]  /*1e30*/  LEA.HI.X.SX32 R83, R81, R137, 0x1, P0 ;  /* 0x0000008951537211 */ /* 0x000fe200000f0eff */
[C---:B------:R-:W-:Y:S01]  /*1e40*/  IMAD R117, R122.reuse, 0xdd, RZ ;  /* 0x000000dd7a757824 */ /* 0x040fe200078e02ff */
[----:B------:R-:W3:Y:S04]  /*1e50*/  LDG.E.U8 R164, desc[UR48][R164.64] ;  /* 0x00000030a4a47981 */ /* 0x000ee8000c1e1100 */
[----:B------:R-:W3:Y:S01]  /*1e60*/  LDG.E.U8 R86, desc[UR48][R84.64] ;  /* 0x0000003054567981 */ /* 0x000ee2000c1e1100 */
[----:B------:R-:W-:-:S02]  /*1e70*/  IMAD R119, R122, 0xdf, RZ ;  /* 0x000000df7a777824 */ /* 0x000fc400078e02ff */
[C---:B------:R-:W-:Y:S01]  /*1e80*/  IMAD R121, R122.reuse, 0x63, RZ ;  /* 0x000000637a797824 */ /* 0x040fe200078e02ff */
[----:B------:R-:W3:Y:S01]  /*1e90*/  LDG.E.U8 R168, desc[UR48][R168.64] ;  /* 0x00000030a8a87981 */ /* 0x000ee2000c1e1100 */
[C---:B------:R-:W-:Y:S02]  /*1ea0*/  IMAD R123, R122.reuse, 0x65, RZ ;  /* 0x000000657a7b7824 */ /* 0x040fe400078e02ff */
[C---:B------:R-:W-:Y:S01]  /*1eb0*/  IMAD R125, R122.reuse, 0x66, RZ ;  /* 0x000000667a7d7824 */ /* 0x040fe200078e02ff */
[----:B------:R-:W3:Y:S04]  /*1ec0*/  LDG.E.U8 R166, desc[UR48][R166.64] ;  /* 0x00000030a6a67981 */ /* 0x000ee8000c1e1100 */
[----:B------:R0:W3:Y:S01]  /*1ed0*/  LDG.E.U8 R84, desc[UR48][R82.64] ;  /* 0x0000003052547981 */ /* 0x0000e2000c1e1100 */
[----:B------:R-:W-:-:S02]  /*1ee0*/  IMAD R79, R122, 0xb7, RZ ;  /* 0x000000b77a4f7824 */ /* 0x000fc400078e02ff */
[C---:B------:R-:W-:Y:S01]  /*1ef0*/  IMAD R89, R122.reuse, 0xb8, RZ ;  /* 0x000000b87a597824 */ /* 0x040fe200078e02ff */
[----:B------:R-:W3:Y:S01]  /*1f00*/  LDG.E.U8 R170, desc[UR48][R170.64] ;  /* 0x00000030aaaa7981 */ /* 0x000ee2000c1e1100 */
[C---:B------:R-:W-:Y:S01]  /*1f10*/  IMAD R91, R122.reuse, 0xb9, RZ ;  /* 0x000000b97a5b7824 */ /* 0x040fe200078e02ff */
[-C--:B------:R-:W-:Y:S01]  /*1f20*/  IADD3 R80, P1, R79, R136.reuse, RZ ;  /* 0x000000884f507210 */ /* 0x080fe20007f3e0ff */
[C---:B------:R-:W-:Y:S01]  /*1f30*/  IMAD R93, R122.reuse, 0xba, RZ ;  /* 0x000000ba7a5d7824 */ /* 0x040fe200078e02ff */
[-C--:B------:R-:W-:Y:S01]  /*1f40*/  IADD3 R78, P0, R89, R136.reuse, RZ ;  /* 0x00000088594e7210 */ /* 0x080fe20007f1e0ff */
[C---:B------:R-:W-:Y:S01]  /*1f50*/  IMAD R127, R122.reuse, 0x67, RZ ;  /* 0x000000677a7f7824 */ /* 0x040fe200078e02ff */
[-C--:B------:R-:W-:Y:S01]  /*1f60*/  LEA.HI.X.SX32 R81, R79, R137.reuse, 0x1, P1 ;  /* 0x000000894f517211 */ /* 0x080fe200008f0eff */
[C---:B------:R-:W-:Y:S01]  /*1f70*/  IMAD R129, R122.reuse, 0x78, RZ ;  /* 0x000000787a817824 */ /* 0x040fe200078e02ff */
[----:B0-----:R-:W-:Y:S01]  /*1f80*/  IADD3 R82, P1, R91, R136, RZ ;  /* 0x000000885b527210 */ /* 0x001fe20007f3e0ff */
[C---:B------:R-:W-:Y:S01]  /*1f90*/  IMAD R124, R122.reuse, 0x7c, RZ ;  /* 0x0000007c7a7c7824 */ /* 0x040fe200078e02ff */
[-C--:B------:R-:W-:Y:S01]  /*1fa0*/  LEA.HI.X.SX32 R79, R89, R137.reuse, 0x1, P0 ;  /* 0x00000089594f7211 */ /* 0x080fe200000f0eff */
[----:B------:R0:W3:Y:S01]  /*1fb0*/  LDG.E.U8 R95, desc[UR48][R80.64] ;  /* 0x00000030505f7981 */ /* 0x0000e2000c1e1100 */
[----:B------:R-:W-:Y:S01]  /*1fc0*/  LEA.HI.X.SX32 R83, R91, R137, 0x1, P1 ;  /* 0x000000895b537211 */ /* 0x000fe200008f0eff */
[----:B------:R-:W-:-:S02]  /*1fd0*/  IMAD R87, R122, 0xbb, RZ ;  /* 0x000000bb7a577824 */ /* 0x000fc400078e02ff */
[----:B------:R-:W-:Y:S01]  /*1fe0*/  IMAD R85, R122, 0xbc, RZ ;  /* 0x000000bc7a557824 */ /* 0x000fe200078e02ff */
[----:B------:R-:W3:Y:S01]  /*1ff0*/  LDG.E.U8 R104, desc[UR48][R136.64] ;  /* 0x0000003088687981 */ /* 0x000ee2000c1e1100 */
[----:B0-----:R-:W-:-:S04]  /*2000*/  IADD3 R80, P0, R93, R136, RZ ;  /* 0x000000885d507210 */ /* 0x001fc80007f1e0ff */
[----:B------:R-:W-:Y:S02]  /*2010*/  LEA.HI.X.SX32 R81, R93, R137, 0x1, P0 ;  /* 0x000000895d517211 */ /* 0x000fe400000f0eff */
[----:B------:R0:W3:Y:S01]  /*2020*/  LDG.E.U8 R93, desc[UR48][R82.64] ;  /* 0x00000030525d7981 */ /* 0x0000e2000c1e1100 */
[----:B------:R-:W-:-:S03]  /*2030*/  IMAD R89, R122, 0xbd, RZ ;  /* 0x000000bd7a597824 */ /* 0x000fc600078e02ff */
[----:B------:R-:W3:Y:S01]  /*2040*/  LDG.E.U8 R92, desc[UR48][R80.64] ;  /* 0x00000030505c7981 */ /* 0x000ee2000c1e1100 */
[----:B0-----:R-:W-:-:S04]  /*2050*/  IADD3 R82, P0, R85, R136, RZ ;  /* 0x0000008855527210 */ /* 0x001fc80007f1e0ff */
[----:B------:R-:W-:Y:S01]  /*2060*/  LEA.HI.X.SX32 R83, R85, R137, 0x1, P0 ;  /* 0x0000008955537211 */ /* 0x000fe200000f0eff */
[----:B----4-:R0:W-:Y:S04]  /*2070*/  STL [R1+0x78], R94 ;  /* 0x0000785e01007387 */ /* 0x0101e80000100800 */
[----:B0-----:R0:W4:Y:S04]  /*2080*/  LDG.E.U8 R94, desc[UR48][R78.64] ;  /* 0x000000304e5e7981 */ /* 0x001128000c1e1100 */
[----:B-----5:R-:W-:Y:S01]  /*2090*/  STL [R1+0x74], R97 ;  /* 0x0000746101007387 */ /* 0x020fe20000100800 */
[----:B0-----:R-:W-:-:S03]  /*20a0*/  IADD3 R78, P1, R87, R136, RZ ;  /* 0x00000088574e7210 */ /* 0x001fc60007f3e0ff */
[----:B--2---:R-:W-:Y:S01]  /*20b0*/  STL [R1+0x70], R96 ;  /* 0x0000706001007387 */ /* 0x004fe20000100800 */
[----:B------:R-:W-:Y:S01]  /*20c0*/  LEA.HI.X.SX32 R79, R87, R137, 0x1, P1 ;  /* 0x00000089574f7211 */ /* 0x000fe200008f0eff */
[----:B------:R-:W-:Y:S02]  /*20d0*/  IMAD R87, R122, 0xbe, RZ ;  /* 0x000000be7a577824 */ /* 0x000fe400078e02ff */
[----:B---3--:R0:W-:Y:S01]  /*20e0*/  STL [R1+0x6c], R90 ;  /* 0x00006c5a01007387 */ /* 0x0081e20000100800 */
[----:B------:R-:W-:-:S04]  /*20f0*/  IADD3 R80, P1, R89, R136, RZ ;  /* 0x0000008859507210 */ /* 0x000fc80007f3e0ff */
[----:B------:R-:W-:Y:S01]  /*2100*/  LEA.HI.X.SX32 R81, R89, R137, 0x1, P1 ;  /* 0x0000008959517211 */ /* 0x000fe200008f0eff */
[----:B0-----:R0:W2:Y:S04]  /*2110*/  LDG.E.U8 R90, desc[UR48][R78.64] ;  /* 0x000000304e5a7981 */ /* 0x0010a8000c1e1100 */
[----:B------:R1:W-:Y:S01]  /*2120*/  STL [R1+0x68], R88 ;  /* 0x0000685801007387 */ /* 0x0003e20000100800 */
[----:B0-----:R-:W-:-:S03]  /*2130*/  IADD3 R78, P0, R87, R136, RZ ;  /* 0x00000088574e7210 */ /* 0x001fc60007f1e0ff */
[----:B------:R0:W-:Y:S01]  /*2140*/  STL [R1+0x64], R86 ;  /* 0x0000645601007387 */ /* 0x0001e20000100800 */
[----:B------:R-:W-:-:S03]  /*2150*/  LEA.HI.X.SX32 R79, R87, R137, 0x1, P0 ;  /* 0x00000089574f7211 */ /* 0x000fc600000f0eff */
[----:B-1----:R1:W3:Y:S04]  /*2160*/  LDG.E.U8 R88, desc[UR48][R82.64] ;  /* 0x0000003052587981 */ /* 0x0022e8000c1e1100 */
[----:B0-----:R0:W5:Y:S04]  /*2170*/  LDG.E.U8 R86, desc[UR48][R80.64] ;  /* 0x0000003050567981 */ /* 0x001168000c1e1100 */
[----:B------:R1:W-:Y:S04]  /*2180*/  STL [R1+0x60], R84 ;  /* 0x0000605401007387 */ /* 0x0003e80000100800 */
[----:B-1----:R1:W5:Y:S01]  /*2190*/  LDG.E.U8 R84, desc[UR48][R78.64] ;  /* 0x000000304e547981 */ /* 0x002362000c1e1100 */
[----:B------:R-:W-:-:S02]  /*21a0*/  IMAD R91, R122, 0xbf, RZ ;  /* 0x000000bf7a5b7824 */ /* 0x000fc400078e02ff */
[C---:B------:R-:W-:Y:S02]  /*21b0*/  IMAD.SHL.U32 R85, R122.reuse, 0x40, RZ ;  /* 0x000000407a557824 */ /* 0x040fe400078e00ff */
[C---:B------:R-:W-:Y:S01]  /*21c0*/  IMAD R87, R122.reuse, 0x41, RZ ;  /* 0x000000417a577824 */ /* 0x040fe200078e02ff */
[-C--:B------:R-:W-:Y:S01]  /*21d0*/  IADD3 R82, P1, R91, R136.reuse, RZ ;  /* 0x000000885b527210 */ /* 0x080fe20007f3e0ff */
[C---:B------:R-:W-:Y:S01]  /*21e0*/  IMAD R89, R122.reuse, 0x42, RZ ;  /* 0x000000427a597824 */ /* 0x040fe200078e02ff */
[-C--:B0-----:R-:W-:Y:S02]  /*21f0*/  IADD3 R80, P0, R85, R136.reuse, RZ ;  /* 0x0000008855507210 */ /* 0x081fe40007f1e0ff */
[-C--:B------:R-:W-:Y:S02]  /*2200*/  LEA.HI.X.SX32 R83, R91, R137.reuse, 0x1, P1 ;  /* 0x000000895b537211 */ /* 0x080fe400008f0eff */
[-C--:B-1----:R-:W-:Y:S02]  /*2210*/  IADD3 R78, P1, R87, R136.reuse, RZ ;  /* 0x00000088574e7210 */ /* 0x082fe40007f3e0ff */
[-C--:B------:R-:W-:Y:S01]  /*2220*/  LEA.HI.X.SX32 R81, R85, R137.reuse, 0x1, P0 ;  /* 0x0000008955517211 */ /* 0x080fe200000f0eff */
[----:B------:R0:W5:Y:S01]  /*2230*/  LDG.E.U8 R252, desc[UR48][R82.64] ;  /* 0x0000003052fc7981 */ /* 0x000162000c1e1100 */
[C---:B------:R-:W-:Y:S01]  /*2240*/  IMAD R85, R122.reuse, 0x43, RZ ;  /* 0x000000437a557824 */ /* 0x040fe200078e02ff */
[----:B------:R-:W-:Y:S01]  /*2250*/  LEA.HI.X.SX32 R79, R87, R137, 0x1, P1 ;  /* 0x00000089574f7211 */ /* 0x000fe200008f0eff */
[----:B------:R-:W-:Y:S01]  /*2260*/  IMAD R87, R122, 0x44, RZ ;  /* 0x000000447a577824 */ /* 0x000fe200078e02ff */
[----:B------:R-:W-:Y:S01]  /*2270*/  STL [R1+0x5c], R95 ;  /* 0x00005c5f01007387 */ /* 0x000fe20000100800 */
[----:B0-----:R-:W-:-:S04]  /*2280*/  IADD3 R82, P0, R89, R136, RZ ;  /* 0x0000008859527210 */ /* 0x001fc80007f1e0ff */
[----:B------:R-:W-:Y:S01]  /*2290*/  LEA.HI.X.SX32 R83, R89, R137, 0x1, P0 ;  /* 0x0000008959537211 */ /* 0x000fe200000f0eff */
[----:B------:R-:W-:Y:S01]  /*22a0*/  IMAD R89, R122, 0x45, RZ ;  /* 0x000000457a597824 */ /* 0x000fe200078e02ff */
[----:B----4-:R0:W-:Y:S04]  /*22b0*/  STL [R1+0x18], R94 ;  /* 0x0000185e01007387 */ /* 0x0101e80000100800 */
[----:B------:R1:W-:Y:S04]  /*22c0*/  STL [R1+0x14], R93 ;  /* 0x0000145d01007387 */ /* 0x0003e80000100800 */
[----:B0-----:R0:W4:Y:S04]  /*22d0*/  LDG.E.U8 R94, desc[UR48][R80.64] ;  /* 0x00000030505e7981 */ /* 0x001128000c1e1100 */
[----:B-1----:R1:W4:Y:S01]  /*22e0*/  LDG.E.U8 R93, desc[UR48][R78.64] ;  /* 0x000000304e5d7981 */ /* 0x002322000c1e1100 */
[----:B0-----:R-:W-:-:S03]  /*22f0*/  IADD3 R80, P1, R85, R136, RZ ;  /* 0x0000008855507210 */ /* 0x001fc60007f3e0ff */
[----:B------:R0:W-:Y:S01]  /*2300*/  STL [R1+0x10], R92 ;  /* 0x0000105c01007387 */ /* 0x0001e20000100800 */
[-C--:B-1----:R-:W-:Y:S02]  /*2310*/  IADD3 R78, P0, R87, R136.reuse, RZ ;  /* 0x00000088574e7210 */ /* 0x082fe40007f1e0ff */
[-C--:B------:R-:W-:Y:S01]  /*2320*/  LEA.HI.X.SX32 R81, R85, R137.reuse, 0x1, P1 ;  /* 0x0000008955517211 */ /* 0x080fe200008f0eff */
[C---:B------:R-:W-:Y:S01]  /*2330*/  IMAD R85, R122.reuse, 0x46, RZ ;  /* 0x000000467a557824 */ /* 0x040fe200078e02ff */
[----:B------:R-:W-:Y:S01]  /*2340*/  LEA.HI.X.SX32 R79, R87, R137, 0x1, P0 ;  /* 0x00000089574f7211 */ /* 0x000fe200000f0eff */
[----:B------:R-:W-:Y:S01]  /*2350*/  IMAD R87, R122, 0x47, RZ ;  /* 0x000000477a577824 */ /* 0x000fe200078e02ff */
[----:B0-----:R0:W4:Y:S04]  /*2360*/  LDG.E.U8 R92, desc[UR48][R82.64] ;  /* 0x00000030525c7981 */ /* 0x001128000c1e1100 */
[----:B--2---:R1:W-:Y:S04]  /*2370*/  STL [R1+0xc], R90 ;  /* 0x00000c5a01007387 */ /* 0x0043e80000100800 */
[----:B------:R2:W4:Y:S01]  /*2380*/  LDG.E.U8 R91, desc[UR48][R80.64] ;  /* 0x00000030505b7981 */ /* 0x000522000c1e1100 */
[----:B0-----:R-:W-:-:S04]  /*2390*/  IADD3 R82, P1, R89, R136, RZ ;  /* 0x0000008859527210 */ /* 0x001fc80007f3e0ff */
[----:B------:R-:W-:Y:S01]  /*23a0*/  LEA.HI.X.SX32 R83, R89, R137, 0x1, P1 ;  /* 0x0000008959537211 */ /* 0x000fe200008f0eff */
[----:B-1----:R0:W4:Y:S01]  /*23b0*/  LDG.E.U8 R90, desc[UR48][R78.64] ;  /* 0x000000304e5a7981 */ /* 0x002122000c1e1100 */
[----:B--2---:R-:W-:-:S03]  /*23c0*/  IADD3 R80, P0, R85, R136, RZ ;  /* 0x0000008855507210 */ /* 0x004fc60007f1e0ff */
[----:B---3--:R1:W-:Y:S01]  /*23d0*/  STL [R1+0x8], R88 ;  /* 0x0000085801007387 */ /* 0x0083e20000100800 */
[-C--:B------:R-:W-:Y:S02]  /*23e0*/  LEA.HI.X.SX32 R81, R85, R137.reuse, 0x1, P0 ;  /* 0x0000008955517211 */ /* 0x080fe400000f0eff */
[C---:B0-----:R-:W-:Y:S01]  /*23f0*/  IADD3 R78, P1, R87.reuse, R136, RZ ;  /* 0x00000088574e7210 */ /* 0x041fe20007f3e0ff */
[----:B-----5:R0:W-:Y:S03]  /*2400*/  STL [R1+0x4], R86 ;  /* 0x0000045601007387 */ /* 0x0201e60000100800 */
[----:B------:R-:W-:Y:S01]  /*2410*/  LEA.HI.X.SX32 R79, R87, R137, 0x1, P1 ;  /* 0x00000089574f7211 */ /* 0x000fe200008f0eff */
[----:B-1----:R1:W2:Y:S04]  /*2420*/  LDG.E.U8 R88, desc[UR48][R82.64] ;  /* 0x0000003052587981 */ /* 0x0022a8000c1e1100 */
[----:B------:R3:W-:Y:S04]  /*2430*/  STL [R1], R84 ;  /* 0x0000005401007387 */ /* 0x0007e80000100800 */
[----:B0-----:R0:W5:Y:S04]  /*2440*/  LDG.E.U8 R86, desc[UR48][R80.64] ;  /* 0x0000003050567981 */ /* 0x001168000c1e1100 */
[----:B---3--:R3:W5:Y:S01]  /*2450*/  LDG.E.U8 R84, desc[UR48][R78.64] ;  /* 0x000000304e547981 */ /* 0x008762000c1e1100 */
[----:B------:R-:W-:-:S02]  /*2460*/  IMAD R89, R122, 0x48, RZ ;  /* 0x000000487a597824 */ /* 0x000fc400078e02ff */
[C---:B------:R-:W-:Y:S02]  /*2470*/  IMAD R85, R122.reuse, 0x49, RZ ;  /* 0x000000497a557824 */ /* 0x040fe400078e02ff */
[C---:B------:R-:W-:Y:S01]  /*2480*/  IMAD R87, R122.reuse, 0x4a, RZ ;  /* 0x0000004a7a577824 */ /* 0x040fe200078e02ff */
[-C--:B-1----:R-:W-:Y:S02]  /*2490*/  IADD3 R82, P0, R89, R136.reuse, RZ ;  /* 0x0000008859527210 */ /* 0x082fe40007f1e0ff */
[-C--:B0-----:R-:W-:Y:S02]  /*24a0*/  IADD3 R80, P1, R85, R136.reuse, RZ ;  /* 0x0000008855507210 */ /* 0x081fe40007f3e0ff */
[-C--:B------:R-:W-:Y:S01]  /*24b0*/  LEA.HI.X.SX32 R83, R89, R137.reuse, 0x1, P0 ;  /* 0x0000008959537211 */ /* 0x080fe200000f0eff */
[C---:B------:R-:W-:Y:S01]  /*24c0*/  IMAD R89, R122.reuse, 0x4b, RZ ;  /* 0x0000004b7a597824 */ /* 0x040fe200078e02ff */
[----:B------:R-:W-:Y:S01]  /*24d0*/  LEA.HI.X.SX32 R81, R85, R137, 0x1, P1 ;  /* 0x0000008955517211 */ /* 0x000fe200008f0eff */
[----:B------:R-:W-:Y:S01]  /*24e0*/  IMAD R85, R122, 0x4c, RZ ;  /* 0x0000004c7a557824 */ /* 0x000fe200078e02ff */
[----:B---3--:R-:W-:-:S04]  /*24f0*/  IADD3 R78, P0, R87, R136, RZ ;  /* 0x00000088574e7210 */ /* 0x008fc80007f1e0ff */
[----:B------:R-:W-:Y:S01]  /*2500*/  LEA.HI.X.SX32 R79, R87, R137, 0x1, P0 ;  /* 0x00000089574f7211 */ /* 0x000fe200000f0eff */
[----:B------:R-:W-:Y:S01]  /*2510*/  IMAD R87, R122, 0x4d, RZ ;  /* 0x0000004d7a577824 */ /* 0x000fe200078e02ff */
[----:B----4-:R0:W-:Y:S04]  /*2520*/  STL [R1+0x58], R94 ;  /* 0x0000585e01007387 */ /* 0x0101e80000100800 */
[----:B------:R1:W-:Y:S04]  /*2530*/  STL [R1+0x54], R93 ;  /* 0x0000545d01007387 */ /* 0x0003e80000100800 */
[----:B0-----:R0:W3:Y:S04]  /*2540*/  LDG.E.U8 R94, desc[UR48][R82.64] ;  /* 0x00000030525e7981 */ /* 0x0010e8000c1e1100 */
        /* <DEDUP_REMOVED lines=9> */
[----:B------:R1:W-:Y:S01]  /*25e0*/  STL [R1+0x4c], R91 ;  /* 0x00004c5b01007387 */ /* 0x0003e20000100800 */
[----:B0-----:R-:W-:-:S03]  /*25f0*/  IADD3 R78, P1, R87, R136, RZ ;  /* 0x00000088574e7210 */ /* 0x001fc60007f3e0ff */
[----:B------:R0:W-:Y:S01]  /*2600*/  STL [R1+0x48], R90 ;  /* 0x0000485a01007387 */ /* 0x0001e20000100800 */
[----:B------:R-:W-:-:S03]  /*2610*/  LEA.HI.X.SX32 R79, R87, R137, 0x1, P1 ;  /* 0x00000089574f7211 */ /* 0x000fc600008f0eff */
[----:B-1----:R1:W4:Y:S04]  /*2620*/  LDG.E.U8 R91, desc[UR48][R82.64] ;  /* 0x00000030525b7981 */ /* 0x002328000c1e1100 */
[----:B0-----:R0:W4:Y:S01]  /*2630*/  LDG.E.U8 R90, desc[UR48][R80.64] ;  /* 0x00000030505a7981 */ /* 0x001122000c1e1100 */
[-C--:B-1----:R-:W-:Y:S02]  /*2640*/  IADD3 R82, P0, R89, R136.reuse, RZ ;  /* 0x0000008859527210 */ /* 0x082fe40007f1e0ff */
[----:B0-----:R-:W-:Y:S02]  /*2650*/  IADD3 R80, P1, R85, R136, RZ ;  /* 0x0000008855507210 */ /* 0x001fe40007f3e0ff */
[-C--:B------:R-:W-:Y:S02]  /*2660*/  LEA.HI.X.SX32 R83, R89, R137.reuse, 0x1, P0 ;  /* 0x0000008959537211 */ /* 0x080fe400000f0eff */
[----:B------:R-:W-:Y:S01]  /*2670*/  LEA.HI.X.SX32 R81, R85, R137, 0x1, P1 ;  /* 0x0000008955517211 */ /* 0x000fe200008f0eff */
[----:B--2---:R0:W-:Y:S04]  /*2680*/  STL [R1+0x44], R88 ;  /* 0x0000445801007387 */ /* 0x0041e80000100800 */
[----:B-----5:R1:W-:Y:S04]  /*2690*/  STL [R1+0x40], R86 ;  /* 0x0000405601007387 */ /* 0x0203e80000100800 */
[----:B------:R2:W-:Y:S04]  /*26a0*/  STL [R1+0x3c], R84 ;  /* 0x00003c5401007387 */ /* 0x0005e80000100800 */
[----:B0-----:R0:W5:Y:S04]  /*26b0*/  LDG.E.U8 R88, desc[UR48][R78.64] ;  /* 0x000000304e587981 */ /* 0x001168000c1e1100 */
[----:B-1----:R1:W5:Y:S04]  /*26c0*/  LDG.E.U8 R86, desc[UR48][R82.64] ;  /* 0x0000003052567981 */ /* 0x002368000c1e1100 */
[----:B--2---:R2:W5:Y:S01]  /*26d0*/  LDG.E.U8 R84, desc[UR48][R80.64] ;  /* 0x0000003050547981 */ /* 0x004562000c1e1100 */
[----:B------:R-:W-:-:S02]  /*26e0*/  IMAD R87, R122, 0xc0, RZ ;  /* 0x000000c07a577824 */ /* 0x000fc400078e02ff */
[----:B------:R-:W-:-:S03]  /*26f0*/  IMAD R89, R122, 0xc1, RZ ;  /* 0x000000c17a597824 */ /* 0x000fc600078e02ff */
[-C--:B0-----:R-:W-:Y:S01]  /*2700*/  IADD3 R78, P0, R87, R136.reuse, RZ ;  /* 0x00000088574e7210 */ /* 0x081fe20007f1e0ff */
[C---:B------:R-:W-:Y:S01]  /*2710*/  IMAD R85, R122.reuse, 0xc2, RZ ;  /* 0x000000c27a557824 */ /* 0x040fe200078e02ff */
[-C--:B-1----:R-:W-:Y:S02]  /*2720*/  IADD3 R82, P1, R89, R136.reuse, RZ ;  /* 0x0000008859527210 */ /* 0x082fe40007f3e0ff */
[-C--:B------:R-:W-:Y:S01]  /*2730*/  LEA.HI.X.SX32 R79, R87, R137.reuse, 0x1, P0 ;  /* 0x00000089574f7211 */ /* 0x080fe200000f0eff */
[C---:B------:R-:W-:Y:S01]  /*2740*/  IMAD R87, R122.reuse, 0xc3, RZ ;  /* 0x000000c37a577824 */ /* 0x040fe200078e02ff */
[-C--:B------:R-:W-:Y:S01]  /*2750*/  LEA.HI.X.SX32 R83, R89, R137.reuse, 0x1, P1 ;  /* 0x0000008959537211 */ /* 0x080fe200008f0eff */
[C---:B------:R-:W-:Y:S01]  /*2760*/  IMAD R89, R122.reuse, 0xc4, RZ ;  /* 0x000000c47a597824 */ /* 0x040fe200078e02ff */
[C---:B--2---:R-:W-:Y:S01]  /*2770*/  IADD3 R80, P0, R85.reuse, R136, RZ ;  /* 0x0000008855507210 */ /* 0x044fe20007f1e0ff */
[----:B------:R0:W2:Y:S03]  /*2780*/  LDG.E.U8 R251, desc[UR48][R78.64] ;  /* 0x000000304efb7981 */ /* 0x0000a6000c1e1100 */
[----:B------:R-:W-:Y:S01]  /*2790*/  LEA.HI.X.SX32 R81, R85, R137, 0x1, P0 ;  /* 0x0000008955517211 */ /* 0x000fe200000f0eff */
[----:B------:R1:W2:Y:S01]  /*27a0*/  LDG.E.U8 R250, desc[UR48][R82.64] ;  /* 0x0000003052fa7981 */ /* 0x0002a2000c1e1100 */
[----:B------:R-:W-:-:S03]  /*27b0*/  IMAD R85, R122, 0xc5, RZ ;  /* 0x000000c57a557824 */ /* 0x000fc600078e02ff */
[----:B------:R1:W2:Y:S01]  /*27c0*/  LDG.E.U8 R249, desc[UR48][R80.64] ;  /* 0x0000003050f97981 */ /* 0x0002a2000c1e1100 */
[----:B0-----:R-:W-:-:S04]  /*27d0*/  IADD3 R78, P1, R87, R136, RZ ;  /* 0x00000088574e7210 */ /* 0x001fc80007f3e0ff */
[-C--:B------:R-:W-:Y:S01]  /*27e0*/  LEA.HI.X.SX32 R79, R87, R137.reuse, 0x1, P1 ;  /* 0x00000089574f7211 */ /* 0x080fe200008f0eff */
[C---:B------:R-:W-:Y:S01]  /*27f0*/  IMAD R87, R122.reuse, 0xc6, RZ ;  /* 0x000000c67a577824 */ /* 0x040fe200078e02ff */
[-C--:B-1----:R-:W-:Y:S02]  /*2800*/  IADD3 R82, P0, R89, R136.reuse, RZ ;  /* 0x0000008859527210 */ /* 0x082fe40007f1e0ff */
[-C--:B------:R-:W-:Y:S01]  /*2810*/  IADD3 R80, P1, R85, R136.reuse, RZ ;  /* 0x0000008855507210 */ /* 0x080fe20007f3e0ff */
[----:B------:R0:W2:Y:S01]  /*2820*/  LDG.E.U8 R248, desc[UR48][R78.64] ;  /* 0x000000304ef87981 */ /* 0x0000a2000c1e1100 */
[-C--:B------:R-:W-:Y:S01]  /*2830*/  LEA.HI.X.SX32 R83, R89, R137.reuse, 0x1, P0 ;  /* 0x0000008959537211 */ /* 0x080fe200000f0eff */
[C---:B------:R-:W-:Y:S01]  /*2840*/  IMAD R89, R122.reuse, 0xc7, RZ ;  /* 0x000000c77a597824 */ /* 0x040fe200078e02ff */
[----:B------:R-:W-:Y:S01]  /*2850*/  LEA.HI.X.SX32 R81, R85, R137, 0x1, P1 ;  /* 0x0000008955517211 */ /* 0x000fe200008f0eff */
[----:B------:R-:W-:Y:S02]  /*2860*/  IMAD R85, R122, 0xc8, RZ ;  /* 0x000000c87a557824 */ /* 0x000fe400078e02ff */
[----:B------:R1:W2:Y:S01]  /*2870*/  LDG.E.U8 R247, desc[UR48][R82.64] ;  /* 0x0000003052f77981 */ /* 0x0002a2000c1e1100 */
[----:B0-----:R-:W-:-:S03]  /*2880*/  IADD3 R78, P0, R87, R136, RZ ;  /* 0x00000088574e7210 */ /* 0x001fc60007f1e0ff */
[----:B------:R0:W2:Y:S01]  /*2890*/  LDG.E.U8 R246, desc[UR48][R80.64] ;  /* 0x0000003050f67981 */ /* 0x0000a2000c1e1100 */
[----:B------:R-:W-:Y:S01]  /*28a0*/  LEA.HI.X.SX32 R79, R87, R137, 0x1, P0 ;  /* 0x00000089574f7211 */ /* 0x000fe200000f0eff */
[----:B------:R-:W-:Y:S01]  /*28b0*/  IMAD R87, R122, 0xc9, RZ ;  /* 0x000000c97a577824 */ /* 0x000fe200078e02ff */
[----:B-1----:R-:W-:-:S03]  /*28c0*/  IADD3 R82, P1, R89, R136, RZ ;  /* 0x0000008859527210 */ /* 0x002fc60007f3e0ff */
[----:B------:R1:W2:Y:S01]  /*28d0*/  LDG.E.U8 R245, desc[UR48][R78.64] ;  /* 0x000000304ef57981 */ /* 0x0002a2000c1e1100 */
[----:B------:R-:W-:Y:S01]  /*28e0*/  LEA.HI.X.SX32 R83, R89, R137, 0x1, P1 ;  /* 0x0000008959537211 */ /* 0x000fe200008f0eff */
[----:B------:R-:W-:Y:S01]  /*28f0*/  IMAD R89, R122, 0xca, RZ ;  /* 0x000000ca7a597824 */ /* 0x000fe200078e02ff */
[----:B0-----:R-:W-:-:S03]  /*2900*/  IADD3 R80, P0, R85, R136, RZ ;  /* 0x0000008855507210 */ /* 0x001fc60007f1e0ff */
[----:B------:R0:W2:Y:S01]  /*2910*/  LDG.E.U8 R244, desc[UR48][R82.64] ;  /* 0x0000003052f47981 */ /* 0x0000a2000c1e1100 */
[-C--:B-1----:R-:W-:Y:S02]  /*2920*/  IADD3 R78, P1, R87, R136.reuse, RZ ;  /* 0x00000088574e7210 */ /* 0x082fe40007f3e0ff */
[-C--:B------:R-:W-:Y:S01]  /*2930*/  LEA.HI.X.SX32 R81, R85, R137.reuse, 0x1, P0 ;  /* 0x0000008955517211 */ /* 0x080fe200000f0eff */
[C---:B------:R-:W-:Y:S01]  /*2940*/  IMAD R85, R122.reuse, 0xcb, RZ ;  /* 0x000000cb7a557824 */ /* 0x040fe200078e02ff */
[-C--:B------:R-:W-:Y:S01]  /*2950*/  LEA.HI.X.SX32 R79, R87, R137.reuse, 0x1, P1 ;  /* 0x00000089574f7211 */ /* 0x080fe200008f0eff */
[C---:B------:R-:W-:Y:S01]  /*2960*/  IMAD R87, R122.reuse, 0xcc, RZ ;  /* 0x000000cc7a577824 */ /* 0x040fe200078e02ff */
[-C--:B------:R-:W-:Y:S01]  /*2970*/  IADD3 R196, P0, R89, R136.reuse, RZ ;  /* 0x0000008859c47210 */ /* 0x080fe20007f1e0ff */
[C---:B0-----:R-:W-:Y:S01]  /*2980*/  IMAD R83, R122.reuse, 0xce, RZ ;  /* 0x000000ce7a537824 */ /* 0x041fe200078e02ff */
[-C--:B------:R-:W-:Y:S01]  /*2990*/  IADD3 R194, P1, R85, R136.reuse, RZ ;  /* 0x0000008855c27210 */ /* 0x080fe20007f3e0ff */
[----:B------:R0:W2:Y:S01]  /*29a0*/  LDG.E.U8 R211, desc[UR48][R80.64] ;  /* 0x0000003050d37981 */ /* 0x0000a2000c1e1100 */
[-C--:B------:R-:W-:Y:S01]  /*29b0*/  LEA.HI.X.SX32 R197, R89, R137.reuse, 0x1, P0 ;  /* 0x0000008959c57211 */ /* 0x080fe200000f0eff */
[C---:B------:R-:W-:Y:S01]  /*29c0*/  IMAD R89, R122.reuse, 0xcd, RZ ;  /* 0x000000cd7a597824 */ /* 0x040fe200078e02ff */
[-C--:B------:R-:W-:Y:S01]  /*29d0*/  IADD3 R192, P0, R87, R136.reuse, RZ ;  /* 0x0000008857c07210 */ /* 0x080fe20007f1e0ff */
[----:B------:R1:W2:Y:S01]  /*29e0*/  LDG.E.U8 R210, desc[UR48][R78.64] ;  /* 0x000000304ed27981 */ /* 0x0002a2000c1e1100 */
[-C--:B------:R-:W-:Y:S01]  /*29f0*/  LEA.HI.X.SX32 R195, R85, R137.reuse, 0x1, P1 ;  /* 0x0000008955c37211 */ /* 0x080fe200008f0eff */
[C---:B------:R-:W-:Y:S01]  /*2a00*/  IMAD R85, R122.reuse, 0x50, RZ ;  /* 0x000000507a557824 */ /* 0x040fe200078e02ff */
[-C--:B------:R-:W-:Y:S01]  /*2a10*/  LEA.HI.X.SX32 R193, R87, R137.reuse, 0x1, P0 ;  /* 0x0000008957c17211 */ /* 0x080fe200000f0eff */
[C---:B------:R-:W-:Y:S01]  /*2a20*/  IMAD R95, R122.reuse, 0xd6, RZ ;  /* 0x000000d67a5f7824 */ /* 0x040fe200078e02ff */
[-C--:B------:R-:W-:Y:S01]  /*2a30*/  IADD3 R82, P0, R83, R136.reuse, RZ ;  /* 0x0000008853527210 */ /* 0x080fe20007f1e0ff */
[C---:B0-----:R-:W-:Y:S01]  /*2a40*/  IMAD R81, R122.reuse, 0xcf, RZ ;  /* 0x000000cf7a517824 */ /* 0x041fe200078e02ff */
[----:B------:R-:W2:Y:S01]  /*2a50*/  LDG.E.U8 R196, desc[UR48][R196.64] ;  /* 0x00000030c4c47981 */ /* 0x000ea2000c1e1100 */
[-C--:B-1----:R-:W-:Y:S01]  /*2a60*/  IADD3 R78, P1, R89, R136.reuse, RZ ;  /* 0x00000088594e7210 */ /* 0x082fe20007f3e0ff */
[C---:B------:R-:W-:Y:S01]  /*2a70*/  IMAD R87, R122.reuse, 0x51, RZ ;  /* 0x000000517a577824 */ /* 0x040fe200078e02ff */
[-C--:B------:R-:W-:Y:S01]  /*2a80*/  LEA.HI.X.SX32 R83, R83, R137.reuse, 0x1, P0 ;  /* 0x0000008953537211 */ /* 0x080fe200000f0eff */
[----:B------:R-:W-:Y:S01]  /*2a90*/  IMAD R97, R122, 0xd7, RZ ;  /* 0x000000d77a617824 */ /* 0x000fe200078e02ff */
[----:B------:R-:W-:Y:S01]  /*2aa0*/  LEA.HI.X.SX32 R79, R89, R137, 0x1, P1 ;  /* 0x00000089594f7211 */ /* 0x000fe200008f0eff */
[----:B------:R-:W2:Y:S01]  /*2ab0*/  LDG.E.U8 R192, desc[UR48][R192.64] ;  /* 0x00000030c0c07981 */ /* 0x000ea2000c1e1100 */
[----:B------:R-:W-:-:S02]  /*2ac0*/  IADD3 R80, P1, R81, R136, RZ ;  /* 0x0000008851507210 */ /* 0x000fc40007f3e0ff */
[-C--:B------:R-:W-:Y:S01]  /*2ad0*/  IADD3 R242, P0, R85, R136.reuse, RZ ;  /* 0x0000008855f27210 */ /* 0x080fe20007f1e0ff */
[C---:B------:R-:W-:Y:S01]  /*2ae0*/  IMAD R89, R122.reuse, 0x52, RZ ;  /* 0x000000527a597824 */ /* 0x040fe200078e02ff */
[-C--:B------:R-:W-:Y:S01]  /*2af0*/  LEA.HI.X.SX32 R81, R81, R137.reuse, 0x1, P1 ;  /* 0x0000008951517211 */ /* 0x080fe200008f0eff */
[----:B------:R-:W2:Y:S01]  /*2b00*/  LDG.E.U8 R78, desc[UR48][R78.64] ;  /* 0x000000304e4e7981 */ /* 0x000ea2000c1e1100 */
[-C--:B------:R-:W-:Y:S01]  /*2b10*/  LEA.HI.X.SX32 R243, R85, R137.reuse, 0x1, P0 ;  /* 0x0000008955f37211 */ /* 0x080fe200000f0eff */
[C---:B------:R-:W-:Y:S01]  /*2b20*/  IMAD R85, R122.reuse, 0x53, RZ ;  /* 0x000000537a557824 */ /* 0x040fe200078e02ff */
[-C--:B------:R-:W-:Y:S01]  /*2b30*/  IADD3 R240, P1, R87, R136.reuse, RZ ;  /* 0x0000008857f07210 */ /* 0x080fe20007f3e0ff */
[----:B------:R0:W2:Y:S01]  /*2b40*/  LDG.E.U8 R80, desc[UR48][R80.64] ;  /* 0x0000003050507981 */ /* 0x0000a2000c1e1100 */
[-C--:B------:R-:W-:Y:S02]  /*2b50*/  IADD3 R238, P0, R89, R136.reuse, RZ ;  /* 0x0000008859ee7210 */ /* 0x080fe40007f1e0ff */
[-C--:B------:R-:W-:Y:S01]  /*2b60*/  LEA.HI.X.SX32 R241, R87, R137.reuse, 0x1, P1 ;  /* 0x0000008957f17211 */ /* 0x080fe200008f0eff */
[----:B------:R-:W-:Y:S01]  /*2b70*/  IMAD R87, R122, 0x54, RZ ;  /* 0x000000547a577824 */ /* 0x000fe200078e02ff */
[----:B------:R-:W-:Y:S01]  /*2b80*/  IADD3 R236, P1, R85, R136, RZ ;  /* 0x0000008855ec7210 */ /* 0x000fe20007f3e0ff */
[----:B------:R1:W2:Y:S01]  /*2b90*/  LDG.E.U8 R79, desc[UR48][R82.64] ;  /* 0x00000030524f7981 */ /* 0x0002a2000c1e1100 */
[----:B------:R-:W-:-:S02]  /*2ba0*/  LEA.HI.X.SX32 R239, R89, R137, 0x1, P0 ;  /* 0x0000008959ef7211 */ /* 0x000fc400000f0eff */
[-C--:B------:R-:W-:Y:S01]  /*2bb0*/  LEA.HI.X.SX32 R237, R85, R137.reuse, 0x1, P1 ;  /* 0x0000008955ed7211 */ /* 0x080fe200008f0eff */
[C---:B0-----:R-:W-:Y:S01]  /*2bc0*/  IMAD R81, R122.reuse, 0x56, RZ ;  /* 0x000000567a517824 */ /* 0x041fe200078e02ff */
[-C--:B------:R-:W-:Y:S01]  /*2bd0*/  IADD3 R234, P0, R87, R136.reuse, RZ ;  /* 0x0000008857ea7210 */ /* 0x080fe20007f1e0ff */
[----:B------:R-:W2:Y:S01]  /*2be0*/  LDG.E.U8 R194, desc[UR48][R194.64] ;  /* 0x00000030c2c27981 */ /* 0x000ea2000c1e1100 */
[C---:B-1----:R-:W-:Y:S02]  /*2bf0*/  IMAD R83, R122.reuse, 0x55, RZ ;  /* 0x000000557a537824 */ /* 0x042fe400078e02ff */
[C---:B------:R-:W-:Y:S02]  /*2c00*/  IMAD R126, R122.reuse, 0x7f, RZ ;  /* 0x0000007f7a7e7824 */ /* 0x040fe400078e02ff */
[C---:B------:R-:W-:Y:S01]  /*2c10*/  IMAD R131, R122.reuse, 0xf9, RZ ;  /* 0x000000f97a837824 */ /* 0x040fe200078e02ff */
[-C--:B------:R-:W-:Y:S01]  /*2c20*/  IADD3 R232, P1, R83, R136.reuse, RZ ;  /* 0x0000008853e87210 */ /* 0x080fe20007f3e0ff */
[C---:B------:R-:W-:Y:S01]  /*2c30*/  IMAD R85, R122.reuse, 0x57, RZ ;  /* 0x000000577a557824 */ /* 0x040fe200078e02ff */
[-C--:B------:R-:W-:Y:S01]  /*2c40*/  LEA.HI.X.SX32 R235, R87, R137.reuse, 0x1, P0 ;  /* 0x0000008957eb7211 */ /* 0x080fe200000f0eff */
[C---:B------:R-:W-:Y:S01]  /*2c50*/  IMAD R89, R122.reuse, 0xd3, RZ ;  /* 0x000000d37a597824 */ /* 0x040fe200078e02ff */
[-C--:B------:R-:W-:Y:S01]  /*2c60*/  LEA.HI.X.SX32 R233, R83, R137.reuse, 0x1, P1 ;  /* 0x0000008953e97211 */ /* 0x080fe200008f0eff */
[C---:B------:R-:W-:Y:S01]  /*2c70*/  IMAD R83, R122.reuse, 0x58, RZ ;  /* 0x000000587a537824 */ /* 0x040fe200078e02ff */
[-C--:B------:R-:W-:Y:S01]  /*2c80*/  IADD3 R230, P0, R81, R136.reuse, RZ ;  /* 0x0000008851e67210 */ /* 0x080fe20007f1e0ff */
[C---:B------:R-:W-:Y:S01]  /*2c90*/  IMAD R87, R122.reuse, 0xd2, RZ ;  /* 0x000000d27a577824 */ /* 0x040fe200078e02ff */
[-C--:B------:R-:W-:Y:S01]  /*2ca0*/  IADD3 R228, P1, R85, R136.reuse, RZ ;  /* 0x0000008855e47210 */ /* 0x080fe20007f3e0ff */
[----:B------:R-:W2:Y:S01]  /*2cb0*/  LDG.E.U8 R232, desc[UR48][R232.64] ;  /* 0x00000030e8e87981 */ /* 0x000ea2000c1e1100 */
[-C--:B------:R-:W-:Y:S01]  /*2cc0*/  LEA.HI.X.SX32 R231, R81, R137.reuse, 0x1, P0 ;  /* 0x0000008951e77211 */ /* 0x080fe200000f0eff */
[C---:B------:R-:W-:Y:S01]  /*2cd0*/  IMAD R81, R122.reuse, 0x59, RZ ;  /* 0x000000597a517824 */ /* 0x040fe200078e02ff */
[-C--:B------:R-:W-:Y:S01]  /*2ce0*/  IADD3 R226, P0, R83, R136.reuse, RZ ;  /* 0x0000008853e27210 */ /* 0x080fe20007f1e0ff */
[----:B------:R-:W2:Y:S01]  /*2cf0*/  LDG.E.U8 R234, desc[UR48][R234.64] ;  /* 0x00000030eaea7981 */ /* 0x000ea2000c1e1100 */
[-C--:B------:R-:W-:Y:S01]  /*2d00*/  LEA.HI.X.SX32 R229, R85, R137.reuse, 0x1, P1 ;  /* 0x0000008955e57211 */ /* 0x080fe200008f0eff */
[C---:B------:R-:W-:Y:S01]  /*2d10*/  IMAD R85, R122.reuse, 0x5a, RZ ;  /* 0x0000005a7a557824 */ /* 0x040fe200078e02ff */
[----:B------:R-:W-:Y:S01]  /*2d20*/  LEA.HI.X.SX32 R227, R83, R137, 0x1, P0 ;  /* 0x0000008953e37211 */ /* 0x000fe200000f0eff */
[----:B------:R-:W-:Y:S01]  /*2d30*/  IMAD R83, R122, 0x5b, RZ ;  /* 0x0000005b7a537824 */ /* 0x000fe200078e02ff */
[-C--:B------:R-:W-:Y:S01]  /*2d40*/  IADD3 R224, P1, R81, R136.reuse, RZ ;  /* 0x0000008851e07210 */ /* 0x080fe20007f3e0ff */
[----:B------:R-:W2:Y:S01]  /*2d50*/  LDG.E.U8 R228, desc[UR48][R228.64] ;  /* 0x00000030e4e47981 */ /* 0x000ea2000c1e1100 */
[----:B------:R-:W-:-:S02]  /*2d60*/  IADD3 R222, P0, R85, R136, RZ ;  /* 0x0000008855de7210 */ /* 0x000fc40007f1e0ff */
        /* <DEDUP_REMOVED lines=17> */
[-C--:B------:R-:W-:Y:S01]  /*2e80*/  LEA.HI.X.SX32 R215, R83, R137.reuse, 0x1, P0 ;  /* 0x0000008953d77211 */ /* 0x080fe200000f0eff */
[----:B------:R-:W-:Y:S01]  /*2e90*/  IMAD R83, R122, 0xd1, RZ ;  /* 0x000000d17a537824 */ /* 0x000fe200078e02ff */
[CC--:B------:R-:W-:Y:S01]  /*2ea0*/  IADD3 R212, P1, R81.reuse, R136.reuse, RZ ;  /* 0x0000008851d47210 */ /* 0x0c0fe20007f3e0ff */
[----:B------:R-:W2:Y:S03]  /*2eb0*/  LDG.E.U8 R216, desc[UR48][R216.64] ;  /* 0x00000030d8d87981 */ /* 0x000ea6000c1e1100 */
[----:B------:R-:W-:Y:S01]  /*2ec0*/  LEA.HI.X.SX32 R213, R81, R137, 0x1, P1 ;  /* 0x0000008951d57211 */ /* 0x000fe200008f0eff */
[----:B------:R0:W2:Y:S01]  /*2ed0*/  LDG.E.U8 R214, desc[UR48][R214.64] ;  /* 0x00000030d6d67981 */ /* 0x0000a2000c1e1100 */
[----:B------:R-:W-:-:S03]  /*2ee0*/  IADD3 R82, P1, R83, R136, RZ ;  /* 0x0000008853527210 */ /* 0x000fc60007f3e0ff */
[----:B------:R1:W2:Y:S01]  /*2ef0*/  LDG.E.U8 R212, desc[UR48][R212.64] ;  /* 0x00000030d4d47981 */ /* 0x0002a2000c1e1100 */
[----:B------:R-:W-:Y:S02]  /*2f00*/  LEA.HI.X.SX32 R83, R83, R137, 0x1, P1 ;  /* 0x0000008953537211 */ /* 0x000fe400008f0eff */
[----:B------:R-:W-:Y:S01]  /*2f10*/  PRMT R70, R138, 0x3340, R70 ;  /* 0x000033408a467816 */ /* 0x000fe20000000046 */
[----:B------:R-:W2:Y:S04]  /*2f20*/  LDG.E.U8 R218, desc[UR48][R218.64] ;  /* 0x00000030dada7981 */ /* 0x000ea8000c1e1100 */
[----:B------:R-:W2:Y:S04]  /*2f30*/  LDG.E.U8 R82, desc[UR48][R82.64] ;  /* 0x0000003052527981 */ /* 0x000ea8000c1e1100 */
[----:B---3--:R-:W-:Y:S04]  /*2f40*/  STL [R1+0x38], R94 ;  /* 0x0000385e01007387 */ /* 0x008fe80000100800 */
[----:B----4-:R3:W-:Y:S01]  /*2f50*/  STL [R1+0x34], R93 ;  /* 0x0000345d01007387 */ /* 0x0107e20000100800 */
[----:B------:R-:W-:-:S02]  /*2f60*/  PRMT R115, R115, 0x3340, R146 ;  /* 0x0000334073737816 */ /* 0x000fc40000000092 */
[----:B------:R-:W-:Y:S01]  /*2f70*/  PRMT R71, R113, 0x3340, R71 ;  /* 0x0000334071477816 */ /* 0x000fe20000000047 */
[----:B------:R-:W4:Y:S01]  /*2f80*/  LDG.E.U8 R224, desc[UR48][R224.64] ;  /* 0x00000030e0e07981 */ /* 0x000f22000c1e1100 */
[----:B------:R-:W-:Y:S02]  /*2f90*/  PRMT R114, R114, 0x3340, R142 ;  /* 0x0000334072727816 */ /* 0x000fe4000000008e */
[----:B------:R-:W-:Y:S01]  /*2fa0*/  PRMT R107, R111, 0x3340, R107 ;  /* 0x000033406f6b7816 */ /* 0x000fe2000000006b */
[----:B------:R-:W4:Y:S01]  /*2fb0*/  LDG.E.U8 R230, desc[UR48][R230.64] ;  /* 0x00000030e6e67981 */ /* 0x000f22000c1e1100 */
[----:B------:R-:W-:-:S03]  /*2fc0*/  PRMT R112, R112, 0x3340, R141 ;  /* 0x0000334070707816 */ /* 0x000fc6000000008d */
[----:B------:R-:W4:Y:S04]  /*2fd0*/  LDG.E.U8 R236, desc[UR48][R236.64] ;  /* 0x00000030ecec7981 */ /* 0x000f28000c1e1100 */
[----:B------:R-:W4:Y:S04]  /*2fe0*/  LDG.E.U8 R238, desc[UR48][R238.64] ;  /* 0x00000030eeee7981 */ /* 0x000f28000c1e1100 */
[----:B------:R-:W-:Y:S04]  /*2ff0*/  STL [R1+0x30], R92 ;  /* 0x0000305c01007387 */ /* 0x000fe80000100800 */
[----:B------:R-:W4:Y:S04]  /*3000*/  LDG.E.U8 R242, desc[UR48][R242.64] ;  /* 0x00000030f2f27981 */ /* 0x000f28000c1e1100 */
[----:B------:R-:W4:Y:S04]  /*3010*/  LDG.E.U8 R240, desc[UR48][R240.64] ;  /* 0x00000030f0f07981 */ /* 0x000f28000c1e1100 */
[----:B------:R0:W-:Y:S04]  /*3020*/  STL [R1+0x2c], R91 ;  /* 0x00002c5b01007387 */ /* 0x0001e80000100800 */
[----:B------:R-:W-:Y:S01]  /*3030*/  STL [R1+0x28], R90 ;  /* 0x0000285a01007387 */ /* 0x000fe20000100800 */
[----:B---3--:R-:W-:-:S02]  /*3040*/  IMAD R93, R122, 0xd5, RZ ;  /* 0x000000d57a5d7824 */ /* 0x008fc400078e02ff */
[C---:B0-----:R-:W-:Y:S01]  /*3050*/  IMAD R91, R122.reuse, 0xd4, RZ ;  /* 0x000000d47a5b7824 */ /* 0x041fe200078e02ff */
[----:B-----5:R-:W-:Y:S04]  /*3060*/  STL [R1+0x24], R88 ;  /* 0x0000245801007387 */ /* 0x020fe80000100800 */
[----:B------:R-:W-:Y:S04]  /*3070*/  STL [R1+0x20], R86 ;  /* 0x0000205601007387 */ /* 0x000fe80000100800 */
[----:B------:R0:W-:Y:S01]  /*3080*/  STL [R1+0x1c], R84 ;  /* 0x00001c5401007387 */ /* 0x0001e20000100800 */
[----:B------:R-:W-:-:S02]  /*3090*/  IMAD R215, R122, 0xfe, RZ ;  /* 0x000000fe7ad77824 */ /* 0x000fc400078e02ff */
[----:B-1----:R-:W-:Y:S01]  /*30a0*/  IMAD R213, R122, 0xff, RZ ;  /* 0x000000ff7ad57824 */ /* 0x002fe200078e02ff */
[----:B------:R-:W3:Y:S04]  /*30b0*/  LDL.LU R138, [R1+0x74] ;  /* 0x00007400018a7983 */ /* 0x000ee80000300800 */
[----:B------:R-:W3:Y:S01]  /*30c0*/  LDL.LU R146, [R1+0x78] ;  /* 0x0000780001927983 */ /* 0x000ee20000300800 */
[----:B0-----:R-:W-:-:S03]  /*30d0*/  IADD3 R84, P0, R85, R136, RZ ;  /* 0x0000008855547210 */ /* 0x001fc60007f1e0ff */
[----:B------:R-:W5:Y:S01]  /*30e0*/  LDL.LU R113, [R1+0x6c] ;  /* 0x00006c0001717983 */ /* 0x000f620000300800 */
[-C--:B------:R-:W-:Y:S02]  /*30f0*/  LEA.HI.X.SX32 R85, R85, R137.reuse, 0x1, P0 ;  /* 0x0000008955557211 */ /* 0x080fe400000f0eff */
[CC--:B------:R-:W-:Y:S01]  /*3100*/  IADD3 R86, P0, R87.reuse, R136.reuse, RZ ;  /* 0x0000008857567210 */ /* 0x0c0fe20007f1e0ff */
[----:B------:R-:W5:Y:S03]  /*3110*/  LDL.LU R142, [R1+0x70] ;  /* 0x00007000018e7983 */ /* 0x000f660000300800 */
[----:B------:R-:W-:Y:S01]  /*3120*/  LEA.HI.X.SX32 R87, R87, R137, 0x1, P0 ;  /* 0x0000008957577211 */ /* 0x000fe200000f0eff */
[----:B------:R0:W4:Y:S01]  /*3130*/  LDG.E.U8 R81, desc[UR48][R84.64] ;  /* 0x0000003054517981 */ /* 0x000122000c1e1100 */
[----:B------:R-:W-:-:S03]  /*3140*/  IADD3 R88, P0, R91, R136, RZ ;  /* 0x000000885b587210 */ /* 0x000fc60007f1e0ff */
[----:B------:R1:W4:Y:S04]  /*3150*/  LDG.E.U8 R83, desc[UR48][R86.64] ;  /* 0x0000003056537981 */ /* 0x000328000c1e1100 */
[----:B------:R-:W2:Y:S01]  /*3160*/  LDL.LU R111, [R1+0x64] ;  /* 0x00006400016f7983 */ /* 0x000ea20000300800 */
[----:B0-----:R-:W-:-:S03]  /*3170*/  IADD3 R84, P1, R89, R136, RZ ;  /* 0x0000008859547210 */ /* 0x001fc60007f3e0ff */
[----:B------:R-:W2:Y:S01]  /*3180*/  LDL.LU R141, [R1+0x68] ;  /* 0x00006800018d7983 */ /* 0x000ea20000300800 */
[-C--:B------:R-:W-:Y:S02]  /*3190*/  LEA.HI.X.SX32 R85, R89, R137.reuse, 0x1, P1 ;  /* 0x0000008959557211 */ /* 0x080fe400008f0eff */
[-C--:B-1----:R-:W-:Y:S02]  /*31a0*/  IADD3 R86, P1, R93, R136.reuse, RZ ;  /* 0x000000885d567210 */ /* 0x082fe40007f3e0ff */
[-C--:B------:R-:W-:Y:S01]  /*31b0*/  LEA.HI.X.SX32 R89, R91, R137.reuse, 0x1, P0 ;  /* 0x000000895b597211 */ /* 0x080fe200000f0eff */
[----:B------:R-:W4:Y:S01]  /*31c0*/  LDG.E.U8 R84, desc[UR48][R84.64] ;  /* 0x0000003054547981 */ /* 0x000f22000c1e1100 */
[----:B------:R-:W-:Y:S01]  /*31d0*/  LEA.HI.X.SX32 R87, R93, R137, 0x1, P1 ;  /* 0x000000895d577211 */ /* 0x000fe200008f0eff */
[----:B------:R-:W-:Y:S01]  /*31e0*/  IMAD R93, R122, 0xd8, RZ ;  /* 0x000000d87a5d7824 */ /* 0x000fe200078e02ff */
[----:B------:R-:W-:-:S03]  /*31f0*/  IADD3 R90, P0, R95, R136, RZ ;  /* 0x000000885f5a7210 */ /* 0x000fc60007f1e0ff */
[----:B------:R-:W4:Y:S01]  /*3200*/  LDG.E.U8 R86, desc[UR48][R86.64] ;  /* 0x0000003056567981 */ /* 0x000f22000c1e1100 */
[----:B------:R-:W-:Y:S01]  /*3210*/  LEA.HI.X.SX32 R91, R95, R137, 0x1, P0 ;  /* 0x000000895f5b7211 */ /* 0x000fe200000f0eff */
[----:B------:R-:W-:Y:S02]  /*3220*/  IMAD R95, R122, 0xd9, RZ ;  /* 0x000000d97a5f7824 */ /* 0x000fe400078e02ff */
[----:B------:R0:W4:Y:S01]  /*3230*/  LDG.E.U8 R85, desc[UR48][R88.64] ;  /* 0x0000003058557981 */ /* 0x000122000c1e1100 */
[----:B------:R-:W-:-:S04]  /*3240*/  IADD3 R92, P0, R93, R136, RZ ;  /* 0x000000885d5c7210 */ /* 0x000fc80007f1e0ff */
[----:B------:R-:W-:Y:S01]  /*3250*/  LEA.HI.X.SX32 R93, R93, R137, 0x1, P0 ;  /* 0x000000895d5d7211 */ /* 0x000fe200000f0eff */
[----:B------:R1:W4:Y:S01]  /*3260*/  LDG.E.U8 R87, desc[UR48][R90.64] ;  /* 0x000000305a577981 */ /* 0x000322000c1e1100 */
[----:B0-----:R-:W-:-:S04]  /*3270*/  IADD3 R88, P1, R97, R136, RZ ;  /* 0x0000008861587210 */ /* 0x001fc80007f3e0ff */
[----:B------:R-:W-:Y:S01]  /*3280*/  LEA.HI.X.SX32 R89, R97, R137, 0x1, P1 ;  /* 0x0000008961597211 */ /* 0x000fe200008f0eff */
[----:B------:R-:W-:Y:S01]  /*3290*/  IMAD R97, R122, 0xda, RZ ;  /* 0x000000da7a617824 */ /* 0x000fe200078e02ff */
[----:B-1----:R-:W-:-:S03]  /*32a0*/  IADD3 R90, P1, R95, R136, RZ ;  /* 0x000000885f5a7210 */ /* 0x002fc60007f3e0ff */
[----:B------:R-:W4:Y:S01]  /*32b0*/  LDG.E.U8 R88, desc[UR48][R88.64] ;  /* 0x0000003058587981 */ /* 0x000f22000c1e1100 */
[-C--:B------:R-:W-:Y:S02]  /*32c0*/  IADD3 R94, P0, R97, R136.reuse, RZ ;  /* 0x00000088615e7210 */ /* 0x080fe40007f1e0ff */
[-C--:B------:R-:W-:Y:S02]  /*32d0*/  LEA.HI.X.SX32 R91, R95, R137.reuse, 0x1, P1 ;  /* 0x000000895f5b7211 */ /* 0x080fe400008f0eff */
[----:B------:R-:W-:Y:S01]  /*32e0*/  LEA.HI.X.SX32 R95, R97, R137, 0x1, P0 ;  /* 0x00000089615f7211 */ /* 0x000fe200000f0eff */
[----:B------:R0:W4:Y:S01]  /*32f0*/  LDG.E.U8 R89, desc[UR48][R92.64] ;  /* 0x000000305c597981 */ /* 0x000122000c1e1100 */
[----:B------:R-:W-:-:S03]  /*3300*/  IADD3 R96, P0, R101, R136, RZ ;  /* 0x0000008865607210 */ /* 0x000fc60007f1e0ff */
[----:B------:R-:W4:Y:S01]  /*3310*/  LDG.E.U8 R90, desc[UR48][R90.64] ;  /* 0x000000305a5a7981 */ /* 0x000f22000c1e1100 */
[----:B0-----:R-:W-:-:S04]  /*3320*/  IADD3 R92, P1, R99, R136, RZ ;  /* 0x00000088635c7210 */ /* 0x001fc80007f3e0ff */
[-C--:B------:R-:W-:Y:S01]  /*3330*/  LEA.HI.X.SX32 R93, R99, R137.reuse, 0x1, P1 ;  /* 0x00000089635d7211 */ /* 0x080fe200008f0eff */
[----:B------:R-:W-:Y:S01]  /*3340*/  IMAD R99, R122, 0xde, RZ ;  /* 0x000000de7a637824 */ /* 0x000fe200078e02ff */
[----:B------:R0:W4:Y:S01]  /*3350*/  LDG.E.U8 R91, desc[UR48][R94.64] ;  /* 0x000000305e5b7981 */ /* 0x000122000c1e1100 */
[----:B------:R-:W-:-:S03]  /*3360*/  LEA.HI.X.SX32 R97, R101, R137, 0x1, P0 ;  /* 0x0000008965617211 */ /* 0x000fc600000f0eff */
[-C--:B------:R-:W-:Y:S01]  /*3370*/  IADD3 R98, P0, R99, R136.reuse, RZ ;  /* 0x0000008863627210 */ /* 0x080fe20007f1e0ff */
[----:B------:R-:W4:Y:S01]  /*3380*/  LDG.E.U8 R92, desc[UR48][R92.64] ;  /* 0x000000305c5c7981 */ /* 0x000f22000c1e1100 */
[-C--:B0-----:R-:W-:Y:S01]  /*3390*/  IADD3 R94, P1, R117, R136.reuse, RZ ;  /* 0x00000088755e7210 */ /* 0x081fe20007f3e0ff */
[C---:B------:R-:W-:Y:S01]  /*33a0*/  IMAD R101, R122.reuse, 0x60, RZ ;  /* 0x000000607a657824 */ /* 0x040fe200078e02ff */
[-C--:B------:R-:W-:Y:S02]  /*33b0*/  LEA.HI.X.SX32 R99, R99, R137.reuse, 0x1, P0 ;  /* 0x0000008963637211 */ /* 0x080fe400000f0eff */
[----:B------:R-:W-:Y:S01]  /*33c0*/  LEA.HI.X.SX32 R95, R117, R137, 0x1, P1 ;  /* 0x00000089755f7211 */ /* 0x000fe200008f0eff */
[----:B------:R0:W4:Y:S01]  /*33d0*/  LDG.E.U8 R93, desc[UR48][R96.64] ;  /* 0x00000030605d7981 */ /* 0x000122000c1e1100 */
[----:B------:R-:W-:Y:S01]  /*33e0*/  IMAD R117, R122, 0x61, RZ ;  /* 0x000000617a757824 */ /* 0x000fe200078e02ff */
[-C--:B------:R-:W-:Y:S02]  /*33f0*/  IADD3 R100, P0, R101, R136.reuse, RZ ;  /* 0x0000008865647210 */ /* 0x080fe40007f1e0ff */
[----:B------:R-:W4:Y:S01]  /*3400*/  LDG.E.U8 R94, desc[UR48][R94.64] ;  /* 0x000000305e5e7981 */ /* 0x000f22000c1e1100 */
[----:B0-----:R-:W-:-:S04]  /*3410*/  IADD3 R96, P1, R119, R136, RZ ;  /* 0x0000008877607210 */ /* 0x001fc80007f3e0ff */
[-C--:B------:R-:W-:Y:S01]  /*3420*/  LEA.HI.X.SX32 R97, R119, R137.reuse, 0x1, P1 ;  /* 0x0000008977617211 */ /* 0x080fe200008f0eff */
[----:B------:R0:W4:Y:S01]  /*3430*/  LDG.E.U8 R95, desc[UR48][R98.64] ;  /* 0x00000030625f7981 */ /* 0x000122000c1e1100 */
[C---:B------:R-:W-:Y:S01]  /*3440*/  IMAD R119, R122.reuse, 0x62, RZ ;  /* 0x000000627a777824 */ /* 0x040fe200078e02ff */
[-C--:B------:R-:W-:Y:S02]  /*3450*/  LEA.HI.X.SX32 R101, R101, R137.reuse, 0x1, P0 ;  /* 0x0000008965657211 */ /* 0x080fe400000f0eff */
[----:B------:R-:W4:Y:S01]  /*3460*/  LDG.E.U8 R96, desc[UR48][R96.64] ;  /* 0x0000003060607981 */ /* 0x000f22000c1e1100 */
[-C--:B0-----:R-:W-:Y:S02]  /*3470*/  IADD3 R98, P1, R117, R136.reuse, RZ ;  /* 0x0000008875627210 */ /* 0x081fe40007f3e0ff */
[----:B------:R-:W-:Y:S02]  /*3480*/  IADD3 R118, P0, R119, R136, RZ ;  /* 0x0000008877767210 */ /* 0x000fe40007f1e0ff */
[-C--:B------:R-:W-:Y:S01]  /*3490*/  LEA.HI.X.SX32 R99, R117, R137.reuse, 0x1, P1 ;  /* 0x0000008975637211 */ /* 0x080fe200008f0eff */
[----:B------:R-:W-:Y:S01]  /*34a0*/  IMAD R117, R122, 0x64, RZ ;  /* 0x000000647a757824 */ /* 0x000fe200078e02ff */
[----:B------:R0:W4:Y:S01]  /*34b0*/  LDG.E.U8 R97, desc[UR48][R100.64] ;  /* 0x0000003064617981 */ /* 0x000122000c1e1100 */
[----:B------:R-:W-:-:S03]  /*34c0*/  LEA.HI.X.SX32 R119, R119, R137, 0x1, P0 ;  /* 0x0000008977777211 */ /* 0x000fc600000f0eff */
[-C--:B------:R-:W-:Y:S01]  /*34d0*/  IADD3 R116, P0, R117, R136.reuse, RZ ;  /* 0x0000008875747210 */ /* 0x080fe20007f1e0ff */
[----:B------:R-:W4:Y:S01]  /*34e0*/  LDG.E.U8 R98, desc[UR48][R98.64] ;  /* 0x0000003062627981 */ /* 0x000f22000c1e1100 */
[-C--:B0-----:R-:W-:Y:S02]  /*34f0*/  IADD3 R100, P1, R121, R136.reuse, RZ ;  /* 0x0000008879647210 */ /* 0x081fe40007f3e0ff */
[-C--:B------:R-:W-:Y:S02]  /*3500*/  LEA.HI.X.SX32 R117, R117, R137.reuse, 0x1, P0 ;  /* 0x0000008975757211 */ /* 0x080fe400000f0eff */
[----:B------:R-:W-:Y:S01]  /*3510*/  LEA.HI.X.SX32 R101, R121, R137, 0x1, P1 ;  /* 0x0000008979657211 */ /* 0x000fe200008f0eff */
[----:B------:R0:W4:Y:S01]  /*3520*/  LDG.E.U8 R99, desc[UR48][R118.64] ;  /* 0x0000003076637981 */ /* 0x000122000c1e1100 */
[----:B------:R-:W-:-:S03]  /*3530*/  IADD3 R120, P1, R123, R136, RZ ;  /* 0x000000887b787210 */ /* 0x000fc60007f3e0ff */
[----:B------:R-:W4:Y:S01]  /*3540*/  LDG.E.U8 R100, desc[UR48][R100.64] ;  /* 0x0000003064647981 */ /* 0x000f22000c1e1100 */
[----:B------:R-:W-:Y:S01]  /*3550*/  LEA.HI.X.SX32 R121, R123, R137, 0x1, P1 ;  /* 0x000000897b797211 */ /* 0x000fe200008f0eff */
[----:B------:R-:W-:Y:S01]  /*3560*/  IMAD R123, R122, 0x68, RZ ;  /* 0x000000687a7b7824 */ /* 0x000fe200078e02ff */
[----:B0-----:R-:W-:-:S03]  /*3570*/  IADD3 R118, P0, R125, R136, RZ ;  /* 0x000000887d767210 */ /* 0x001fc60007f1e0ff */
[----:B------:R-:W4:Y:S04]  /*3580*/  LDG.E.U8 R148, desc[UR48][R120.64] ;  /* 0x0000003078947981 */ /* 0x000f28000c1e1100 */
[----:B------:R0:W4:Y:S01]  /*3590*/  LDG.E.U8 R101, desc[UR48][R116.64] ;  /* 0x0000003074657981 */ /* 0x000122000c1e1100 */
[----:B------:R-:W-:Y:S01]  /*35a0*/  LEA.HI.X.SX32 R119, R125, R137, 0x1, P0 ;  /* 0x000000897d777211 */ /* 0x000fe200000f0eff */
[----:B------:R-:W-:Y:S01]  /*35b0*/  IMAD R125, R122, 0x69, RZ ;  /* 0x000000697a7d7824 */ /* 0x000fe200078e02ff */
[----:B0-----:R-:W-:-:S03]  /*35c0*/  IADD3 R116, P1, R127, R136, RZ ;  /* 0x000000887f747210 */ /* 0x001fc60007f3e0ff */
[----:B------:R0:W4:Y:S01]  /*35d0*/  LDG.E.U8 R150, desc[UR48][R118.64] ;  /* 0x0000003076967981 */ /* 0x000122000c1e1100 */
[-C--:B------:R-:W-:Y:S02]  /*35e0*/  IADD3 R120, P0, R123, R136.reuse, RZ ;  /* 0x000000887b787210 */ /* 0x080fe40007f1e0ff */
[-C--:B------:R-:W-:Y:S01]  /*35f0*/  LEA.HI.X.SX32 R117, R127, R137.reuse, 0x1, P1 ;  /* 0x000000897f757211 */ /* 0x080fe200008f0eff */
[C---:B------:R-:W-:Y:S01]  /*3600*/  IMAD R127, R122.reuse, 0x6a, RZ ;  /* 0x0000006a7a7f7824 */ /* 0x040fe200078e02ff */
[----:B------:R-:W-:Y:S01]  /*3610*/  LEA.HI.X.SX32 R121, R123, R137, 0x1, P0 ;  /* 0x000000897b797211 */ /* 0x000fe200000f0eff */
[----:B------:R-:W-:Y:S02]  /*3620*/  IMAD R123, R122, 0x6b, RZ ;  /* 0x0000006b7a7b7824 */ /* 0x000fe400078e02ff */
[----:B------:R1:W4:Y:S01]  /*3630*/  LDG.E.U8 R152, desc[UR48][R116.64] ;  /* 0x0000003074987981 */ /* 0x000322000c1e1100 */
[----:B0-----:R-:W-:-:S03]  /*3640*/  IADD3 R118, P1, R125, R136, RZ ;  /* 0x000000887d767210 */ /* 0x001fc60007f3e0ff */
[----:B------:R0:W4:Y:S01]  /*3650*/  LDG.E.U8 R154, desc[UR48][R120.64] ;  /* 0x00000030789a7981 */ /* 0x000122000c1e1100 */
[-C--:B------:R-:W-:Y:S02]  /*3660*/  LEA.HI.X.SX32 R119, R125, R137.reuse, 0x1, P1 ;  /* 0x000000897d777211 */ /* 0x080fe400008f0eff */
[CC--:B-1----:R-:W-:Y:S01]  /*3670*/  IADD3 R116, P0, R127.reuse, R136.reuse, RZ ;  /* 0x000000887f747210 */ /* 0x0c2fe20007f1e0ff */
[C---:B------:R-:W-:Y:S02]  /*3680*/  IMAD R125, R122.reuse, 0x6c, RZ ;  /* 0x0000006c7a7d7824 */ /* 0x040fe400078e02ff */
[----:B------:R1:W4:Y:S01]  /*3690*/  LDG.E.U8 R156, desc[UR48][R118.64] ;  /* 0x00000030769c7981 */ /* 0x000322000c1e1100 */
[----:B------:R-:W-:Y:S01]  /*36a0*/  LEA.HI.X.SX32 R117, R127, R137, 0x1, P0 ;  /* 0x000000897f757211 */ /* 0x000fe200000f0eff */
[----:B------:R-:W-:Y:S01]  /*36b0*/  IMAD R127, R122, 0x6d, RZ ;  /* 0x0000006d7a7f7824 */ /* 0x000fe200078e02ff */
[----:B0-----:R-:W-:-:S03]  /*36c0*/  IADD3 R120, P1, R123, R136, RZ ;  /* 0x000000887b787210 */ /* 0x001fc60007f3e0ff */
[----:B------:R0:W4:Y:S01]  /*36d0*/  LDG.E.U8 R157, desc[UR48][R116.64] ;  /* 0x00000030749d7981 */ /* 0x000122000c1e1100 */
[----:B------:R-:W-:Y:S01]  /*36e0*/  LEA.HI.X.SX32 R121, R123, R137, 0x1, P1 ;  /* 0x000000897b797211 */ /* 0x000fe200008f0eff */
[----:B------:R-:W-:Y:S01]  /*36f0*/  IMAD R123, R122, 0x6e, RZ ;  /* 0x0000006e7a7b7824 */ /* 0x000fe200078e02ff */
[----:B-1----:R-:W-:-:S03]  /*3700*/  IADD3 R118, P0, R125, R136, RZ ;  /* 0x000000887d767210 */ /* 0x002fc60007f1e0ff */
[----:B------:R1:W4:Y:S01]  /*3710*/  LDG.E.U8 R159, desc[UR48][R120.64] ;  /* 0x00000030789f7981 */ /* 0x000322000c1e1100 */
[-C--:B0-----:R-:W-:Y:S02]  /*3720*/  IADD3 R116, P1, R127, R136.reuse, RZ ;  /* 0x000000887f747210 */ /* 0x081fe40007f3e0ff */
[-C--:B------:R-:W-:Y:S01]  /*3730*/  LEA.HI.X.SX32 R119, R125, R137.reuse, 0x1, P0 ;  /* 0x000000897d777211 */ /* 0x080fe200000f0eff */
[C---:B------:R-:W-:Y:S01]  /*3740*/  IMAD R125, R122.reuse, 0x6f, RZ ;  /* 0x0000006f7a7d7824 */ /* 0x040fe200078e02ff */
[-C--:B------:R-:W-:Y:S01]  /*3750*/  LEA.HI.X.SX32 R117, R127, R137.reuse, 0x1, P1 ;  /* 0x000000897f757211 */ /* 0x080fe200008f0eff */
[C---:B------:R-:W-:Y:S01]  /*3760*/  IMAD R127, R122.reuse, 0xe0, RZ ;  /* 0x000000e07a7f7824 */ /* 0x040fe200078e02ff */
[C---:B-1----:R-:W-:Y:S01]  /*3770*/  IADD3 R120, P0, R123.reuse, R136, RZ ;  /* 0x000000887b787210 */ /* 0x042fe20007f1e0ff */
[----:B------:R0:W4:Y:S03]  /*3780*/  LDG.E.U8 R161, desc[UR48][R118.64] ;  /* 0x0000003076a17981 */ /* 0x000126000c1e1100 */
[----:B------:R-:W-:Y:S01]  /*3790*/  LEA.HI.X.SX32 R121, R123, R137, 0x1, P0 ;  /* 0x000000897b797211 */ /* 0x000fe200000f0eff */
[----:B------:R1:W4:Y:S01]  /*37a0*/  LDG.E.U8 R163, desc[UR48][R116.64] ;  /* 0x0000003074a37981 */ /* 0x000322000c1e1100 */
[----:B------:R-:W-:-:S03]  /*37b0*/  IMAD R123, R122, 0xe1, RZ ;  /* 0x000000e17a7b7824 */ /* 0x000fc600078e02ff */
[----:B------:R1:W4:Y:S01]  /*37c0*/  LDG.E.U8 R165, desc[UR48][R120.64] ;  /* 0x0000003078a57981 */ /* 0x000322000c1e1100 */
[-C--:B0-----:R-:W-:Y:S02]  /*37d0*/  IADD3 R118, P1, R125, R136.reuse, RZ ;  /* 0x000000887d767210 */ /* 0x081fe40007f3e0ff */
[-C--:B-1----:R-:W-:Y:S02]  /*37e0*/  IADD3 R116, P0, R127, R136.reuse, RZ ;  /* 0x000000887f747210 */ /* 0x082fe40007f1e0ff */
[-C--:B------:R-:W-:Y:S01]  /*37f0*/  LEA.HI.X.SX32 R119, R125, R137.reuse, 0x1, P1 ;  /* 0x000000897d777211 */ /* 0x080fe200008f0eff */
[C---:B------:R-:W-:Y:S01]  /*3800*/  IMAD R125, R122.reuse, 0xe2, RZ ;  /* 0x000000e27a7d7824 */ /* 0x040fe200078e02ff */
[-C--:B------:R-:W-:Y:S01]  /*3810*/  LEA.HI.X.SX32 R117, R127, R137.reuse, 0x1, P0 ;  /* 0x000000897f757211 */ /* 0x080fe200000f0eff */
[C---:B------:R-:W-:Y:S01]  /*3820*/  IMAD R127, R122.reuse, 0xe3, RZ ;  /* 0x000000e37a7f7824 */ /* 0x040fe200078e02ff */
[C---:B------:R-:W-:Y:S01]  /*3830*/  IADD3 R120, P1, R123.reuse, R136, RZ ;  /* 0x000000887b787210 */ /* 0x040fe20007f3e0ff */
        /* <DEDUP_REMOVED lines=35> */
[C---:B---3--:R-:W-:Y:S01]  /*3a70*/  IADD3 R120, P0, R123.reuse, R136, RZ ;  /* 0x000000887b787210 */ /* 0x048fe20007f1e0ff */
[----:B------:R0:W3:Y:S03]  /*3a80*/  LDG.E.U8 R178, desc[UR48][R118.64] ;  /* 0x0000003076b27981 */ /* 0x0000e6000c1e1100 */
[----:B------:R-:W-:Y:S01]  /*3a90*/  LEA.HI.X.SX32 R121, R123, R137, 0x1, P0 ;  /* 0x000000897b797211 */ /* 0x000fe200000f0eff */
[----:B------:R1:W3:Y:S01]  /*3aa0*/  LDG.E.U8 R179, desc[UR48][R116.64] ;  /* 0x0000003074b37981 */ /* 0x0002e2000c1e1100 */
[----:B------:R-:W-:-:S03]  /*3ab0*/  IMAD R123, R122, 0xed, RZ ;  /* 0x000000ed7a7b7824 */ /* 0x000fc600078e02ff */
[----:B------:R5:W3:Y:S01]  /*3ac0*/  LDG.E.U8 R180, desc[UR48][R120.64] ;  /* 0x0000003078b47981 */ /* 0x000ae2000c1e1100 */
[-C--:B0-----:R-:W-:Y:S02]  /*3ad0*/  IADD3 R118, P1, R125, R136.reuse, RZ ;  /* 0x000000887d767210 */ /* 0x081fe40007f3e0ff */
[-C--:B-1----:R-:W-:Y:S02]  /*3ae0*/  IADD3 R116, P0, R127, R136.reuse, RZ ;  /* 0x000000887f747210 */ /* 0x082fe40007f1e0ff */
[-C--:B------:R-:W-:Y:S01]  /*3af0*/  LEA.HI.X.SX32 R119, R125, R137.reuse, 0x1, P1 ;  /* 0x000000897d777211 */ /* 0x080fe200008f0eff */
[C---:B------:R-:W-:Y:S01]  /*3b00*/  IMAD R125, R122.reuse, 0xee, RZ ;  /* 0x000000ee7a7d7824 */ /* 0x040fe200078e02ff */
[-C--:B------:R-:W-:Y:S01]  /*3b10*/  LEA.HI.X.SX32 R117, R127, R137.reuse, 0x1, P0 ;  /* 0x000000897f757211 */ /* 0x080fe200000f0eff */
[C---:B------:R-:W-:Y:S01]  /*3b20*/  IMAD R127, R122.reuse, 0xef, RZ ;  /* 0x000000ef7a7f7824 */ /* 0x040fe200078e02ff */
[C---:B-----5:R-:W-:Y:S01]  /*3b30*/  IADD3 R120, P1, R123.reuse, R136, RZ ;  /* 0x000000887b787210 */ /* 0x060fe20007f3e0ff */
[----:B------:R0:W5:Y:S03]  /*3b40*/  LDG.E.U8 R181, desc[UR48][R118.64] ;  /* 0x0000003076b57981 */ /* 0x000166000c1e1100 */
[----:B------:R-:W-:Y:S01]  /*3b50*/  LEA.HI.X.SX32 R121, R123, R137, 0x1, P1 ;  /* 0x000000897b797211 */ /* 0x000fe200008f0eff */
[----:B------:R1:W5:Y:S01]  /*3b60*/  LDG.E.U8 R182, desc[UR48][R116.64] ;  /* 0x0000003074b67981 */ /* 0x000362000c1e1100 */
[----:B------:R-:W-:-:S03]  /*3b70*/  IMAD R123, R122, 0x70, RZ ;  /* 0x000000707a7b7824 */ /* 0x000fc600078e02ff */
[----:B------:R2:W5:Y:S01]  /*3b80*/  LDG.E.U8 R183, desc[UR48][R120.64] ;  /* 0x0000003078b77981 */ /* 0x000562000c1e1100 */
[-C--:B0-----:R-:W-:Y:S02]  /*3b90*/  IADD3 R118, P0, R125, R136.reuse, RZ ;  /* 0x000000887d767210 */ /* 0x081fe40007f1e0ff */
        /* <DEDUP_REMOVED lines=11> */
[-C--:B0-----:R-:W-:Y:S02]  /*3c50*/  IADD3 R118, P1, R125, R136.reuse, RZ ;  /* 0x000000887d767210 */ /* 0x081fe40007f3e0ff */
[-C--:B-1----:R-:W-:Y:S02]  /*3c60*/  IADD3 R116, P0, R127, R136.reuse, RZ ;  /* 0x000000887f747210 */ /* 0x082fe40007f1e0ff */
[-C--:B------:R-:W-:Y:S01]  /*3c70*/  LEA.HI.X.SX32 R119, R125, R137.reuse, 0x1, P1 ;  /* 0x000000897d777211 */ /* 0x080fe200008f0eff */
[C---:B------:R-:W-:Y:S01]  /*3c80*/  IMAD R125, R122.reuse, 0x74, RZ ;  /* 0x000000747a7d7824 */ /* 0x040fe200078e02ff */
[-C--:B------:R-:W-:Y:S01]  /*3c90*/  LEA.HI.X.SX32 R117, R127, R137.reuse, 0x1, P0 ;  /* 0x000000897f757211 */ /* 0x080fe200000f0eff */
[C---:B------:R-:W-:Y:S01]  /*3ca0*/  IMAD R127, R122.reuse, 0x75, RZ ;  /* 0x000000757a7f7824 */ /* 0x040fe200078e02ff */
[C---:B------:R-:W-:Y:S01]  /*3cb0*/  IADD3 R120, P1, R123.reuse, R136, RZ ;  /* 0x000000887b787210 */ /* 0x040fe20007f3e0ff */
        /* <DEDUP_REMOVED lines=9> */
[----:B------:R-:W-:Y:S02]  /*3d50*/  LEA.HI.X.SX32 R117, R127, R137, 0x1, P1 ;  /* 0x000000897f757211 */ /* 0x000fe400008f0eff */
[----:B------:R-:W-:Y:S01]  /*3d60*/  IADD3 R120, P0, R123, R136, RZ ;  /* 0x000000887b787210 */ /* 0x000fe20007f1e0ff */
[----:B------:R0:W3:Y:S01]  /*3d70*/  LDG.E.U8 R190, desc[UR48][R118.64] ;  /* 0x0000003076be7981 */ /* 0x0000e2000c1e1100 */
[----:B------:R-:W-:-:S02]  /*3d80*/  IMAD R127, R122, 0x79, RZ ;  /* 0x000000797a7f7824 */ /* 0x000fc400078e02ff */
[----:B------:R-:W-:Y:S01]  /*3d90*/  LEA.HI.X.SX32 R121, R123, R137, 0x1, P0 ;  /* 0x000000897b797211 */ /* 0x000fe200000f0eff */
[----:B------:R1:W3:Y:S01]  /*3da0*/  LDG.E.U8 R191, desc[UR48][R116.64] ;  /* 0x0000003074bf7981 */ /* 0x0002e2000c1e1100 */
[----:B------:R-:W-:-:S03]  /*3db0*/  IMAD R123, R122, 0x7a, RZ ;  /* 0x0000007a7a7b7824 */ /* 0x000fc600078e02ff */
[----:B------:R1:W5:Y:S01]  /*3dc0*/  LDG.E.U8 R193, desc[UR48][R120.64] ;  /* 0x0000003078c17981 */ /* 0x000362000c1e1100 */
[-C--:B0-----:R-:W-:Y:S02]  /*3dd0*/  IADD3 R118, P1, R125, R136.reuse, RZ ;  /* 0x000000887d767210 */ /* 0x081fe40007f3e0ff */
[-C--:B-1----:R-:W-:Y:S02]  /*3de0*/  IADD3 R116, P0, R129, R136.reuse, RZ ;  /* 0x0000008881747210 */ /* 0x082fe40007f1e0ff */
[-C--:B------:R-:W-:Y:S01]  /*3df0*/  LEA.HI.X.SX32 R119, R125, R137.reuse, 0x1, P1 ;  /* 0x000000897d777211 */ /* 0x080fe200008f0eff */
[----:B------:R-:W-:Y:S01]  /*3e00*/  IMAD R125, R122, 0x7b, RZ ;  /* 0x0000007b7a7d7824 */ /* 0x000fe200078e02ff */
[-C--:B------:R-:W-:Y:S02]  /*3e10*/  LEA.HI.X.SX32 R117, R129, R137.reuse, 0x1, P0 ;  /* 0x0000008981757211 */ /* 0x080fe400000f0eff */
[CC--:B------:R-:W-:Y:S01]  /*3e20*/  IADD3 R120, P1, R127.reuse, R136.reuse, RZ ;  /* 0x000000887f787210 */ /* 0x0c0fe20007f3e0ff */
[----:B------:R0:W5:Y:S03]  /*3e30*/  LDG.E.U8 R195, desc[UR48][R118.64] ;  /* 0x0000003076c37981 */ /* 0x000166000c1e1100 */
[----:B------:R-:W-:Y:S01]  /*3e40*/  LEA.HI.X.SX32 R121, R127, R137, 0x1, P1 ;  /* 0x000000897f797211 */ /* 0x000fe200008f0eff */
[----:B------:R1:W2:Y:S04]  /*3e50*/  LDG.E.U8 R197, desc[UR48][R116.64] ;  /* 0x0000003074c57981 */ /* 0x0002a8000c1e1100 */
[----:B------:R1:W2:Y:S01]  /*3e60*/  LDG.E.U8 R198, desc[UR48][R120.64] ;  /* 0x0000003078c67981 */ /* 0x0002a2000c1e1100 */
[----:B0-----:R-:W-:-:S02]  /*3e70*/  IADD3 R118, P0, R123, R136, RZ ;  /* 0x000000887b767210 */ /* 0x001fc40007f1e0ff */
[-C--:B-1----:R-:W-:Y:S02]  /*3e80*/  IADD3 R116, P1, R125, R136.reuse, RZ ;  /* 0x000000887d747210 */ /* 0x082fe40007f3e0ff */
[-C--:B------:R-:W-:Y:S01]  /*3e90*/  LEA.HI.X.SX32 R119, R123, R137.reuse, 0x1, P0 ;  /* 0x000000897b777211 */ /* 0x080fe200000f0eff */
[C---:B------:R-:W-:Y:S01]  /*3ea0*/  IMAD R123, R122.reuse, 0x7d, RZ ;  /* 0x0000007d7a7b7824 */ /* 0x040fe200078e02ff */
[-C--:B------:R-:W-:Y:S01]  /*3eb0*/  LEA.HI.X.SX32 R117, R125, R137.reuse, 0x1, P1 ;  /* 0x000000897d757211 */ /* 0x080fe200008f0eff */
[----:B------:R-:W-:Y:S01]  /*3ec0*/  IMAD R125, R122, 0x7e, RZ ;  /* 0x0000007e7a7d7824 */ /* 0x000fe200078e02ff */
        /* <DEDUP_REMOVED lines=9> */
[----:B------:R-:W-:Y:S01]  /*3f60*/  IMAD R123, R122, 0xf1, RZ ;  /* 0x000000f17a7b7824 */ /* 0x000fe200078e02ff */
[-C--:B------:R-:W-:Y:S02]  /*3f70*/  LEA.HI.X.SX32 R117, R125, R137.reuse, 0x1, P0 ;  /* 0x000000897d757211 */ /* 0x080fe400000f0eff */
[CC--:B------:R-:W-:Y:S01]  /*3f80*/  IADD3 R120, P1, R126.reuse, R136.reuse, RZ ;  /* 0x000000887e787210 */ /* 0x0c0fe20007f3e0ff */
[----:B------:R0:W2:Y:S03]  /*3f90*/  LDG.E.U8 R202, desc[UR48][R118.64] ;  /* 0x0000003076ca7981 */ /* 0x0000a6000c1e1100 */
[----:B------:R-:W-:Y:S01]  /*3fa0*/  LEA.HI.X.SX32 R121, R126, R137, 0x1, P1 ;  /* 0x000000897e797211 */ /* 0x000fe200008f0eff */
[----:B------:R1:W2:Y:S04]  /*3fb0*/  LDG.E.U8 R203, desc[UR48][R116.64] ;  /* 0x0000003074cb7981 */ /* 0x0002a8000c1e1100 */
[----:B------:R1:W2:Y:S01]  /*3fc0*/  LDG.E.U8 R204, desc[UR48][R120.64] ;  /* 0x0000003078cc7981 */ /* 0x0002a2000c1e1100 */
[----:B0-----:R-:W-:-:S02]  /*3fd0*/  IADD3 R118, P0, R124, R136, RZ ;  /* 0x000000887c767210 */ /* 0x001fc40007f1e0ff */
[C---:B-1----:R-:W-:Y:S02]  /*3fe0*/  IADD3 R116, P1, R123.reuse, R136, RZ ;  /* 0x000000887b747210 */ /* 0x042fe40007f3e0ff */
[-C--:B------:R-:W-:Y:S02]  /*3ff0*/  LEA.HI.X.SX32 R119, R124, R137.reuse, 0x1, P0 ;  /* 0x000000897c777211 */ /* 0x080fe400000f0eff */
[----:B------:R-:W-:Y:S01]  /*4000*/  LEA.HI.X.SX32 R117, R123, R137, 0x1, P1 ;  /* 0x000000897b757211 */ /* 0x000fe200008f0eff */
[C---:B------:R-:W-:Y:S02]  /*4010*/  IMAD R120, R122.reuse, 0xf2, RZ ;  /* 0x000000f27a787824 */ /* 0x040fe400078e02ff */
[C---:B------:R-:W-:Y:S01]  /*4020*/  IMAD R123, R122.reuse, 0xf3, RZ ;  /* 0x000000f37a7b7824 */ /* 0x040fe200078e02ff */
[----:B------:R0:W2:Y:S01]  /*4030*/  LDG.E.U8 R205, desc[UR48][R118.64] ;  /* 0x0000003076cd7981 */ /* 0x0000a2000c1e1100 */
[----:B------:R-:W-:-:S03]  /*4040*/  IMAD R121, R122, 0xf4, RZ ;  /* 0x000000f47a797824 */ /* 0x000fc600078e02ff */
[----:B------:R1:W2:Y:S01]  /*4050*/  LDG.E.U8 R206, desc[UR48][R116.64] ;  /* 0x0000003074ce7981 */ /* 0x0002a2000c1e1100 */
[CC--:B0-----:R-:W-:Y:S02]  /*4060*/  IADD3 R118, P0, R120.reuse, R136.reuse, RZ ;  /* 0x0000008878767210 */ /* 0x0c1fe40007f1e0ff */
[CC--:B-1----:R-:W-:Y:S02]  /*4070*/  IADD3 R116, P1, R123.reuse, R136.reuse, RZ ;  /* 0x000000887b747210 */ /* 0x0c2fe40007f3e0ff */
[-C--:B------:R-:W-:Y:S02]  /*4080*/  LEA.HI.X.SX32 R119, R120, R137.reuse, 0x1, P0 ;  /* 0x0000008978777211 */ /* 0x080fe400000f0eff */
[-C--:B------:R-:W-:Y:S02]  /*4090*/  LEA.HI.X.SX32 R117, R123, R137.reuse, 0x1, P1 ;  /* 0x000000897b757211 */ /* 0x080fe400008f0eff */
[C---:B------:R-:W-:Y:S01]  /*40a0*/  IADD3 R120, P0, R121.reuse, R136, RZ ;  /* 0x0000008879787210 */ /* 0x040fe20007f1e0ff */
[----:B------:R0:W2:Y:S03]  /*40b0*/  LDG.E.U8 R207, desc[UR48][R118.64] ;  /* 0x0000003076cf7981 */ /* 0x0000a6000c1e1100 */
[----:B------:R-:W-:Y:S01]  /*40c0*/  LEA.HI.X.SX32 R121, R121, R137, 0x1, P0 ;  /* 0x0000008979797211 */ /* 0x000fe200000f0eff */
[----:B------:R1:W2:Y:S04]  /*40d0*/  LDG.E.U8 R208, desc[UR48][R116.64] ;  /* 0x0000003074d07981 */ /* 0x0002a8000c1e1100 */
[----:B------:R1:W2:Y:S01]  /*40e0*/  LDG.E.U8 R209, desc[UR48][R120.64] ;  /* 0x0000003078d17981 */ /* 0x0002a2000c1e1100 */
[----:B0-----:R-:W-:-:S02]  /*40f0*/  IMAD R119, R122, 0xf7, RZ ;  /* 0x000000f77a777824 */ /* 0x001fc400078e02ff */
[C---:B-1----:R-:W-:Y:S02]  /*4100*/  IMAD R116, R122.reuse, 0xf5, RZ ;  /* 0x000000f57a747824 */ /* 0x042fe400078e02ff */
[C---:B------:R-:W-:Y:S02]  /*4110*/  IMAD R117, R122.reuse, 0xf8, RZ ;  /* 0x000000f87a757824 */ /* 0x040fe400078e02ff */
[----:B------:R-:W-:Y:S01]  /*4120*/  IMAD R121, R122, 0xf6, RZ ;  /* 0x000000f67a797824 */ /* 0x000fe200078e02ff */
[-C--:B------:R-:W-:Y:S01]  /*4130*/  IADD3 R134, P0, R116, R136.reuse, RZ ;  /* 0x0000008874867210 */ /* 0x080fe20007f1e0ff */
[C---:B------:R-:W-:Y:S01]  /*4140*/  IMAD R123, R122.reuse, 0xfa, RZ ;  /* 0x000000fa7a7b7824 */ /* 0x040fe200078e02ff */
[-C--:B------:R-:W-:Y:S01]  /*4150*/  IADD3 R132, P1, R119, R136.reuse, RZ ;  /* 0x0000008877847210 */ /* 0x080fe20007f3e0ff */
[----:B------:R-:W-:Y:S01]  /*4160*/  IMAD R129, R122, 0xfb, RZ ;  /* 0x000000fb7a817824 */ /* 0x000fe200078e02ff */
[-C--:B------:R-:W-:Y:S01]  /*4170*/  LEA.HI.X.SX32 R135, R116, R137.reuse, 0x1, P0 ;  /* 0x0000008974877211 */ /* 0x080fe200000f0eff */
[C---:B------:R-:W-:Y:S01]  /*4180*/  IMAD R125, R122.reuse, 0xfc, RZ ;  /* 0x000000fc7a7d7824 */ /* 0x040fe200078e02ff */
[-C--:B------:R-:W-:Y:S01]  /*4190*/  IADD3 R120, P0, R121, R136.reuse, RZ ;  /* 0x0000008879787210 */ /* 0x080fe20007f1e0ff */
[----:B------:R-:W-:Y:S01]  /*41a0*/  IMAD R127, R122, 0xfd, RZ ;  /* 0x000000fd7a7f7824 */ /* 0x000fe200078e02ff */
[----:B------:R-:W-:Y:S01]  /*41b0*/  IADD3 R118, P2, R117, R136, RZ ;  /* 0x0000008875767210 */ /* 0x000fe20007f5e0ff */
[----:B------:R-:W2:Y:S01]  /*41c0*/  LDG.E.U8 R134, desc[UR48][R134.64] ;  /* 0x0000003086867981 */ /* 0x000ea2000c1e1100 */
[----:B------:R-:W-:-:S02]  /*41d0*/  LEA.HI.X.SX32 R133, R119, R137, 0x1, P1 ;  /* 0x0000008977857211 */ /* 0x000fc400008f0eff */
[-C--:B------:R-:W-:Y:S02]  /*41e0*/  LEA.HI.X.SX32 R121, R121, R137.reuse, 0x1, P0 ;  /* 0x0000008979797211 */ /* 0x080fe400000f0eff */
[----:B------:R-:W-:Y:S01]  /*41f0*/  LEA.HI.X.SX32 R119, R117, R137, 0x1, P2 ;  /* 0x0000008975777211 */ /* 0x000fe200010f0eff */
[----:B------:R-:W2:Y:S01]  /*4200*/  LDG.E.U8 R132, desc[UR48][R132.64] ;  /* 0x0000003084847981 */ /* 0x000ea2000c1e1100 */
[-C--:B------:R-:W-:Y:S02]  /*4210*/  IADD3 R130, P0, R131, R136.reuse, RZ ;  /* 0x0000008883827210 */ /* 0x080fe40007f1e0ff */
[-C--:B------:R-:W-:Y:S01]  /*4220*/  IADD3 R122, P1, R123, R136.reuse, RZ ;  /* 0x000000887b7a7210 */ /* 0x080fe20007f3e0ff */
[----:B------:R-:W2:Y:S01]  /*4230*/  LDG.E.U8 R118, desc[UR48][R118.64] ;  /* 0x0000003076767981 */ /* 0x000ea2000c1e1100 */
[-C--:B------:R-:W-:Y:S02]  /*4240*/  IADD3 R128, P2, R129, R136.reuse, RZ ;  /* 0x0000008881807210 */ /* 0x080fe40007f5e0ff */
[-C--:B------:R-:W-:Y:S01]  /*4250*/  IADD3 R124, P3, R125, R136.reuse, RZ ;  /* 0x000000887d7c7210 */ /* 0x080fe20007f7e0ff */
[----:B------:R-:W2:Y:S01]  /*4260*/  LDG.E.U8 R120, desc[UR48][R120.64] ;  /* 0x0000003078787981 */ /* 0x000ea2000c1e1100 */
[----:B------:R-:W-:-:S02]  /*4270*/  IADD3 R126, P4, R127, R136, RZ ;  /* 0x000000887f7e7210 */ /* 0x000fc40007f9e0ff */
[-C--:B------:R-:W-:Y:S02]  /*4280*/  IADD3 R116, P5, R215, R136.reuse, RZ ;  /* 0x00000088d7747210 */ /* 0x080fe40007fbe0ff */
[----:B------:R-:W-:Y:S02]  /*4290*/  IADD3 R136, P6, R213, R136, RZ ;  /* 0x00000088d5887210 */ /* 0x000fe40007fde0ff */
[-C--:B------:R-:W-:Y:S02]  /*42a0*/  LEA.HI.X.SX32 R131, R131, R137.reuse, 0x1, P0 ;  /* 0x0000008983837211 */ /* 0x080fe400000f0eff */
[-C--:B------:R-:W-:Y:S02]  /*42b0*/  LEA.HI.X.SX32 R123, R123, R137.reuse, 0x1, P1 ;  /* 0x000000897b7b7211 */ /* 0x080fe400008f0eff */
[-C--:B------:R-:W-:Y:S01]  /*42c0*/  LEA.HI.X.SX32 R129, R129, R137.reuse, 0x1, P2 ;  /* 0x0000008981817211 */ /* 0x080fe200010f0eff */
[----:B------:R-:W2:Y:S01]  /*42d0*/  LDG.E.U8 R130, desc[UR48][R130.64] ;  /* 0x0000003082827981 */ /* 0x000ea2000c1e1100 */
[----:B------:R-:W-:-:S02]  /*42e0*/  LEA.HI.X.SX32 R125, R125, R137, 0x1, P3 ;  /* 0x000000897d7d7211 */ /* 0x000fc400018f0eff */
[-C--:B------:R-:W-:Y:S01]  /*42f0*/  LEA.HI.X.SX32 R127, R127, R137.reuse, 0x1, P4 ;  /* 0x000000897f7f7211 */ /* 0x080fe200020f0eff */
[----:B------:R-:W2:Y:S01]  /*4300*/  LDG.E.U8 R128, desc[UR48][R128.64] ;  /* 0x0000003080807981 */ /* 0x000ea2000c1e1100 */
[-C--:B------:R-:W-:Y:S02]  /*4310*/  LEA.HI.X.SX32 R117, R215, R137.reuse, 0x1, P5 ;  /* 0x00000089d7757211 */ /* 0x080fe400028f0eff */
[----:B------:R-:W-:Y:S01]  /*4320*/  LEA.HI.X.SX32 R137, R213, R137, 0x1, P6 ;  /* 0x00000089d5897211 */ /* 0x000fe200030f0eff */
[----:B------:R-:W2:Y:S04]  /*4330*/  LDG.E.U8 R126, desc[UR48][R126.64] ;  /* 0x000000307e7e7981 */ /* 0x000ea8000c1e1100 */
[----:B------:R0:W2:Y:S04]  /*4340*/  LDG.E.U8 R136, desc[UR48][R136.64] ;  /* 0x0000003088887981 */ /* 0x0000a8000c1e1100 */
[----:B------:R-:W2:Y:S04]  /*4350*/  LDG.E.U8 R116, desc[UR48][R116.64] ;  /* 0x0000003074747981 */ /* 0x000ea8000c1e1100 */
[----:B------:R-:W2:Y:S04]  /*4360*/  LDG.E.U8 R124, desc[UR48][R124.64] ;  /* 0x000000307c7c7981 */ /* 0x000ea8000c1e1100 */
[----:B------:R-:W4:Y:S04]  /*4370*/  LDL.LU R137, [R1+0x5c] ;  /* 0x00005c0001897983 */ /* 0x000f280000300800 */
[----:B------:R-:W4:Y:S04]  /*4380*/  LDL.LU R117, [R1+0x60] ;  /* 0x0000600001757983 */ /* 0x000f280000300800 */
[----:B------:R-:W3:Y:S04]  /*4390*/  LDL.LU R127, [R1+0x14] ;  /* 0x00001400017f7983 */ /* 0x000ee80000300800 */
[----:B------:R-:W3:Y:S04]  /*43a0*/  LDL.LU R125, [R1+0x18] ;  /* 0x00001800017d7983 */ /* 0x000ee80000300800 */
[----:B------:R-:W2:Y:S04]  /*43b0*/  LDG.E.U8 R122, desc[UR48][R122.64] ;  /* 0x000000307a7a7981 */ /* 0x000ea8000c1e1100 */
[----:B------:R-:W5:Y:S04]  /*43c0*/  LDL.LU R129, [R1+0xc] ;  /* 0x00000c0001817983 */ /* 0x000f680000300800 */
[----:B------:R-:W5:Y:S04]  /*43d0*/  LDL.LU R123, [R1+0x10] ;  /* 0x00001000017b7983 */ /* 0x000f680000300800 */
[----:B------:R-:W2:Y:S04]  /*43e0*/  LDL.LU R131, [R1+0x4] ;  /* 0x0000040001837983 */ /* 0x000ea80000300800 */
[----:B------:R-:W2:Y:S04]  /*43f0*/  LDL.LU R119, [R1+0x8] ;  /* 0x0000080001777983 */ /* 0x000ea80000300800 */
[----:B------:R-:W2:Y:S04]  /*4400*/  LDL.LU R133, [R1] ;  /* 0x0000000001857983 */ /* 0x000ea80000300800 */
[----:B------:R-:W2:Y:S04]  /*4410*/  LDL.LU R121, [R1+0x54] ;  /* 0x0000540001797983 */ /* 0x000ea80000300800 */
        /* <DEDUP_REMOVED lines=14> */
[----:B------:R-:W2:Y:S01]  /*4500*/  LDL.LU R239, [R1+0x20] ;  /* 0x0000200001ef7983 */ /* 0x000ea20000300800 */
[----:B------:R-:W1:Y:S01]  /*4510*/  S2R R243, SR_TID.X ;  /* 0x0000000000f37919 */ /* 0x000e620000002100 */
[----:B------:R-:W0:Y:S01]  /*4520*/  S2R R241, SR_TID.X ;  /* 0x0000000000f17919 */ /* 0x000e220000002100 */
[----:B------:R-:W0:Y:S01]  /*4530*/  S2UR UR4, SR_CgaCtaId ;  /* 0x00000000000479c3 */ /* 0x000e220000008800 */
[----:B------:R-:W-:-:S02]  /*4540*/  PRMT R143, R68, 0x3340, R143 ;  /* 0x00003340448f7816 */ /* 0x000fc4000000008f */
[----:B------:R-:W-:Y:S02]  /*4550*/  PRMT R145, R65, 0x3340, R145 ;  /* 0x0000334041917816 */ /* 0x000fe40000000091 */
[----:B------:R-:W-:Y:S02]  /*4560*/  PRMT R69, R69, 0x3340, R109 ;  /* 0x0000334045457816 */ /* 0x000fe4000000006d */
[----:B------:R-:W-:Y:S02]  /*4570*/  PRMT R109, R67, 0x3340, R144 ;  /* 0x00003340436d7816 */ /* 0x000fe40000000090 */
[----:B------:R-:W-:Y:S02]  /*4580*/  PRMT R102, R105, 0x3340, R102 ;  /* 0x0000334069667816 */ /* 0x000fe40000000066 */
[----:B------:R-:W-:Y:S01]  /*4590*/  PRMT R67, R145, 0x5410, R71 ;  /* 0x0000541091437816 */ /* 0x000fe20000000047 */
[----:B------:R-:W-:Y:S01]  /*45a0*/  UMOV UR6, 0x400 ;  /* 0x0000040000067882 */ /* 0x000fe20000000000 */
[----:B------:R-:W-:-:S02]  /*45b0*/  PRMT R103, R104, 0x3340, R103 ;  /* 0x0000334068677816 */ /* 0x000fc40000000067 */
[----:B------:R-:W-:Y:S02]  /*45c0*/  PRMT R66, R64, 0x3340, R66 ;  /* 0x0000334040427816 */ /* 0x000fe40000000042 */
[----:B------:R-:W-:Y:S02]  /*45d0*/  PRMT R104, R6, 0x3340, R7 ;  /* 0x0000334006687816 */ /* 0x000fe40000000007 */
[----:B------:R-:W-:Y:S02]  /*45e0*/  PRMT R9, R8, 0x3340, R9 ;  /* 0x0000334008097816 */ /* 0x000fe40000000009 */
[----:B-1----:R-:W-:Y:S02]  /*45f0*/  LOP3.LUT R68, R243, 0x7, RZ, 0xc0, !PT ;  /* 0x00000007f3447812 */ /* 0x002fe400078ec0ff */
[----:B0-----:R-:W-:Y:S01]  /*4600*/  LOP3.LUT R241, R241, 0xff, RZ, 0xc0, !PT ;  /* 0x000000fff1f17812 */ /* 0x001fe200078ec0ff */
[----:B------:R-:W-:-:S04]  /*4610*/  ULEA UR6, UR4, UR6, 0x18 ;  /* 0x0000000604067291 */ /* 0x000fc8000f8ec03f */
[----:B------:R-:W-:Y:S01]  /*4620*/  IMAD R71, R241, 0x8, R68 ;  /* 0x00000008f1477824 */ /* 0x000fe200078e0244 */
[----:B------:R-:W-:Y:S02]  /*4630*/  PRMT R68, R115, 0x5410, R102 ;  /* 0x0000541073447816 */ /* 0x000fe40000000066 */
[----:B------:R-:W-:Y:S01]  /*4640*/  PRMT R110, R139, 0x3340, R110 ;  /* 0x000033408b6e7816 */ /* 0x000fe2000000006e */
[----:B------:R-:W-:Y:S01]  /*4650*/  IMAD.SHL.U32 R102, R71, 0x10, RZ ;  /* 0x0000001047667824 */ /* 0x000fe200078e00ff */
[----:B------:R-:W-:Y:S02]  /*4660*/  PRMT R105, R106, 0x3340, R108 ;  /* 0x000033406a697816 */ /* 0x000fe4000000006c */
[----:B------:R-:W-:Y:S02]  /*4670*/  PRMT R140, R140, 0x3340, R147 ;  /* 0x000033408c8c7816 */ /* 0x000fe40000000093 */
[----:B------:R-:W-:Y:S02]  /*4680*/  PRMT R151, R153, 0x3340, R151 ;  /* 0x0000334099977816 */ /* 0x000fe40000000097 */
[----:B------:R-:W-:-:S02]  /*4690*/  PRMT R0, R149, 0x3340, R0 ;  /* 0x0000334095007816 */ /* 0x000fc40000000000 */
[----:B------:R-:W-:Y:S02]  /*46a0*/  PRMT R10, R10, 0x3340, R11 ;  /* 0x000033400a0a7816 */ /* 0x000fe4000000000b */
[----:B------:R-:W-:Y:S02]  /*46b0*/  PRMT R13, R12, 0x3340, R13 ;  /* 0x000033400c0d7816 */ /* 0x000fe4000000000d */
        /* <DEDUP_REMOVED lines=45> */
[----:B------:R-:W-:-:S02]  /*4990*/  LOP3.LUT R0, R102, 0x10, RZ, 0x3c, !PT ;  /* 0x0000001066007812 */ /* 0x000fc400078e3cff */
        /* <DEDUP_REMOVED lines=11> */
[----:B------:R-:W-:Y:S01]  /*4a50*/  LOP3.LUT R2, R102, 0x20, RZ, 0x3c, !PT ;  /* 0x0000002066027812 */ /* 0x000fe200078e3cff */
[----:B------:R-:W-:Y:S01]  /*4a60*/  STS.128 [R102+UR6], R64 ;  /* 0x0000004066007988 */ /* 0x000fe20008000c06 */
[----:B------:R-:W-:-:S02]  /*4a70*/  PRMT R20, R54, 0x5410, R57 ;  /* 0x0000541036147816 */ /* 0x000fc40000000039 */
[----:B------:R-:W-:Y:S01]  /*4a80*/  PRMT R21, R21, 0x5410, R60 ;  /* 0x0000541015157816 */ /* 0x000fe2000000003c */
[----:B------:R-:W-:Y:S01]  /*4a90*/  STS.128 [R102+UR6+0x8000], R68 ;  /* 0x0080004466007988 */ /* 0x000fe20008000c06 */
[----:B------:R-:W-:Y:S02]  /*4aa0*/  PRMT R22, R22, 0x5410, R73 ;  /* 0x0000541016167816 */ /* 0x000fe40000000049 */
[----:B------:R-:W-:Y:S01]  /*4ab0*/  PRMT R23, R23, 0x5410, R76 ;  /* 0x0000541017177816 */ /* 0x000fe2000000004c */
[----:B------:R-:W-:Y:S01]  /*4ac0*/  STS.128 [R0+UR6+0x8000], R8 ;  /* 0x0080000800007988 */ /* 0x000fe20008000c06 */
[----:B------:R-:W-:-:S03]  /*4ad0*/  LOP3.LUT R3, R102, 0x30, RZ, 0x3c, !PT ;  /* 0x0000003066037812 */ /* 0x000fc600078e3cff */
[----:B------:R-:W-:Y:S01]  /*4ae0*/  STS.128 [R0+UR6], R4 ;  /* 0x0000000400007988 */ /* 0x000fe20008000c06 */
[----:B------:R-:W-:Y:S02]  /*4af0*/  PRMT R24, R146, 0x3340, R138 ;  /* 0x0000334092187816 */ /* 0x000fe4000000008a */
[----:B------:R-:W-:Y:S01]  /*4b00*/  PRMT R25, R142, 0x3340, R113 ;  /* 0x000033408e197816 */ /* 0x000fe20000000071 */
[----:B------:R0:W-:Y:S01]  /*4b10*/  STS.128 [R2+UR6], R12 ;  /* 0x0000000c02007988 */ /* 0x0001e20008000c06 */
[----:B------:R-:W-:-:S03]  /*4b20*/  PRMT R26, R141, 0x3340, R111 ;  /* 0x000033408d1a7816 */ /* 0x000fc6000000006f */
[----:B------:R1:W-:Y:S01]  /*4b30*/  STS.128 [R2+UR6+0x8000], R16 ;  /* 0x0080001002007988 */ /* 0x0003e20008000c06 */
[----:B------:R-:W-:Y:S02]  /*4b40*/  PRMT R249, R249, 0x3340, R248 ;  /* 0x00003340f9f97816 */ /* 0x000fe400000000f8 */
[----:B------:R-:W-:Y:S01]  /*4b50*/  PRMT R246, R247, 0x3340, R246 ;  /* 0x00003340f7f67816 */ /* 0x000fe200000000f6 */
[----:B------:R5:W-:Y:S01]  /*4b60*/  STS.128 [R3+UR6], R20 ;  /* 0x0000001403007988 */ /* 0x000be20008000c06 */
[----:B----4-:R-:W-:Y:S02]  /*4b70*/  PRMT R27, R117, 0x3340, R137 ;  /* 0x00003340751b7816 */ /* 0x010fe40000000089 */
[----:B------:R-:W-:Y:S01]  /*4b80*/  PRMT R245, R245, 0x3340, R244 ;  /* 0x00003340f5f57816 */ /* 0x000fe200000000f4 */
[----:B------:R-:W4:Y:S01]  /*4b90*/  LDC R137, c[0x0][0x280] ;  /* 0x0000a000ff897b82 */ /* 0x000f220000000800 */
[----:B------:R-:W-:Y:S02]  /*4ba0*/  PRMT R78, R192, 0x3340, R78 ;  /* 0x00003340c04e7816 */ /* 0x000fe4000000004e */
[----:B------:R-:W-:-:S02]  /*4bb0*/  PRMT R79, R79, 0x3340, R80 ;  /* 0x000033404f4f7816 */ /* 0x000fc40000000050 */
[----:B---3--:R-:W-:Y:S02]  /*4bc0*/  PRMT R28, R125, 0x3340, R127 ;  /* 0x000033407d1c7816 */ /* 0x008fe4000000007f */
[----:B0-----:R-:W-:Y:S02]  /*4bd0*/  PRMT R12, R251, 0x3340, R250 ;  /* 0x00003340fb0c7816 */ /* 0x001fe400000000fa */
[----:B------:R-:W-:Y:S02]  /*4be0*/  PRMT R14, R211, 0x3340, R210 ;  /* 0x00003340d30e7816 */ /* 0x000fe400000000d2 */
[----:B-1----:R-:W-:Y:S02]  /*4bf0*/  PRMT R17, R196, 0x3340, R194 ;  /* 0x00003340c4117816 */ /* 0x002fe400000000c2 */
[----:B------:R-:W-:Y:S02]  /*4c00*/  PRMT R16, R242, 0x3340, R240 ;  /* 0x00003340f2107816 */ /* 0x000fe400000000f0 */
[----:B------:R-:W-:-:S02]  /*4c10*/  PRMT R19, R238, 0x3340, R236 ;  /* 0x00003340ee137816 */ /* 0x000fc400000000ec */
[----:B------:R-:W-:Y:S02]  /*4c20*/  PRMT R232, R234, 0x3340, R232 ;  /* 0x00003340eae87816 */ /* 0x000fe400000000e8 */
[----:B-----5:R-:W-:Y:S02]  /*4c30*/  PRMT R29, R123, 0x3340, R129 ;  /* 0x000033407b1d7816 */ /* 0x020fe40000000081 */
[----:B------:R-:W-:Y:S02]  /*4c40*/  PRMT R21, R230, 0x3340, R228 ;  /* 0x00003340e6157816 */ /* 0x000fe400000000e4 */
[----:B------:R-:W-:Y:S02]  /*4c50*/  PRMT R18, R226, 0x3340, R224 ;  /* 0x00003340e2127816 */ /* 0x000fe400000000e0 */
[----:B------:R-:W-:Y:S02]  /*4c60*/  PRMT R23, R222, 0x3340, R220 ;  /* 0x00003340de177816 */ /* 0x000fe400000000dc */
[----:B--2---:R-:W-:-:S02]  /*4c70*/  PRMT R7, R119, 0x3340, R131 ;  /* 0x0000334077077816 */ /* 0x004fc40000000083 */
        /* <DEDUP_REMOVED lines=24> */
[----:B------:R-:W-:Y:S02]  /*4e00*/  LOP3.LUT R0, R102, 0x40, RZ, 0x3c, !PT ;  /* 0x0000004066007812 */ /* 0x000fe400078e3cff */
[----:B------:R-:W-:Y:S02]  /*4e10*/  PRMT R17, R232, 0x5410, R21 ;  /* 0x00005410e8117816 */ /* 0x000fe40000000015 */
[----:B------:R-:W-:Y:S02]  /*4e20*/  PRMT R18, R18, 0x5410, R23 ;  /* 0x0000541012127816 */ /* 0x000fe40000000017 */
[----:B------:R-:W-:Y:S02]  /*4e30*/  PRMT R19, R216, 0x5410, R31 ;  /* 0x00005410d8137816 */ /* 0x000fe4000000001f */
[----:B------:R-:W-:Y:S01]  /*4e40*/  LOP3.LUT R2, R102, 0x50, RZ, 0x3c, !PT ;  /* 0x0000005066027812 */ /* 0x000fe200078e3cff */
[----:B------:R-:W-:Y:S01]  /*4e50*/  STS.128 [R3+UR6+0x8000], R4 ;  /* 0x0080000403007988 */ /* 0x000fe20008000c06 */
[----:B------:R-:W-:-:S03]  /*4e60*/  PRMT R172, R172, 0x3340, R173 ;  /* 0x00003340acac7816 */ /* 0x000fc600000000ad */
[----:B------:R-:W-:Y:S01]  /*4e70*/  STS.128 [R0+UR6], R8 ;  /* 0x0000000800007988 */ /* 0x000fe20008000c06 */
[----:B------:R-:W-:-:S03]  /*4e80*/  PRMT R20, R81, 0x3340, R82 ;  /* 0x0000334051147816 */ /* 0x000fc60000000052 */
[----:B------:R0:W-:Y:S01]  /*4e90*/  STS.128 [R0+UR6+0x8000], R12 ;  /* 0x0080000c00007988 */ /* 0x0001e20008000c06 */
[----:B------:R-:W-:Y:S02]  /*4ea0*/  PRMT R83, R83, 0x3340, R84 ;  /* 0x0000334053537816 */ /* 0x000fe40000000054 */
[----:B------:R-:W-:Y:S01]  /*4eb0*/  PRMT R85, R85, 0x3340, R86 ;  /* 0x0000334055557816 */ /* 0x000fe20000000056 */
[----:B------:R1:W-:Y:S01]  /*4ec0*/  STS.128 [R2+UR6], R16 ;  /* 0x0000001002007988 */ /* 0x0003e20008000c06 */
[----:B------:R-:W-:Y:S02]  /*4ed0*/  PRMT R88, R87, 0x3340, R88 ;  /* 0x0000334057587816 */ /* 0x000fe40000000058 */
[----:B------:R-:W-:Y:S02]  /*4ee0*/  PRMT R22, R89, 0x3340, R90 ;  /* 0x0000334059167816 */ /* 0x000fe4000000005a */
[----:B------:R-:W-:Y:S02]  /*4ef0*/  PRMT R91, R91, 0x3340, R92 ;  /* 0x000033405b5b7816 */ /* 0x000fe4000000005c */
[----:B------:R-:W-:-:S02]  /*4f00*/  PRMT R93, R93, 0x3340, R94 ;  /* 0x000033405d5d7816 */ /* 0x000fc4000000005e */
[----:B------:R-:W-:Y:S02]  /*4f10*/  PRMT R96, R95, 0x3340, R96 ;  /* 0x000033405f607816 */ /* 0x000fe40000000060 */
[----:B------:R-:W-:Y:S02]  /*4f20*/  PRMT R173, R174, 0x3340, R175 ;  /* 0x00003340aead7816 */ /* 0x000fe400000000af */
[----:B0-----:R-:W-:Y:S02]  /*4f30*/  PRMT R0, R193, 0x3340, R195 ;  /* 0x00003340c1007816 */ /* 0x001fe400000000c3 */
[----:B------:R-:W-:Y:S02]  /*4f40*/  PRMT R97, R97, 0x3340, R98 ;  /* 0x0000334061617816 */ /* 0x000fe40000000062 */
[----:B-1----:R-:W-:Y:S02]  /*4f50*/  PRMT R17, R190, 0x3340, R191 ;  /* 0x00003340be117816 */ /* 0x002fe400000000bf */
        /* <DEDUP_REMOVED lines=26> */
[----:B------:R-:W-:Y:S02]  /*5100*/  LOP3.LUT R0, R102, 0x60, RZ, 0x3c, !PT ;  /* 0x0000006066007812 */ /* 0x000fe400078e3cff */
[----:B------:R-:W-:Y:S02]  /*5110*/  PRMT R118, R118, 0x3340, R130 ;  /* 0x0000334076767816 */ /* 0x000fe40000000082 */
[----:B------:R-:W-:Y:S01]  /*5120*/  PRMT R3, R122, 0x3340, R128 ;  /* 0x000033407a037816 */ /* 0x000fe20000000080 */
[----:B------:R0:W-:Y:S03]  /*5130*/  STS.128 [R2+UR6+0x8000], R20 ;  /* 0x0080001402007988 */ /* 0x0001e60008000c06 */
[----:B------:R-:W-:Y:S01]  /*5140*/  PRMT R210, R118, 0x5410, R3 ;  /* 0x0000541076d27816 */ /* 0x000fe20000000003 */
[----:B------:R-:W-:Y:S01]  /*5150*/  STS.128 [R0+UR6], R12 ;  /* 0x0000000c00007988 */ /* 0x000fe20008000c06 */
[----:B------:R-:W-:-:S03]  /*5160*/  IMAD.MOV.U32 R3, RZ, RZ, 0x3f800000 ;  /* 0x3f800000ff037424 */ /* 0x000fc600078e00ff */
[----:B------:R1:W-:Y:S01]  /*5170*/  STS.128 [R0+UR6+0x8000], R172 ;  /* 0x008000ac00007988 */ /* 0x0003e20008000c06 */
[----:B0-----:R-:W-:Y:S02]  /*5180*/  IMAD.MOV.U32 R2, RZ, RZ, 0x3f800000 ;  /* 0x3f800000ff027424 */ /* 0x001fe400078e00ff */
[----:B-1----:R-:W-:-:S05]  /*5190*/  IMAD.MOV.U32 R0, RZ, RZ, 0x3f800000 ;  /* 0x3f800000ff007424 */ /* 0x002fca00078e00ff */
[----:B------:R-:W-:Y:S04]  /*51a0*/  STL [R1+0x328], R0 ;  /* 0x0003280001007387 */ /* 0x000fe80000100800 */
[----:B------:R-:W-:Y:S04]  /*51b0*/  STL [R1+0x330], R3 ;  /* 0x0003300301007387 */ /* 0x000fe80000100800 */
[----:B------:R-:W-:Y:S04]  /*51c0*/  STL [R1+0x334], R2 ;  /* 0x0003340201007387 */ /* 0x000fe80000100800 */
[----:B------:R-:W-:Y:S04]  /*51d0*/  STL [R1], RZ ;  /* 0x000000ff01007387 */ /* 0x000fe80000100800 */
[----:B------:R-:W-:Y:S04]  /*51e0*/  STL [R1+0x32c], R0 ;  /* 0x00032c0001007387 */ /* 0x000fe80000100800 */
[----:B------:R-:W-:Y:S04]  /*51f0*/  STL [R1+0x4], RZ ;  /* 0x000004ff01007387 */ /* 0x000fe80000100800 */
        /* <DEDUP_REMOVED lines=125> */
[----:B------:R-:W-:Y:S01]  /*59d0*/  STL [R1+0x1fc], RZ ;  /* 0x0001fcff01007387 */ /* 0x000fe20000100800 */
[----:B----4-:R-:W-:-:S02]  /*59e0*/  ISETP.GE.AND P0, PT, R137, 0x1, PT ;  /* 0x000000018900780c */ /* 0x010fc40003f06270 */
        /* <DEDUP_REMOVED lines=18> */
[----:B------:R-:W-:-:S03]  /*5b10*/  PRMT R211, R124, 0x5410, R211 ;  /* 0x000054107cd37816 */ /* 0x000fc600000000d3 */
[----:B------:R-:W-:Y:S01]  /*5b20*/  STS.128 [R102+UR6], R16 ;  /* 0x0000001066007988 */ /* 0x000fe20008000c06 */
[----:B------:R-:W-:-:S03]  /*5b30*/  IMAD.MOV.U32 R8, RZ, RZ, -0x800000 ;  /* 0xff800000ff087424 */ /* 0x000fc600078e00ff */
[----:B------:R0:W-:Y:S01]  /*5b40*/  STS.128 [R102+UR6+0x8000], R208 ;  /* 0x008000d066007988 */ /* 0x0001e20008000c06 */
[----:B------:R-:W-:Y:S01]  /*5b50*/  IMAD.MOV.U32 R7, RZ, RZ, -0x800000 ;  /* 0xff800000ff077424 */ /* 0x000fe200078e00ff */
[----:B------:R-:W-:Y:S01]  /*5b60*/  CS2R R24, SRZ ;  /* 0x0000000000187805 */ /* 0x000fe2000001ff00 */
[----:B------:R-:W-:Y:S01]  /*5b70*/  IMAD.MOV.U32 R5, RZ, RZ, -0x800000 ;  /* 0xff800000ff057424 */ /* 0x000fe200078e00ff */
[----:B------:R-:W-:Y:S01]  /*5b80*/  CS2R R26, SRZ ;  /* 0x00000000001a7805 */ /* 0x000fe2000001ff00 */
[----:B------:R-:W-:Y:S01]  /*5b90*/  IMAD.MOV.U32 R4, RZ, RZ, -0x800000 ;  /* 0xff800000ff047424 */ /* 0x000fe200078e00ff */
[----:B------:R-:W-:Y:S02]  /*5ba0*/  CS2R R28, SRZ ;  /* 0x00000000001c7805 */ /* 0x000fe4000001ff00 */
[----:B------:R-:W-:Y:S02]  /*5bb0*/  CS2R R30, SRZ ;  /* 0x00000000001e7805 */ /* 0x000fe4000001ff00 */
[----:B------:R-:W-:-:S02]  /*5bc0*/  CS2R R32, SRZ ;  /* 0x0000000000207805 */ /* 0x000fc4000001ff00 */
[----:B------:R-:W-:Y:S02]  /*5bd0*/  CS2R R34, SRZ ;  /* 0x0000000000227805 */ /* 0x000fe4000001ff00 */
[----:B------:R-:W-:Y:S02]  /*5be0*/  CS2R R36, SRZ ;  /* 0x0000000000247805 */ /* 0x000fe4000001ff00 */
[----:B------:R-:W-:Y:S02]  /*5bf0*/  CS2R R38, SRZ ;  /* 0x0000000000267805 */ /* 0x000fe4000001ff00 */
        /* <DEDUP_REMOVED lines=31> */
[----:B0-----:R-:W-:Y:S02]  /*5df0*/  CS2R R102, SRZ ;  /* 0x0000000000667805 */ /* 0x001fe4000001ff00 */
        /* <DEDUP_REMOVED lines=23> */
[----:B------:R-:W-:Y:S01]  /*5f70*/  CS2R R150, SRZ ;  /* 0x0000000000967805 */ /* 0x000fe2000001ff00 */
[----:B------:R-:W-:Y:S06]  /*5f80*/  @!P0 BRA `(.L_x_0) ;  /* 0x00000130002c8947 */ /* 0x000fec0003800000 */
[----:B------:R-:W0:Y:S01]  /*5f90*/  LDC R13, c[0x0][0x268] ;  /* 0x00009a00ff0d7b82 */ /* 0x000e220000000800 */
[----:B------:R-:W-:Y:S01]  /*5fa0*/  SHF.R.U32.HI R0, RZ, 0x7, R243 ;  /* 0x00000007ff007819 */ /* 0x000fe200000116f3 */
[----:B------:R-:W-:Y:S01]  /*5fb0*/  ULDC UR4, c[0x0][0x258] ;  /* 0x0000960000047ab9 */ /* 0x000fe20000000800 */
[C---:B------:R-:W-:Y:S01]  /*5fc0*/  LOP3.LUT R4, R243.reuse, 0x1, RZ, 0xc0, !PT ;  /* 0x00000001f3047812 */ /* 0x040fe200078ec0ff */
[----:B------:R-:W-:Y:S01]  /*5fd0*/  ULDC.64 UR8, c[0x0][0x260] ;  /* 0x0000980000087ab9 */ /* 0x000fe20000000a00 */
[----:B------:R-:W-:Y:S01]  /*5fe0*/  SGXT.U32 R0, R0, 0x1 ;  /* 0x000000010000781a */ /* 0x000fe20000000000 */
[----:B------:R-:W-:Y:S01]  /*5ff0*/  ULDC.64 UR10, c[0x0][0x218] ;  /* 0x00008600000a7ab9 */ /* 0x000fe20000000a00 */
[C---:B------:R-:W-:Y:S01]  /*6000*/  LOP3.LUT R5, R243.reuse, 0x1c, RZ, 0xc0, !PT ;  /* 0x0000001cf3057812 */ /* 0x040fe200078ec0ff */
[----:B------:R-:W1:Y:S01]  /*6010*/  LDC.64 R2, c[0x0][0x250] ;  /* 0x00009400ff027b82 */ /* 0x000e620000000a00 */
[C---:B------:R-:W-:Y:S01]  /*6020*/  LOP3.LUT R7, R243.reuse, 0x7f, RZ, 0xc0, !PT ;  /* 0x0000007ff3077812 */ /* 0x040fe200078ec0ff */
[----:B------:R-:W-:Y:S01]  /*6030*/  UIMAD UR8, UR5, UR8, URZ ;  /* 0x00000008050872a4 */ /* 0x000fe2000f8e023f */
[----:B------:R-:W-:Y:S01]  /*6040*/  LOP3.LUT R12, R243, 0x80, RZ, 0xc0, !PT ;  /* 0x00000080f30c7812 */ /* 0x000fe200078ec0ff */
[----:B------:R-:W-:Y:S01]  /*6050*/  IMAD R4, R4, 0x2, R5 ;  /* 0x0000000204047824 */ /* 0x000fe200078e0205 */
[----:B------:R-:W-:Y:S01]  /*6060*/  SHF.R.U32.HI R6, RZ, 0x5, R243 ;  /* 0x00000005ff067819 */ /* 0x000fe200000116f3 */
[----:B------:R-:W-:Y:S01]  /*6070*/  IMAD R5, R241, UR4, RZ ;  /* 0x00000004f1057c24 */ /* 0x000fe2000f8e02ff */
[----:B------:R-:W-:Y:S01]  /*6080*/  USHF.R.S32.HI UR4, URZ, 0x1f, UR8 ;  /* 0x0000001f3f047899 */ /* 0x000fe20008011408 */
[----:B------:R-:W2:Y:S01]  /*6090*/  LDC.64 R16, c[0x0][0x220] ;  /* 0x00008800ff107b82 */ /* 0x000ea20000000a00 */
[----:B------:R-:W-:Y:S01]  /*60a0*/  IMAD R12, R12, 0x80, R7 ;  /* 0x000000800c0c7824 */ /* 0x000fe200078e0207 */
[----:B------:R-:W-:Y:S01]  /*60b0*/  R2UR UR7, R6 ;  /* 0x00000000060772ca */ /* 0x000fe200000e0000 */
[----:B------:R-:W-:Y:S01]  /*60c0*/  IMAD R7, R7, UR9, RZ ;  /* 0x0000000907077c24 */ /* 0x000fe2000f8e02ff */
[----:B------:R-:W-:Y:S01]  /*60d0*/  SHF.R.S32.HI R11, RZ, 0x1f, R5 ;  /* 0x0000001fff0b7819 */ /* 0x000fe20000011405 */
[----:B------:R-:W-:Y:S01]  /*60e0*/  UMOV UR15, 0x40000040 ;  /* 0x40000040000f7882 */ /* 0x000fe20000000000 */
[----:B------:R-:W-:Y:S01]  /*60f0*/  SHF.R.U32.HI R15, RZ, 0x1, R243 ;  /* 0x00000001ff0f7819 */ /* 0x000fe200000116f3 */
[----:B0-----:R-:W-:Y:S01]  /*6100*/  IMAD R8, R0, R13, RZ ;  /* 0x0000000d00087224 */ /* 0x001fe200078e02ff */
[----:B------:R-:W0:Y:S02]  /*6110*/  LDC R19, c[0x0][0x268] ;  /* 0x00009a00ff137b82 */ /* 0x000e240000000800 */
[----:B------:R-:W-:Y:S01]  /*6120*/  SGXT.U32 R15, R15, 0x1 ;  /* 0x000000010f0f781a */ /* 0x000fe20000000000 */
[----:B------:R-:W-:-:S03]  /*6130*/  IMAD R14, R13, 0x2, R8 ;  /* 0x000000020d0e7824 */ /* 0x000fc600078e0208 */
[----:B------:R-:W-:Y:S01]  /*6140*/  LOP3.LUT R15, R4, R15, RZ, 0xfc, !PT ;  /* 0x0000000f040f7212 */ /* 0x000fe200078efcff */
[C---:B------:R-:W-:Y:S01]  /*6150*/  IMAD R32, R13.reuse, 0x2, R14 ;  /* 0x000000020d207824 */ /* 0x040fe200078e020e */
[----:B------:R-:W3:Y:S01]  /*6160*/  LDC R99, c[0x0][0x268] ;  /* 0x00009a00ff637b82 */ /* 0x000ee20000000800 */
[----:B-1----:R-:W-:Y:S02]  /*6170*/  IMAD R2, R2, UR5, RZ ;  /* 0x0000000502027c24 */ /* 0x002fe4000f8e02ff */
[----:B------:R-:W-:Y:S02]  /*6180*/  IMAD R42, R13, 0x2, R32 ;  /* 0x000000020d2a7824 */ /* 0x000fe400078e0220 */
[----:B------:R-:W-:Y:S01]  /*6190*/  IMAD R126, R3, 0x57, RZ ;  /* 0x00000057037e7824 */ /* 0x000fe200078e02ff */
[----:B------:R-:W-:Y:S01]  /*61a0*/  IADD3 R0, P0, P1, R5, UR10, R2 ;  /* 0x0000000a05007c10 */ /* 0x000fe2000f91e002 */
[----:B------:R-:W-:Y:S01]  /*61b0*/  IMAD R44, R13, 0x2, R42 ;  /* 0x000000020d2c7824 */ /* 0x000fe200078e022a */
[----:B------:R-:W1:Y:S01]  /*61c0*/  LDC R5, c[0x0][0x268] ;  /* 0x00009a00ff057b82 */ /* 0x000e620000000800 */
[----:B------:R-:W-:Y:S01]  /*61d0*/  SHF.R.S32.HI R6, RZ, 0x1f, R2 ;  /* 0x0000001fff067819 */ /* 0x000fe20000011402 */
[----:B------:R-:W-:Y:S01]  /*61e0*/  IMAD R128, R3, 0x59, RZ ;  /* 0x0000005903807824 */ /* 0x000fe200078e02ff */
[----:B--2---:R-:W-:Y:S01]  /*61f0*/  IADD3 R9, P2, P3, R7, UR8, R16 ;  /* 0x0000000807097c10 */ /* 0x004fe2000fb5e010 */
[----:B------:R-:W-:Y:S01]  /*6200*/  IMAD R48, R13, 0x2, R44 ;  /* 0x000000020d307824 */ /* 0x000fe200078e022c */
[----:B------:R-:W-:Y:S01]  /*6210*/  SHF.R.S32.HI R2, RZ, 0x1f, R7 ;  /* 0x0000001fff027819 */ /* 0x000fe20000011407 */
[----:B------:R-:W-:Y:S01]  /*6220*/  IMAD R130, R3, 0x5b, RZ ;  /* 0x0000005b03827824 */ /* 0x000fe200078e02ff */
[----:B------:R-:W-:Y:S01]  /*6230*/  IADD3.X R6, R11, UR11, R6, P0, P1 ;  /* 0x0000000b0b067c10 */ /* 0x000fe200087e2406 */
[----:B------:R-:W-:Y:S01]  /*6240*/  IMAD R50, R13, 0x2, R48 ;  /* 0x000000020d327824 */ /* 0x000fe200078e0230 */
[----:B------:R-:W2:Y:S01]  /*6250*/  LDC R7, c[0x0][0x268] ;  /* 0x00009a00ff077b82 */ /* 0x000ea20000000800 */
[----:B------:R-:W-:Y:S01]  /*6260*/  IADD3.X R2, R2, UR4, R17, P2, P3 ;  /* 0x0000000402027c10 */ /* 0x000fe200097e6411 */
[----:B------:R-:W-:Y:S01]  /*6270*/  IMAD R132, R3, 0x5d, RZ ;  /* 0x0000005d03847824 */ /* 0x000fe200078e02ff */
[----:B------:R-:W-:Y:S01]  /*6280*/  IADD3 R90, P1, R32, R9, RZ ;  /* 0x00000009205a7210 */ /* 0x000fe20007f3e0ff */
[----:B------:R-:W-:Y:S01]  /*6290*/  IMAD R64, R13, 0x2, R50 ;  /* 0x000000020d407824 */ /* 0x000fe200078e0232 */
[----:B------:R-:W-:Y:S01]  /*62a0*/  UIADD3 UR11, UR6, 0x10000, URZ ;  /* 0x00010000060b7890 */ /* 0x000fe2000fffe03f */
[----:B------:R-:W-:Y:S01]  /*62b0*/  IMAD R134, R3, 0x5f, RZ ;  /* 0x0000005f03867824 */ /* 0x000fe200078e02ff */
[----:B------:R-:W-:Y:S01]  /*62c0*/  UMOV UR8, URZ ;  /* 0x0000003f00087c82 */ /* 0x000fe20008000000 */
[----:B------:R-:W-:Y:S01]  /*62d0*/  IMAD R66, R13, 0x2, R64 ;  /* 0x000000020d427824 */ /* 0x000fe200078e0240 */
[----:B------:R-:W4:Y:S01]  /*62e0*/  LDC R11, c[0x0][0x268] ;  /* 0x00009a00ff0b7b82 */ /* 0x000f220000000800 */
[----:B------:R-:W-:Y:S01]  /*62f0*/  IMAD R136, R3, 0x61, RZ ;  /* 0x0000006103887824 */ /* 0x000fe200078e02ff */
[----:B------:R-:W-:Y:S01]  /*6300*/  USHF.R.U32.HI UR11, URZ, 0x4, UR11 ;  /* 0x000000043f0b7899 */ /* 0x000fe2000801160b */
[----:B------:R-:W-:Y:S01]  /*6310*/  IMAD R68, R13, 0x2, R66 ;  /* 0x000000020d447824 */ /* 0x000fe200078e0242 */
[----:B------:R-:W-:Y:S01]  /*6320*/  UMOV UR10, URZ ;  /* 0x0000003f000a7c82 */ /* 0x000fe20008000000 */
[----:B------:R-:W-:Y:S01]  /*6330*/  IMAD R138, R3, 0x63, RZ ;  /* 0x00000063038a7824 */ /* 0x000fe200078e02ff */
[----:B------:R-:W-:Y:S01]  /*6340*/  USGXT.U32 UR14, UR11, 0xe ;  /* 0x0000000e0b0e789a */ /* 0x000fe20008000000 */
[----:B------:R-:W-:Y:S01]  /*6350*/  IMAD R70, R13, 0x2, R68 ;  /* 0x000000020d467824 */ /* 0x000fe200078e0244 */
[----:B------:R-:W5:Y:S01]  /*6360*/  LDC R17, c[0x0][0x268] ;  /* 0x00009a00ff117b82 */ /* 0x000f620000000800 */
[----:B------:R-:W-:Y:S01]  /*6370*/  IMAD R140, R3, 0x65, RZ ;  /* 0x00000065038c7824 */ /* 0x000fe200078e02ff */
[----:B------:R-:W-:Y:S01]  /*6380*/  UIADD3 UR18, UP0, UR14, 0x2, URZ ;  /* 0x000000020e127890 */ /* 0x000fe2000ff1e03f */
[----:B------:R-:W-:Y:S01]  /*6390*/  IMAD R72, R13, 0x2, R70 ;  /* 0x000000020d487824 */ /* 0x000fe200078e0246 */
[----:B------:R-:W-:Y:S01]  /*63a0*/  UMOV UR4, URZ ;  /* 0x0000003f00047c82 */ /* 0x000fe20008000000 */
[----:B------:R-:W-:Y:S01]  /*63b0*/  IMAD R142, R3, 0x67, RZ ;  /* 0x00000067038e7824 */ /* 0x000fe200078e02ff */
[----:B------:R-:W-:Y:S01]  /*63c0*/  UIADD3.X UR19, UR8, 0x40000040, URZ, UP0, !UPT ;  /* 0x4000004008137890 */ /* 0x000fe200087fe43f */
[----:B------:R-:W-:Y:S01]  /*63d0*/  IMAD R74, R13, 0x2, R72 ;  /* 0x000000020d4a7824 */ /* 0x000fe200078e0248 */
[----:B------:R-:W3:Y:S01]  /*63e0*/  LDC R100, c[0x0][0x268] ;  /* 0x00009a00ff647b82 */ /* 0x000ee20000000800 */
[----:B------:R-:W-:Y:S01]  /*63f0*/  IMAD R144, R3, 0x69, RZ ;  /* 0x0000006903907824 */ /* 0x000fe200078e02ff */
[----:B------:R-:W-:Y:S01]  /*6400*/  UIADD3.64 UR22, UR18, 0x2, URZ ;  /* 0x0000000212167897 */ /* 0x000fe2000fffe03f */
[----:B-1----:R-:W-:Y:S01]  /*6410*/  IMAD R76, R5, 0x2, R74 ;  /* 0x00000002054c7824 */ /* 0x002fe200078e024a */
[----:B------:R-:W-:Y:S01]  /*6420*/  UIADD3.64 UR26, UR18, 0x4, URZ ;  /* 0x00000004121a7897 */ /* 0x000fe2000fffe03f */
[----:B------:R-:W-:Y:S01]  /*6430*/  IMAD R146, R3, 0x6b, RZ ;  /* 0x0000006b03927824 */ /* 0x000fe200078e02ff */
[----:B------:R-:W-:Y:S01]  /*6440*/  UIADD3.64 UR30, UR18, 0x3fe, URZ ;  /* 0x000003fe121e7897 */ /* 0x000fe2000fffe03f */
[----:B--2---:R-:W-:Y:S01]  /*6450*/  IMAD R78, R7, 0x2, R76 ;  /* 0x00000002074e7824 */ /* 0x004fe200078e024c */
[----:B------:R-:W1:Y:S01]  /*6460*/  LDC R101, c[0x0][0x268] ;  /* 0x00009a00ff657b82 */ /* 0x000e620000000800 */
[----:B------:R-:W-:Y:S01]  /*6470*/  IMAD R148, R3, 0x6d, RZ ;  /* 0x0000006d03947824 */ /* 0x000fe200078e02ff */
[----:B------:R-:W-:Y:S01]  /*6480*/  UIADD3.64 UR34, UR18, 0x400, URZ ;  /* 0x0000040012227897 */ /* 0x000fe2000fffe03f */
[----:B----4-:R-:W-:Y:S01]  /*6490*/  IMAD R80, R11, 0x2, R78 ;  /* 0x000000020b507824 */ /* 0x010fe200078e024e */
[----:B------:R-:W-:Y:S01]  /*64a0*/  UIADD3.64 UR38, UR18, 0x402, URZ ;  /* 0x0000040212267897 */ /* 0x000fe2000fffe03f */
[C---:B------:R-:W-:Y:S01]  /*64b0*/  IMAD R150, R3.reuse, 0x6f, RZ ;  /* 0x0000006f03967824 */ /* 0x040fe200078e02ff */
[----:B------:R-:W-:Y:S01]  /*64c0*/  UIADD3.64 UR42, UR18, 0x404, URZ ;  /* 0x00000404122a7897 */ /* 0x000fe2000fffe03f */
[----:B------:R-:W-:Y:S01]  /*64d0*/  IMAD R152, R3, 0x71, RZ ;  /* 0x0000007103987824 */ /* 0x000fe200078e02ff */
[----:B------:R-:W2:Y:S01]  /*64e0*/  LDC R102, c[0x0][0x268] ;  /* 0x00009a00ff667b82 */ /* 0x000ea20000000800 */
[----:B-----5:R-:W-:Y:S01]  /*64f0*/  IMAD R86, R17, 0x2, R80 ;  /* 0x0000000211567824 */ /* 0x020fe200078e0250 */
[----:B------:R-:W-:Y:S01]  /*6500*/  ULDC UR8, c[0x0][0x238] ;  /* 0x00008e0000087ab9 */ /* 0x000fe20000000800 */
[----:B------:R-:W-:-:S02]  /*6510*/  IMAD R154, R3, 0x73, RZ ;  /* 0x00000073039a7824 */ /* 0x000fc400078e02ff */
[----:B0-----:R-:W-:Y:S02]  /*6520*/  IMAD R92, R19, 0x2, R86 ;  /* 0x00000002135c7824 */ /* 0x001fe400078e0256 */
[----:B------:R-:W-:Y:S01]  /*6530*/  IMAD R156, R3, 0x75, RZ ;  /* 0x00000075039c7824 */ /* 0x000fe200078e02ff */
[----:B------:R-:W0:Y:S01]  /*6540*/  LDC R103, c[0x0][0x268] ;  /* 0x00009a00ff677b82 */ /* 0x000e220000000800 */
[----:B---3--:R-:W-:Y:S02]  /*6550*/  IMAD R99, R99, 0x2, R92 ;  /* 0x0000000263637824 */ /* 0x008fe400078e025c */
[C---:B------:R-:W-:Y:S02]  /*6560*/  IMAD R157, R3.reuse, 0x76, RZ ;  /* 0x00000076039d7824 */ /* 0x040fe400078e02ff */
[----:B------:R-:W-:Y:S02]  /*6570*/  IMAD R100, R100, 0x2, R99 ;  /* 0x0000000264647824 */ /* 0x000fe400078e0263 */
[----:B------:R-:W-:Y:S01]  /*6580*/  IMAD R158, R3, 0x77, RZ ;  /* 0x00000077039e7824 */ /* 0x000fe200078e02ff */
[----:B------:R-:W3:Y:S01]  /*6590*/  LDC R104, c[0x0][0x268] ;  /* 0x00009a00ff687b82 */ /* 0x000ee20000000800 */
[----:B-1----:R-:W-:-:S02]  /*65a0*/  IMAD R101, R101, 0x2, R100 ;  /* 0x0000000265657824 */ /* 0x002fc400078e0264 */
[C---:B------:R-:W-:Y:S02]  /*65b0*/  IMAD R159, R3.reuse, 0x78, RZ ;  /* 0x00000078039f7824 */ /* 0x040fe400078e02ff */
[C---:B------:R-:W-:Y:S02]  /*65c0*/  IMAD R160, R3.reuse, 0x79, RZ ;  /* 0x0000007903a07824 */ /* 0x040fe400078e02ff */
[C---:B------:R-:W-:Y:S01]  /*65d0*/  IMAD R161, R3.reuse, 0x7a, RZ ;  /* 0x0000007a03a17824 */ /* 0x040fe200078e02ff */
[----:B------:R-:W1:Y:S01]  /*65e0*/  LDC R105, c[0x0][0x268] ;  /* 0x00009a00ff697b82 */ /* 0x000e620000000800 */
[----:B--2---:R-:W-:Y:S02]  /*65f0*/  IMAD R102, R102, 0x2, R101 ;  /* 0x0000000266667824 */ /* 0x004fe400078e0265 */
[C---:B------:R-:W-:Y:S02]  /*6600*/  IMAD R162, R3.reuse, 0x7b, RZ ;  /* 0x0000007b03a27824 */ /* 0x040fe400078e02ff */
[----:B------:R-:W-:-:S02]  /*6610*/  IMAD R168, R3, 0x3, RZ ;  /* 0x0000000303a87824 */ /* 0x000fc400078e02ff */
[----:B------:R-:W-:Y:S01]  /*6620*/  IMAD R171, R3, 0x6, RZ ;  /* 0x0000000603ab7824 */ /* 0x000fe200078e02ff */
[----:B------:R-:W2:Y:S01]  /*6630*/  LDC R106, c[0x0][0x268] ;  /* 0x00009a00ff6a7b82 */ /* 0x000ea20000000800 */
[----:B0-----:R-:W-:Y:S02]  /*6640*/  IMAD R103, R103, 0x2, R102 ;  /* 0x0000000267677824 */ /* 0x001fe400078e0266 */
[C---:B------:R-:W-:Y:S02]  /*6650*/  IMAD R174, R3.reuse, 0x9, RZ ;  /* 0x0000000903ae7824 */ /* 0x040fe400078e02ff */
[C---:B------:R-:W-:Y:S02]  /*6660*/  IMAD R176, R3.reuse, 0xb, RZ ;  /* 0x0000000b03b07824 */ /* 0x040fe400078e02ff */
[----:B------:R-:W-:Y:S01]  /*6670*/  IMAD R179, R3, 0xe, RZ ;  /* 0x0000000e03b37824 */ /* 0x000fe200078e02ff */
[----:B------:R-:W0:Y:S01]  /*6680*/  LDC R107, c[0x0][0x268] ;  /* 0x00009a00ff6b7b82 */ /* 0x000e220000000800 */
[----:B---3--:R-:W-:-:S02]  /*6690*/  IMAD R104, R104, 0x2, R103 ;  /* 0x0000000268687824 */ /* 0x008fc400078e0267 */
[C---:B------:R-:W-:Y:S02]  /*66a0*/  IMAD R163, R3.reuse, 0x7c, RZ ;  /* 0x0000007c03a37824 */ /* 0x040fe400078e02ff */
[C---:B------:R-:W-:Y:S02]  /*66b0*/  IMAD.SHL.U32 R167, R3.reuse, 0x2, RZ ;  /* 0x0000000203a77824 */ /* 0x040fe400078e00ff */
[----:B------:R-:W-:Y:S01]  /*66c0*/  IMAD R164, R3, 0x7d, RZ ;  /* 0x0000007d03a47824 */ /* 0x000fe200078e02ff */
[----:B------:R-:W3:Y:S01]  /*66d0*/  LDC R108, c[0x0][0x268] ;  /* 0x00009a00ff6c7b82 */ /* 0x000ee20000000800 */
[----:B-1----:R-:W-:Y:S02]  /*66e0*/  IMAD R105, R105, 0x2, R104 ;  /* 0x0000000269697824 */ /* 0x002fe400078e0268 */
[C---:B------:R-:W-:Y:S02]  /*66f0*/  IMAD R170, R3.reuse, 0x5, RZ ;  /* 0x0000000503aa7824 */ /* 0x040fe400078e02ff */
[----:B------:R-:W-:-:S02]  /*6700*/  IMAD.SHL.U32 R173, R3, 0x8, RZ ;  /* 0x0000000803ad7824 */ /* 0x000fc400078e00ff */
[C---:B------:R-:W-:Y:S01]  /*6710*/  IMAD R175, R3.reuse, 0xa, RZ ;  /* 0x0000000a03af7824 */ /* 0x040fe200078e02ff */
[----:B------:R-:W1:Y:S01]  /*6720*/  LDC R109, c[0x0][0x268] ;  /* 0x00009a00ff6d7b82 */ /* 0x000e620000000800 */
[----:B--2---:R-:W-:Y:S02]  /*6730*/  IMAD R106, R106, 0x2, R105 ;  /* 0x000000026a6a7824 */ /* 0x004fe400078e0269 */
[C---:B------:R-:W-:Y:S02]  /*6740*/  IMAD R178, R3.reuse, 0xd, RZ ;  /* 0x0000000d03b27824 */ /* 0x040fe400078e02ff */
[C---:B------:R-:W-:Y:S02]  /*6750*/  IMAD R165, R3.reuse, 0x7e, RZ ;  /* 0x0000007e03a57824 */ /* 0x040fe400078e02ff */
[----:B------:R-:W-:Y:S01]  /*6760*/  IMAD R166, R3, 0x7f, RZ ;  /* 0x0000007f03a67824 */ /* 0x000fe200078e02ff */
[----:B------:R-:W2:Y:S01]  /*6770*/  LDC R110, c[0x0][0x268] ;  /* 0x00009a00ff6e7b82 */ /* 0x000ea20000000800 */
[----:B0-----:R-:W-:-:S02]  /*6780*/  IMAD R107, R107, 0x2, R106 ;  /* 0x000000026b6b7824 */ /* 0x001fc400078e026a */
[C---:B------:R-:W-:Y:S02]  /*6790*/  IMAD.SHL.U32 R169, R3.reuse, 0x4, RZ ;  /* 0x0000000403a97824 */ /* 0x040fe400078e00ff */
[C---:B------:R-:W-:Y:S02]  /*67a0*/  IMAD R172, R3.reuse, 0x7, RZ ;  /* 0x0000000703ac7824 */ /* 0x040fe400078e02ff */
[----:B------:R-:W-:Y:S01]  /*67b0*/  IMAD R177, R3, 0xc, RZ ;  /* 0x0000000c03b17824 */ /* 0x000fe200078e02ff */
[----:B------:R-:W0:Y:S01]  /*67c0*/  LDC R111, c[0x0][0x268] ;  /* 0x00009a00ff6f7b82 */ /* 0x000e220000000800 */
[----:B---3--:R-:W-:-:S07]  /*67d0*/  IMAD R108, R108, 0x2, R107 ;  /* 0x000000026c6c7824 */ /* 0x008fce00078e026b */
[----:B------:R-:W3:Y:S01]  /*67e0*/  LDC R112, c[0x0][0x268] ;  /* 0x00009a00ff707b82 */ /* 0x000ee20000000800 */
[----:B-1----:R-:W-:-:S07]  /*67f0*/  IMAD R109, R109, 0x2, R108 ;  /* 0x000000026d6d7824 */ /* 0x002fce00078e026c */
[----:B------:R-:W1:Y:S01]  /*6800*/  LDC R113, c[0x0][0x268] ;  /* 0x00009a00ff717b82 */ /* 0x000e620000000800 */
[----:B--2---:R-:W-:-:S07]  /*6810*/  IMAD R110, R110, 0x2, R109 ;  /* 0x000000026e6e7824 */ /* 0x004fce00078e026d */
[----:B------:R-:W2:Y:S01]  /*6820*/  LDC R114, c[0x0][0x268] ;  /* 0x00009a00ff727b82 */ /* 0x000ea20000000800 */
[----:B0-----:R-:W-:-:S07]  /*6830*/  IMAD R111, R111, 0x2, R110 ;  /* 0x000000026f6f7824 */ /* 0x001fce00078e026e */
        /* <DEDUP_REMOVED lines=23> */
[----:B0-----:R-:W-:Y:S01]  /*69b0*/  IMAD R98, R23, 0x2, R96 ;  /* 0x0000000217627824 */ /* 0x001fe200078e0260 */
[----:B------:R-:W-:-:S04]  /*69c0*/  IADD3 R23, P0, R8, R9, RZ ;  /* 0x0000000908177210 */ /* 0x000fc80007f1e0ff */
[----:B------:R-:W-:Y:S01]  /*69d0*/  LEA.HI.X.SX32 R8, R8, R2, 0x1, P0 ;  /* 0x0000000208087211 */ /* 0x000fe200000f0eff */
[----:B------:R-:W-:Y:S01]  /*69e0*/  STL [R1+0x45c], R23 ;  /* 0x00045c1701007387 */ /* 0x000fe20000100800 */
[----:B------:R-:W0:Y:S01]  /*69f0*/  LDC R82, c[0x0][0x268] ;  /* 0x00009a00ff527b82 */ /* 0x000e220000000800 */
[----:B---3--:R-:W-:Y:S02]  /*6a00*/  IMAD R62, R17, 0x2, R98 ;  /* 0x00000002113e7824 */ /* 0x008fe400078e0262 */
[----:B------:R3:W-:Y:S02]  /*6a10*/  STL [R1+0x458], R8 ;  /* 0x0004580801007387 */ /* 0x0007e40000100800 */
[----:B-1----:R-:W-:-:S03]  /*6a20*/  IMAD R93, R93, 0x2, R62 ;  /* 0x000000025d5d7824 */ /* 0x002fc600078e023e */
[----:B------:R-:W1:Y:S01]  /*6a30*/  LDC R87, c[0x0][0x268] ;  /* 0x00009a00ff577b82 */ /* 0x000e620000000800 */
[-C--:B---3--:R-:W-:Y:S01]  /*6a40*/  IADD3 R8, P2, R42, R9.reuse, RZ ;  /* 0x000000092a087210 */ /* 0x088fe20007f5e0ff */
[----:B--2---:R-:W-:Y:S01]  /*6a50*/  IMAD R95, R38, 0x2, R93 ;  /* 0x00000002265f7824 */ /* 0x004fe200078e025d */
[----:B------:R-:W-:-:S05]  /*6a60*/  IADD3 R38, P0, R14, R9, RZ ;  /* 0x000000090e267210 */ /* 0x000fca0007f1e0ff */
[----:B------:R-:W2:Y:S01]  /*6a70*/  LDC R91, c[0x0][0x268] ;  /* 0x00009a00ff5b7b82 */ /* 0x000ea20000000800 */
[----:B------:R0:W-:Y:S04]  /*6a80*/  STL [R1+0x464], R38 ;  /* 0x0004642601007387 */ /* 0x0001e80000100800 */
[----:B------:R1:W-:Y:S03]  /*6a90*/  STL [R1+0x46c], R90 ;  /* 0x00046c5a01007387 */ /* 0x0003e60000100800 */
[----:B------:R-:W3:Y:S01]  /*6aa0*/  LDC R84, c[0x0][0x268] ;  /* 0x00009a00ff547b82 */ /* 0x000ee20000000800 */
[----:B------:R4:W-:Y:S01]  /*6ab0*/  STL [R1+0x474], R8 ;  /* 0x0004740801007387 */ /* 0x0009e20000100800 */
[----:B0-----:R-:W-:Y:S01]  /*6ac0*/  IMAD R38, R82, 0x2, R95 ;  /* 0x0000000252267824 */ /* 0x001fe200078e025f */
[----:B------:R-:W-:-:S02]  /*6ad0*/  LEA.HI.X.SX32 R82, R14, R2, 0x1, P0 ;  /* 0x000000020e527211 */ /* 0x000fc400000f0eff */
[----:B------:R-:W-:-:S03]  /*6ae0*/  LEA.HI.X.SX32 R14, R32, R2, 0x1, P1 ;  /* 0x00000002200e7211 */ /* 0x000fc600008f0eff */
[----:B------:R-:W0:Y:S01]  /*6af0*/  LDC R121, c[0x0][0x268] ;  /* 0x00009a00ff797b82 */ /* 0x000e220000000800 */
[-C--:B------:R-:W-:Y:S01]  /*6b00*/  IADD3 R32, P0, R44, R9.reuse, RZ ;  /* 0x000000092c207210 */ /* 0x080fe20007f1e0ff */
[----:B------:R3:W-:Y:S01]  /*6b10*/  STL [R1+0x460], R82 ;  /* 0x0004605201007387 */ /* 0x0007e20000100800 */
[----:B-1----:R-:W-:Y:S01]  /*6b20*/  IMAD R90, R87, 0x2, R38 ;  /* 0x00000002575a7824 */ /* 0x002fe200078e0226 */
[----:B----4-:R-:W-:Y:S02]  /*6b30*/  LEA.HI.X.SX32 R8, R42, R2, 0x1, P2 ;  /* 0x000000022a087211 */ /* 0x010fe400010f0eff */
[----:B------:R1:W-:Y:S01]  /*6b40*/  STL [R1+0x468], R14 ;  /* 0x0004680e01007387 */ /* 0x0003e20000100800 */
[----:B--2---:R-:W-:Y:S01]  /*6b50*/  IMAD R91, R91, 0x2, R90 ;  /* 0x000000025b5b7824 */ /* 0x004fe200078e025a */
[----:B------:R-:W2:Y:S02]  /*6b60*/  LDC R123, c[0x0][0x268] ;  /* 0x00009a00ff7b7b82 */ /* 0x000ea40000000800 */
[----:B------:R4:W-:Y:S04]  /*6b70*/  STL [R1+0x470], R8 ;  /* 0x0004700801007387 */ /* 0x0009e80000100800 */
[----:B------:R5:W-:Y:S01]  /*6b80*/  STL [R1+0x47c], R32 ;  /* 0x00047c2001007387 */ /* 0x000be20000100800 */
[----:B---3--:R-:W-:Y:S01]  /*6b90*/  IMAD R82, R84, 0x2, R91 ;  /* 0x0000000254527824 */ /* 0x008fe200078e025b */
[-C--:B-1----:R-:W-:Y:S01]  /*6ba0*/  IADD3 R14, P1, R48, R9.reuse, RZ ;  /* 0x00000009300e7210 */ /* 0x082fe20007f3e0ff */
[----:B------:R-:W1:Y:S01]  /*6bb0*/  LDC R125, c[0x0][0x268] ;  /* 0x00009a00ff7d7b82 */ /* 0x000e620000000800 */
[----:B----4-:R-:W-:-:S03]  /*6bc0*/  IADD3 R8, P2, R50, R9, RZ ;  /* 0x0000000932087210 */ /* 0x010fc60007f5e0ff */
[----:B------:R3:W-:Y:S01]  /*6bd0*/  STL [R1+0x484], R14 ;  /* 0x0004840e01007387 */ /* 0x0007e20000100800 */
[----:B-----5:R-:W-:-:S03]  /*6be0*/  LEA.HI.X.SX32 R32, R44, R2, 0x1, P0 ;  /* 0x000000022c207211 */ /* 0x020fc600000f0eff */
[----:B------:R4:W-:Y:S01]  /*6bf0*/  STL [R1+0x48c], R8 ;  /* 0x00048c0801007387 */ /* 0x0009e20000100800 */
[----:B------:R-:W5:Y:S01]  /*6c00*/  LDC R127, c[0x0][0x268] ;  /* 0x00009a00ff7f7b82 */ /* 0x000f620000000800 */
[----:B0-----:R-:W-:Y:S02]  /*6c10*/  IMAD R84, R121, 0x2, R82 ;  /* 0x0000000279547824 */ /* 0x001fe400078e0252 */
[----:B------:R0:W-:Y:S01]  /*6c20*/  STL [R1+0x478], R32 ;  /* 0x0004782001007387 */ /* 0x0001e20000100800 */
[-C--:B---3--:R-:W-:Y:S01]  /*6c30*/  LEA.HI.X.SX32 R14, R48, R2.reuse, 0x1, P1 ;  /* 0x00000002300e7211 */ /* 0x088fe200008f0eff */
[----:B--2---:R-:W-:Y:S01]  /*6c40*/  IMAD R94, R123, 0x2, R84 ;  /* 0x000000027b5e7824 */ /* 0x004fe200078e0254 */
[----:B------:R-:W-:Y:S02]  /*6c50*/  CS2R R122, SRZ ;  /* 0x00000000007a7805 */ /* 0x000fe4000001ff00 */
[----:B------:R-:W2:Y:S01]  /*6c60*/  LDC R88, c[0x0][0x268] ;  /* 0x00009a00ff587b82 */ /* 0x000ea20000000800 */
[----:B----4-:R-:W-:Y:S01]  /*6c70*/  LEA.HI.X.SX32 R8, R50, R2, 0x1, P2 ;  /* 0x0000000232087211 */ /* 0x010fe200010f0eff */
[----:B------:R3:W-:Y:S01]  /*6c80*/  STL [R1+0x480], R14 ;  /* 0x0004800e01007387 */ /* 0x0007e20000100800 */
[----:B0-----:R-:W-:-:S03]  /*6c90*/  IADD3 R32, P0, R64, R9, RZ ;  /* 0x0000000940207210 */ /* 0x001fc60007f1e0ff */
[----:B------:R0:W-:Y:S02]  /*6ca0*/  STL [R1+0x488], R8 ;  /* 0x0004880801007387 */ /* 0x0001e40000100800 */
[----:B------:R-:W4:Y:S02]  /*6cb0*/  LDC R129, c[0x0][0x268] ;  /* 0x00009a00ff817b82 */ /* 0x000f240000000800 */
[----:B------:R1:W-:Y:S01]  /*6cc0*/  STL [R1+0x494], R32 ;  /* 0x0004942001007387 */ /* 0x0003e20000100800 */
[-C--:B---3--:R-:W-:Y:S02]  /*6cd0*/  IADD3 R14, P1, R66, R9.reuse, RZ ;  /* 0x00000009420e7210 */ /* 0x088fe40007f3e0ff */
[----:B0-----:R-:W-:-:S03]  /*6ce0*/  IADD3 R8, P2, R68, R9, RZ ;  /* 0x0000000944087210 */ /* 0x001fc60007f5e0ff */
[----:B------:R0:W-:Y:S01]  /*6cf0*/  STL [R1+0x49c], R14 ;  /* 0x00049c0e01007387 */ /* 0x0001e20000100800 */
[----:B------:R-:W3:Y:S01]  /*6d00*/  LDC R131, c[0x0][0x268] ;  /* 0x00009a00ff837b82 */ /* 0x000ee20000000800 */
[-C--:B-1----:R-:W-:Y:S02]  /*6d10*/  LEA.HI.X.SX32 R32, R64, R2.reuse, 0x1, P0 ;  /* 0x0000000240207211 */ /* 0x082fe400000f0eff */
[----:B------:R1:W-:Y:S04]  /*6d20*/  STL [R1+0x4a4], R8 ;  /* 0x0004a40801007387 */ /* 0x0003e80000100800 */
[----:B------:R5:W-:Y:S01]  /*6d30*/  STL [R1+0x490], R32 ;  /* 0x0004902001007387 */ /* 0x000be20000100800 */
[----:B------:R-:W3:Y:S01]  /*6d40*/  LDC R133, c[0x0][0x268] ;  /* 0x00009a00ff857b82 */ /* 0x000ee20000000800 */
[----:B0-----:R-:W-:-:S02]  /*6d50*/  LEA.HI.X.SX32 R14, R66, R2, 0x1, P1 ;  /* 0x00000002420e7211 */ /* 0x001fc400008f0eff */
[----:B-1----:R-:W-:-:S03]  /*6d60*/  LEA.HI.X.SX32 R8, R68, R2, 0x1, P2 ;  /* 0x0000000244087211 */ /* 0x002fc600010f0eff */
[----:B------:R0:W-:Y:S02]  /*6d70*/  STL [R1+0x498], R14 ;  /* 0x0004980e01007387 */ /* 0x0001e40000100800 */
[----:B------:R-:W1:Y:S01]  /*6d80*/  LDC R135, c[0x0][0x268] ;  /* 0x00009a00ff877b82 */ /* 0x000e620000000800 */
[CC--:B-----5:R-:W-:Y:S01]  /*6d90*/  IADD3 R32, P0, R70.reuse, R9.reuse, RZ ;  /* 0x0000000946207210 */ /* 0x0e0fe20007f1e0ff */
[----:B------:R5:W-:Y:S03]  /*6da0*/  STL [R1+0x4a0], R8 ;  /* 0x0004a00801007387 */ /* 0x000be60000100800 */
[----:B------:R-:W-:Y:S01]  /*6db0*/  LEA.HI.X.SX32 R42, R70, R2, 0x1, P0 ;  /* 0x00000002462a7211 */ /* 0x000fe200000f0eff */
[----:B------:R2:W-:Y:S01]  /*6dc0*/  STL [R1+0x4ac], R32 ;  /* 0x0004ac2001007387 */ /* 0x0005e20000100800 */
[-C--:B0-----:R-:W-:Y:S01]  /*6dd0*/  IADD3 R14, P1, R72, R9.reuse, RZ ;  /* 0x00000009480e7210 */ /* 0x081fe20007f3e0ff */
[----:B------:R-:W0:Y:S01]  /*6de0*/  LDC R137, c[0x0][0x268] ;  /* 0x00009a00ff897b82 */ /* 0x000e220000000800 */
[----:B-----5:R-:W-:-:S03]  /*6df0*/  IADD3 R8, P2, R74, R9, RZ ;  /* 0x000000094a087210 */ /* 0x020fc60007f5e0ff */
[----:B------:R5:W-:Y:S01]  /*6e00*/  STL [R1+0x4b4], R14 ;  /* 0x0004b40e01007387 */ /* 0x000be20000100800 */
[----:B--2---:R-:W-:-:S03]  /*6e10*/  IMAD R32, R125, 0x2, R94 ;  /* 0x000000027d207824 */ /* 0x004fc600078e025e */
[----:B------:R2:W-:Y:S01]  /*6e20*/  STL [R1+0x4bc], R8 ;  /* 0x0004bc0801007387 */ /* 0x0005e20000100800 */
[----:B------:R-:W0:Y:S01]  /*6e30*/  LDC R139, c[0x0][0x268] ;  /* 0x00009a00ff8b7b82 */ /* 0x000e220000000800 */
[----:B------:R-:W-:Y:S02]  /*6e40*/  IMAD R125, R3, 0x56, RZ ;  /* 0x00000056037d7824 */ /* 0x000fe400078e02ff */
[----:B------:R4:W-:Y:S01]  /*6e50*/  STL [R1+0x4a8], R42 ;  /* 0x0004a82a01007387 */ /* 0x0009e20000100800 */
[----:B------:R-:W-:Y:S01]  /*6e60*/  IMAD R87, R127, 0x2, R32 ;  /* 0x000000027f577824 */ /* 0x000fe200078e0220 */
[-C--:B-----5:R-:W-:Y:S01]  /*6e70*/  LEA.HI.X.SX32 R14, R72, R2.reuse, 0x1, P1 ;  /* 0x00000002480e7211 */ /* 0x0a0fe200008f0eff */
[----:B------:R-:W-:Y:S02]  /*6e80*/  IMAD R127, R3, 0x58, RZ ;  /* 0x00000058037f7824 */ /* 0x000fe400078e02ff */
[----:B------:R-:W-:Y:S01]  /*6e90*/  IMAD R88, R88, 0x2, R87 ;  /* 0x0000000258587824 */ /* 0x000fe200078e0257 */
[----:B--2---:R-:W-:Y:S01]  /*6ea0*/  LEA.HI.X.SX32 R8, R74, R2, 0x1, P2 ;  /* 0x000000024a087211 */ /* 0x004fe200010f0eff */
[----:B------:R2:W-:Y:S01]  /*6eb0*/  STL [R1+0x4b0], R14 ;  /* 0x0004b00e01007387 */ /* 0x0005e20000100800 */
[----:B------:R-:W5:Y:S01]  /*6ec0*/  LDC R141, c[0x0][0x268] ;  /* 0x00009a00ff8d7b82 */ /* 0x000f620000000800 */
[----:B----4-:R-:W-:Y:S01]  /*6ed0*/  IMAD R50, R129, 0x2, R88 ;  /* 0x0000000281327824 */ /* 0x010fe200078e0258 */
[----:B------:R-:W-:Y:S01]  /*6ee0*/  IADD3 R42, P0, R76, R9, RZ ;  /* 0x000000094c2a7210 */ /* 0x000fe20007f1e0ff */
[----:B------:R4:W-:Y:S01]  /*6ef0*/  STL [R1+0x4b8], R8 ;  /* 0x0004b80801007387 */ /* 0x0009e20000100800 */
[----:B------:R-:W-:-:S03]  /*6f00*/  IMAD R129, R3, 0x5a, RZ ;  /* 0x0000005a03817824 */ /* 0x000fc600078e02ff */
[----:B------:R3:W-:Y:S01]  /*6f10*/  STL [R1+0x4c4], R42 ;  /* 0x0004c42a01007387 */ /* 0x0007e20000100800 */
[----:B------:R-:W5:Y:S01]  /*6f20*/  LDC R143, c[0x0][0x268] ;  /* 0x00009a00ff8f7b82 */ /* 0x000f620000000800 */
[-C--:B--2---:R-:W-:Y:S02]  /*6f30*/  IADD3 R14, P1, R78, R9.reuse, RZ ;  /* 0x000000094e0e7210 */ /* 0x084fe40007f3e0ff */
[----:B----4-:R-:W-:-:S03]  /*6f40*/  IADD3 R8, P2, R80, R9, RZ ;  /* 0x0000000950087210 */ /* 0x010fc60007f5e0ff */
[----:B------:R2:W-:Y:S02]  /*6f50*/  STL [R1+0x4cc], R14 ;  /* 0x0004cc0e01007387 */ /* 0x0005e40000100800 */
[----:B------:R-:W4:Y:S01]  /*6f60*/  LDC R145, c[0x0][0x268] ;  /* 0x00009a00ff917b82 */ /* 0x000f220000000800 */
[-C--:B---3--:R-:W-:Y:S01]  /*6f70*/  LEA.HI.X.SX32 R42, R76, R2.reuse, 0x1, P0 ;  /* 0x000000024c2a7211 */ /* 0x088fe200000f0eff */
[----:B------:R3:W-:Y:S04]  /*6f80*/  STL [R1+0x4d4], R8 ;  /* 0x0004d40801007387 */ /* 0x0007e80000100800 */
[----:B------:R1:W-:Y:S01]  /*6f90*/  STL [R1+0x4c0], R42 ;  /* 0x0004c02a01007387 */ /* 0x0003e20000100800 */
[-C--:B--2---:R-:W-:Y:S01]  /*6fa0*/  LEA.HI.X.SX32 R14, R78, R2.reuse, 0x1, P1 ;  /* 0x000000024e0e7211 */ /* 0x084fe200008f0eff */
[----:B------:R-:W2:Y:S01]  /*6fb0*/  LDC R147, c[0x0][0x268] ;  /* 0x00009a00ff937b82 */ /* 0x000ea20000000800 */
[----:B---3--:R-:W-:-:S03]  /*6fc0*/  LEA.HI.X.SX32 R8, R80, R2, 0x1, P2 ;  /* 0x0000000250087211 */ /* 0x008fc600010f0eff */
[----:B------:R3:W-:Y:S01]  /*6fd0*/  STL [R1+0x4c8], R14 ;  /* 0x0004c80e01007387 */ /* 0x0007e20000100800 */
[----:B------:R-:W-:Y:S01]  /*6fe0*/  IMAD R80, R131, 0x2, R50 ;  /* 0x0000000283507824 */ /* 0x000fe200078e0232 */
[-C--:B-1----:R-:W-:Y:S02]  /*6ff0*/  IADD3 R42, P0, R86, R9.reuse, RZ ;  /* 0x00000009562a7210 */ /* 0x082fe40007f1e0ff */
[----:B------:R1:W-:Y:S01]  /*7000*/  STL [R1+0x4d0], R8 ;  /* 0x0004d00801007387 */ /* 0x0003e20000100800 */
[----:B------:R-:W2:Y:S01]  /*7010*/  LDC R149, c[0x0][0x268] ;  /* 0x00009a00ff957b82 */ /* 0x000ea20000000800 */
[----:B------:R-:W-:Y:S02]  /*7020*/  IMAD R131, R3, 0x5c, RZ ;  /* 0x0000005c03837824 */ /* 0x000fe400078e02ff */
[----:B------:R0:W-:Y:S01]  /*7030*/  STL [R1+0x4dc], R42 ;  /* 0x0004dc2a01007387 */ /* 0x0001e20000100800 */
[----:B---3--:R-:W-:-:S04]  /*7040*/  IADD3 R14, P1, R92, R9, RZ ;  /* 0x000000095c0e7210 */ /* 0x008fc80007f3e0ff */
[----:B------:R-:W3:Y:S01]  /*7050*/  LDC R151, c[0x0][0x268] ;  /* 0x00009a00ff977b82 */ /* 0x000ee20000000800 */
[----:B-1----:R-:W-:Y:S01]  /*7060*/  IADD3 R8, P2, R99, R9, RZ ;  /* 0x0000000963087210 */ /* 0x002fe20007f5e0ff */
[----:B------:R1:W-:Y:S01]  /*7070*/  STL [R1+0x4e4], R14 ;  /* 0x0004e40e01007387 */ /* 0x0003e20000100800 */
[----:B0-----:R-:W-:-:S03]  /*7080*/  LEA.HI.X.SX32 R42, R86, R2, 0x1, P0 ;  /* 0x00000002562a7211 */ /* 0x001fc600000f0eff */
[----:B------:R0:W-:Y:S02]  /*7090*/  STL [R1+0x4ec], R8 ;  /* 0x0004ec0801007387 */ /* 0x0001e40000100800 */
[----:B------:R-:W3:Y:S02]  /*70a0*/  LDC R153, c[0x0][0x268] ;  /* 0x00009a00ff997b82 */ /* 0x000ee40000000800 */
[----:B------:R5:W-:Y:S01]  /*70b0*/  STL [R1+0x4d8], R42 ;  /* 0x0004d82a01007387 */ /* 0x000be20000100800 */
[-C--:B-1----:R-:W-:Y:S01]  /*70c0*/  LEA.HI.X.SX32 R14, R92, R2.reuse, 0x1, P1 ;  /* 0x000000025c0e7211 */ /* 0x082fe200008f0eff */
[----:B------:R-:W-:Y:S02]  /*70d0*/  IMAD R92, R133, 0x2, R80 ;  /* 0x00000002855c7824 */ /* 0x000fe400078e0250 */
[----:B------:R-:W-:Y:S01]  /*70e0*/  IMAD R133, R3, 0x5e, RZ ;  /* 0x0000005e03857824 */ /* 0x000fe200078e02ff */
[----:B0-----:R-:W-:Y:S01]  /*70f0*/  LEA.HI.X.SX32 R8, R99, R2, 0x1, P2 ;  /* 0x0000000263087211 */ /* 0x001fe200010f0eff */
[----:B------:R0:W-:Y:S01]  /*7100*/  STL [R1+0x4e0], R14 ;  /* 0x0004e00e01007387 */ /* 0x0001e20000100800 */
[----:B------:R-:W-:Y:S01]  /*7110*/  IMAD R48, R135, 0x2, R92 ;  /* 0x0000000287307824 */ /* 0x000fe200078e025c */
[----:B------:R-:W1:Y:S01]  /*7120*/  LDC R155, c[0x0][0x268] ;  /* 0x00009a00ff9b7b82 */ /* 0x000e620000000800 */
[----:B-----5:R-:W-:Y:S01]  /*7130*/  IADD3 R42, P0, R100, R9, RZ ;  /* 0x00000009642a7210 */ /* 0x020fe20007f1e0ff */
[----:B------:R5:W-:Y:S01]  /*7140*/  STL [R1+0x4e8], R8 ;  /* 0x0004e80801007387 */ /* 0x000be20000100800 */
[----:B------:R-:W-:-:S02]  /*7150*/  IMAD R86, R137, 0x2, R48 ;  /* 0x0000000289567824 */ /* 0x000fc400078e0230 */
[----:B------:R-:W-:Y:S01]  /*7160*/  IMAD R135, R3, 0x60, RZ ;  /* 0x0000006003877824 */ /* 0x000fe200078e02ff */
[----:B------:R4:W-:Y:S01]  /*7170*/  STL [R1+0x4f4], R42 ;  /* 0x0004f42a01007387 */ /* 0x0009e20000100800 */
[----:B------:R-:W-:Y:S01]  /*7180*/  IMAD R78, R139, 0x2, R86 ;  /* 0x000000028b4e7824 */ /* 0x000fe200078e0256 */
[-C--:B0-----:R-:W-:Y:S01]  /*7190*/  IADD3 R14, P1, R101, R9.reuse, RZ ;  /* 0x00000009650e7210 */ /* 0x081fe20007f3e0ff */
[----:B------:R-:W0:Y:S01]  /*71a0*/  LDC R97, c[0x0][0x268] ;  /* 0x00009a00ff617b82 */ /* 0x000e220000000800 */
[----:B------:R-:W-:Y:S01]  /*71b0*/  IMAD R137, R3, 0x62, RZ ;  /* 0x0000006203897824 */ /* 0x000fe200078e02ff */
[----:B-----5:R-:W-:Y:S02]  /*71c0*/  IADD3 R8, P2, R102, R9, RZ ;  /* 0x0000000966087210 */ /* 0x020fe40007f5e0ff */
[----:B------:R5:W-:Y:S01]  /*71d0*/  STL [R1+0x4fc], R14 ;  /* 0x0004fc0e01007387 */ /* 0x000be20000100800 */
[----:B------:R-:W-:Y:S01]  /*71e0*/  IMAD R74, R141, 0x2, R78 ;  /* 0x000000028d4a7824 */ /* 0x000fe200078e024e */
[----:B----4-:R-:W-:-:S02]  /*71f0*/  LEA.HI.X.SX32 R42, R100, R2, 0x1, P0 ;  /* 0x00000002642a7211 */ /* 0x010fc400000f0eff */
[----:B------:R4:W-:Y:S01]  /*7200*/  STL [R1+0x504], R8 ;  /* 0x0005040801007387 */ /* 0x0009e20000100800 */
[----:B------:R-:W-:Y:S01]  /*7210*/  IMAD R72, R143, 0x2, R74 ;  /* 0x000000028f487824 */ /* 0x000fe200078e024a */
[----:B------:R-:W0:Y:S01]  /*7220*/  LDC R89, c[0x0][0x268] ;  /* 0x00009a00ff597b82 */ /* 0x000e220000000800 */
[----:B------:R-:W-:Y:S01]  /*7230*/  IMAD R139, R3, 0x64, RZ ;  /* 0x00000064038b7824 */ /* 0x000fe200078e02ff */
[----:B------:R2:W-:Y:S01]  /*7240*/  STL [R1+0x4f0], R42 ;  /* 0x0004f02a01007387 */ /* 0x0005e20000100800 */
[----:B------:R-:W-:Y:S01]  /*7250*/  IMAD R76, R145, 0x2, R72 ;  /* 0x00000002914c7824 */ /* 0x000fe200078e0248 */
[-C--:B-----5:R-:W-:Y:S01]  /*7260*/  LEA.HI.X.SX32 R14, R101, R2.reuse, 0x1, P1 ;  /* 0x00000002650e7211 */ /* 0x0a0fe200008f0eff */
[C---:B------:R-:W-:Y:S01]  /*7270*/  IMAD R141, R3.reuse, 0x66, RZ ;  /* 0x00000066038d7824 */ /* 0x040fe200078e02ff */
[----:B------:R-:W-:Y:S01]  /*7280*/  CS2R R100, SRZ ;  /* 0x0000000000647805 */ /* 0x000fe2000001ff00 */
[C---:B------:R-:W-:Y:S01]  /*7290*/  IMAD R143, R3.reuse, 0x68, RZ ;  /* 0x00000068038f7824 */ /* 0x040fe200078e02ff */
[----:B----4-:R-:W-:Y:S01]  /*72a0*/  LEA.HI.X.SX32 R8, R102, R2, 0x1, P2 ;  /* 0x0000000266087211 */ /* 0x010fe200010f0eff */
[----:B------:R4:W-:Y:S01]  /*72b0*/  STL [R1+0x4f8], R14 ;  /* 0x0004f80e01007387 */ /* 0x0009e20000100800 */
[----:B------:R-:W5:Y:S01]  /*72c0*/  LDC R85, c[0x0][0x268] ;  /* 0x00009a00ff557b82 */ /* 0x000f620000000800 */
[----:B------:R-:W-:Y:S01]  /*72d0*/  IMAD R145, R3, 0x6a, RZ ;  /* 0x0000006a03917824 */ /* 0x000fe200078e02ff */
[-C--:B--2---:R-:W-:Y:S01]  /*72e0*/  IADD3 R42, P0, R103, R9.reuse, RZ ;  /* 0x00000009672a7210 */ /* 0x084fe20007f1e0ff */
[----:B------:R2:W-:Y:S04]  /*72f0*/  STL [R1+0x500], R8 ;  /* 0x0005000801007387 */ /* 0x0005e80000100800 */
[----:B------:R3:W-:Y:S01]  /*7300*/  STL [R1+0x50c], R42 ;  /* 0x00050c2a01007387 */ /* 0x0007e20000100800 */
[----:B------:R-:W5:Y:S01]  /*7310*/  LDC R65, c[0x0][0x268] ;  /* 0x00009a00ff417b82 */ /* 0x000f620000000800 */
[----:B----4-:R-:W-:-:S02]  /*7320*/  IADD3 R14, P1, R104, R9, RZ ;  /* 0x00000009680e7210 */ /* 0x010fc40007f3e0ff */
[----:B--2---:R-:W-:-:S03]  /*7330*/  IADD3 R8, P2, R105, R9, RZ ;  /* 0x0000000969087210 */ /* 0x004fc60007f5e0ff */
[----:B------:R2:W-:Y:S02]  /*7340*/  STL [R1+0x514], R14 ;  /* 0x0005140e01007387 */ /* 0x0005e40000100800 */
[----:B------:R-:W4:Y:S01]  /*7350*/  LDC R26, c[0x0][0x268] ;  /* 0x00009a00ff1a7b82 */ /* 0x000f220000000800 */
[----:B---3--:R-:W-:Y:S01]  /*7360*/  LEA.HI.X.SX32 R42, R103, R2, 0x1, P0 ;  /* 0x00000002672a7211 */ /* 0x008fe200000f0eff */
[----:B------:R3:W-:Y:S01]  /*7370*/  STL [R1+0x51c], R8 ;  /* 0x00051c0801007387 */ /* 0x0007e20000100800 */
[----:B------:R-:W-:-:S03]  /*7380*/  CS2R R102, SRZ ;  /* 0x0000000000667805 */ /* 0x000fc6000001ff00 */
[----:B------:R1:W-:Y:S01]  /*7390*/  STL [R1+0x508], R42 ;  /* 0x0005082a01007387 */ /* 0x0003e20000100800 */
[-C--:B--2---:R-:W-:Y:S01]  /*73a0*/  LEA.HI.X.SX32 R14, R104, R2.reuse, 0x1, P1 ;  /* 0x00000002680e7211 */ /* 0x084fe200008f0eff */
[----:B------:R-:W2:Y:S01]  /*73b0*/  LDC R83, c[0x0][0x268] ;  /* 0x00009a00ff537b82 */ /* 0x000ea20000000800 */
[----:B---3--:R-:W-:-:S03]  /*73c0*/  LEA.HI.X.SX32 R8, R105, R2, 0x1, P2 ;  /* 0x0000000269087211 */ /* 0x008fc600010f0eff */
[----:B------:R3:W-:Y:S01]  /*73d0*/  STL [R1+0x510], R14 ;  /* 0x0005100e01007387 */ /* 0x0007e20000100800 */
[----:B------:R-:W-:Y:S02]  /*73e0*/  CS2R R104, SRZ ;  /* 0x0000000000687805 */ /* 0x000fe4000001ff00 */
[-C--:B-1----:R-:W-:Y:S01]  /*73f0*/  IADD3 R42, P0, R106, R9.reuse, RZ ;  /* 0x000000096a2a7210 */ /* 0x082fe20007f1e0ff */
[----:B------:R1:W-:Y:S01]  /*7400*/  STL [R1+0x518], R8 ;  /* 0x0005180801007387 */ /* 0x0003e20000100800 */
[----:B------:R-:W2:Y:S03]  /*7410*/  LDC R35, c[0x0][0x268] ;  /* 0x00009a00ff237b82 */ /* 0x000ea60000000800 */
        /* <DEDUP_REMOVED lines=9> */
[-C--:B-1----:R-:W-:Y:S02]  /*74b0*/  LEA.HI.X.SX32 R14, R107, R2.reuse, 0x1, P1 ;  /* 0x000000026b0e7211 */ /* 0x082fe400008f0eff */
[----:B------:R-:W-:Y:S02]  /*74c0*/  CS2R R106, SRZ ;  /* 0x00000000006a7805 */ /* 0x000fe4000001ff00 */
[----:B0-----:R-:W-:Y:S01]  /*74d0*/  LEA.HI.X.SX32 R8, R108, R2, 0x1, P2 ;  /* 0x000000026c087211 */ /* 0x001fe200010f0eff */
[----:B------:R0:W-:Y:S01]  /*74e0*/  STL [R1+0x528], R14 ;  /* 0x0005280e01007387 */ /* 0x0001e20000100800 */
[----:B------:R-:W1:Y:S01]  /*74f0*/  LDC R7, c[0x0][0x268] ;  /* 0x00009a00ff077b82 */ /* 0x000e620000000800 */
[----:B-----5:R-:W-:-:S02]  /*7500*/  IADD3 R42, P1, R110, R9, RZ ;  /* 0x000000096e2a7210 */ /* 0x020fc40007f3e0ff */
[----:B------:R5:W-:Y:S05]  /*7510*/  STL [R1+0x530], R8 ;  /* 0x0005300801007387 */ /* 0x000bea0000100800 */
[----:B------:R-:W1:Y:S01]  /*7520*/  LDC R55, c[0x0][0x268] ;  /* 0x00009a00ff377b82 */ /* 0x000e620000000800 */
[-C--:B0-----:R-:W-:Y:S02]  /*7530*/  IADD3 R14, P0, R109, R9.reuse, RZ ;  /* 0x000000096d0e7210 */ /* 0x081fe40007f1e0ff */
[----:B-----5:R-:W-:-:S03]  /*7540*/  IADD3 R8, P2, R111, R9, RZ ;  /* 0x000000096f087210 */ /* 0x020fc60007f5e0ff */
[----:B------:R0:W-:Y:S01]  /*7550*/  STL [R1+0x53c], R14 ;  /* 0x00053c0e01007387 */ /* 0x0001e20000100800 */
[-C--:B------:R-:W-:Y:S01]  /*7560*/  LEA.HI.X.SX32 R44, R109, R2.reuse, 0x1, P0 ;  /* 0x000000026d2c7211 */ /* 0x080fe200000f0eff */
[----:B------:R-:W5:Y:S01]  /*7570*/  LDC R30, c[0x0][0x268] ;  /* 0x00009a00ff1e7b82 */ /* 0x000f620000000800 */
[----:B------:R-:W-:Y:S01]  /*7580*/  CS2R R108, SRZ ;  /* 0x00000000006c7805 */ /* 0x000fe2000001ff00 */
[----:B------:R4:W-:Y:S04]  /*7590*/  STL [R1+0x544], R42 ;  /* 0x0005442a01007387 */ /* 0x0009e80000100800 */
[----:B------:R2:W-:Y:S01]  /*75a0*/  STL [R1+0x54c], R8 ;  /* 0x00054c0801007387 */ /* 0x0005e20000100800 */
[----:B0-----:R-:W-:Y:S01]  /*75b0*/  IMAD R14, R147, 0x2, R76 ;  /* 0x00000002930e7824 */ /* 0x001fe200078e024c */
[----:B------:R-:W0:Y:S02]  /*75c0*/  LDC R16, c[0x0][0x268] ;  /* 0x00009a00ff107b82 */ /* 0x000e240000000800 */
[----:B------:R3:W-:Y:S01]  /*75d0*/  STL [R1+0x538], R44 ;  /* 0x0005382c01007387 */ /* 0x0007e20000100800 */
[----:B------:R-:W-:Y:S01]  /*75e0*/  IMAD R147, R3, 0x6c, RZ ;  /* 0x0000006c03937824 */ /* 0x000fe200078e02ff */
[----:B----4-:R-:W-:Y:S01]  /*75f0*/  LEA.HI.X.SX32 R42, R110, R2, 0x1, P1 ;  /* 0x000000026e2a7211 */ /* 0x010fe200008f0eff */
[----:B------:R-:W-:-:S02]  /*7600*/  IMAD R70, R149, 0x2, R14 ;  /* 0x0000000295467824 */ /* 0x000fc400078e020e */
[----:B------:R-:W-:Y:S01]  /*7610*/  IMAD R149, R3, 0x6e, RZ ;  /* 0x0000006e03957824 */ /* 0x000fe200078e02ff */
[----:B--2---:R-:W-:Y:S01]  /*7620*/  LEA.HI.X.SX32 R8, R111, R2, 0x1, P2 ;  /* 0x000000026f087211 */ /* 0x004fe200010f0eff */
[----:B------:R2:W-:Y:S01]  /*7630*/  STL [R1+0x540], R42 ;  /* 0x0005402a01007387 */ /* 0x0005e20000100800 */
[----:B------:R-:W-:Y:S01]  /*7640*/  IMAD R68, R151, 0x2, R70 ;  /* 0x0000000297447824 */ /* 0x000fe200078e0246 */
[----:B------:R-:W4:Y:S01]  /*7650*/  LDC R52, c[0x0][0x268] ;  /* 0x00009a00ff347b82 */ /* 0x000f220000000800 */
[-C--:B---3--:R-:W-:Y:S01]  /*7660*/  IADD3 R44, P0, R112, R9.reuse, RZ ;  /* 0x00000009702c7210 */ /* 0x088fe20007f1e0ff */
[----:B------:R3:W-:Y:S01]  /*7670*/  STL [R1+0x548], R8 ;  /* 0x0005480801007387 */ /* 0x0007e20000100800 */
[----:B------:R-:W-:Y:S01]  /*7680*/  IMAD R66, R153, 0x2, R68 ;  /* 0x0000000299427824 */ /* 0x000fe200078e0244 */
[----:B------:R-:W-:Y:S01]  /*7690*/  CS2R R110, SRZ ;  /* 0x00000000006e7805 */ /* 0x000fe2000001ff00 */
[C---:B------:R-:W-:Y:S01]  /*76a0*/  IMAD R151, R3.reuse, 0x70, RZ ;  /* 0x0000007003977824 */ /* 0x040fe200078e02ff */
[----:B------:R1:W-:Y:S01]  /*76b0*/  STL [R1+0x554], R44 ;  /* 0x0005542c01007387 */ /* 0x0003e20000100800 */
[----:B------:R-:W-:Y:S01]  /*76c0*/  IMAD R153, R3, 0x72, RZ ;  /* 0x0000007203997824 */ /* 0x000fe200078e02ff */
[-C--:B--2---:R-:W-:Y:S01]  /*76d0*/  IADD3 R42, P1, R113, R9.reuse, RZ ;  /* 0x00000009712a7210 */ /* 0x084fe20007f3e0ff */
[----:B------:R-:W2:Y:S01]  /*76e0*/  LDC R81, c[0x0][0x268] ;  /* 0x00009a00ff517b82 */ /* 0x000ea20000000800 */
[----:B---3--:R-:W-:-:S03]  /*76f0*/  IADD3 R8, P2, R114, R9, RZ ;  /* 0x0000000972087210 */ /* 0x008fc60007f5e0ff */
[----:B------:R3:W-:Y:S01]  /*7700*/  STL [R1+0x55c], R42 ;  /* 0x00055c2a01007387 */ /* 0x0007e20000100800 */
[----:B-1----:R-:W-:-:S03]  /*7710*/  LEA.HI.X.SX32 R44, R112, R2, 0x1, P0 ;  /* 0x00000002702c7211 */ /* 0x002fc600000f0eff */
[----:B------:R1:W-:Y:S01]  /*7720*/  STL [R1+0x564], R8 ;  /* 0x0005640801007387 */ /* 0x0003e20000100800 */
[----:B------:R-:W2:Y:S03]  /*7730*/  LDC R79, c[0x0][0x268] ;  /* 0x00009a00ff4f7b82 */ /* 0x000ea60000000800 */
[----:B------:R5:W-:Y:S01]  /*7740*/  STL [R1+0x550], R44 ;  /* 0x0005502c01007387 */ /* 0x000be20000100800 */
[-C--:B---3--:R-:W-:Y:S02]  /*7750*/  LEA.HI.X.SX32 R42, R113, R2.reuse, 0x1, P1 ;  /* 0x00000002712a7211 */ /* 0x088fe400008f0eff */
[----:B------:R-:W-:Y:S02]  /*7760*/  CS2R R112, SRZ ;  /* 0x0000000000707805 */ /* 0x000fe4000001ff00 */
[----:B------:R-:W3:Y:S01]  /*7770*/  LDC R77, c[0x0][0x268] ;  /* 0x00009a00ff4d7b82 */ /* 0x000ee20000000800 */
[----:B-1----:R-:W-:Y:S01]  /*7780*/  LEA.HI.X.SX32 R8, R114, R2, 0x1, P2 ;  /* 0x0000000272087211 */ /* 0x002fe200010f0eff */
[----:B------:R1:W-:Y:S01]  /*7790*/  STL [R1+0x558], R42 ;  /* 0x0005582a01007387 */ /* 0x0003e20000100800 */
[----:B-----5:R-:W-:-:S03]  /*77a0*/  IADD3 R44, P0, R115, R9, RZ ;  /* 0x00000009732c7210 */ /* 0x020fc60007f1e0ff */
[----:B------:R5:W-:Y:S02]  /*77b0*/  STL [R1+0x560], R8 ;  /* 0x0005600801007387 */ /* 0x000be40000100800 */
[----:B------:R-:W3:Y:S02]  /*77c0*/  LDC R75, c[0x0][0x268] ;  /* 0x00009a00ff4b7b82 */ /* 0x000ee40000000800 */
[----:B------:R0:W-:Y:S01]  /*77d0*/  STL [R1+0x56c], R44 ;  /* 0x00056c2c01007387 */ /* 0x0001e20000100800 */
[-C--:B-1----:R-:W-:Y:S02]  /*77e0*/  IADD3 R42, P1, R116, R9.reuse, RZ ;  /* 0x00000009742a7210 */ /* 0x082fe40007f3e0ff */
[----:B-----5:R-:W-:-:S03]  /*77f0*/  IADD3 R8, P2, R117, R9, RZ ;  /* 0x0000000975087210 */ /* 0x020fc60007f5e0ff */
[----:B------:R1:W-:Y:S01]  /*7800*/  STL [R1+0x574], R42 ;  /* 0x0005742a01007387 */ /* 0x0003e20000100800 */
[----:B------:R-:W5:Y:S01]  /*7810*/  LDC R73, c[0x0][0x268] ;  /* 0x00009a00ff497b82 */ /* 0x000f620000000800 */
[-C--:B------:R-:W-:Y:S02]  /*7820*/  LEA.HI.X.SX32 R64, R117, R2.reuse, 0x1, P2 ;  /* 0x0000000275407211 */ /* 0x080fe400010f0eff */
[----:B------:R4:W-:Y:S01]  /*7830*/  STL [R1+0x57c], R8 ;  /* 0x00057c0801007387 */ /* 0x0009e20000100800 */
[----:B0-----:R-:W-:Y:S02]  /*7840*/  IMAD R44, R155, 0x2, R66 ;  /* 0x000000029b2c7824 */ /* 0x001fe400078e0242 */
[----:B------:R-:W-:Y:S02]  /*7850*/  IMAD R155, R3, 0x74, RZ ;  /* 0x00000074039b7824 */ /* 0x000fe400078e02ff */
[----:B------:R-:W0:Y:S01]  /*7860*/  LDC R47, c[0x0][0x268] ;  /* 0x00009a00ff2f7b82 */ /* 0x000e220000000800 */
[----:B-1----:R-:W-:-:S02]  /*7870*/  LEA.HI.X.SX32 R42, R115, R2, 0x1, P0 ;  /* 0x00000002732a7211 */ /* 0x002fc400000f0eff */
[----:B------:R-:W-:Y:S02]  /*7880*/  CS2R R114, SRZ ;  /* 0x0000000000727805 */ /* 0x000fe4000001ff00 */
[----:B----4-:R-:W-:Y:S01]  /*7890*/  LEA.HI.X.SX32 R8, R116, R2, 0x1, P1 ;  /* 0x0000000274087211 */ /* 0x010fe200008f0eff */
[----:B------:R1:W-:Y:S01]  /*78a0*/  STL [R1+0x568], R42 ;  /* 0x0005682a01007387 */ /* 0x0003e20000100800 */
[----:B------:R-:W-:Y:S01]  /*78b0*/  CS2R R116, SRZ ;  /* 0x0000000000747805 */ /* 0x000fe2000001ff00 */
[----:B------:R-:W4:Y:S02]  /*78c0*/  LDC R46, c[0x0][0x268] ;  /* 0x00009a00ff2e7b82 */ /* 0x000f240000000800 */
[----:B------:R2:W-:Y:S04]  /*78d0*/  STL [R1+0x570], R8 ;  /* 0x0005700801007387 */ /* 0x0005e80000100800 */
[----:B------:R2:W-:Y:S01]  /*78e0*/  STL [R1+0x578], R64 ;  /* 0x0005784001007387 */ /* 0x0005e20000100800 */
[----:B-1----:R-:W-:Y:S01]  /*78f0*/  IMAD R42, R97, 0x2, R44 ;  /* 0x00000002612a7824 */ /* 0x002fe200078e022c */
[-C--:B------:R-:W-:Y:S01]  /*7900*/  IADD3 R97, P2, R120, R9.reuse, RZ ;  /* 0x0000000978617210 */ /* 0x080fe20007f5e0ff */
[----:B------:R-:W1:Y:S01]  /*7910*/  LDC R71, c[0x0][0x268] ;  /* 0x00009a00ff477b82 */ /* 0x000e620000000800 */
[----:B--2---:R-:W-:-:S02]  /*7920*/  IADD3 R8, P0, R118, R9, RZ ;  /* 0x0000000976087210 */ /* 0x004fc40007f1e0ff */
[----:B------:R-:W-:-:S03]  /*7930*/  IADD3 R64, P1, R119, R9, RZ ;  /* 0x0000000977407210 */ /* 0x000fc60007f3e0ff */
[----:B------:R2:W-:Y:S02]  /*7940*/  STL [R1+0x584], R8 ;  /* 0x0005840801007387 */ /* 0x0005e40000100800 */
[----:B------:R-:W1:Y:S02]  /*7950*/  LDC R69, c[0x0][0x268] ;  /* 0x00009a00ff457b82 */ /* 0x000e640000000800 */
[----:B------:R3:W-:Y:S04]  /*7960*/  STL [R1+0x58c], R64 ;  /* 0x00058c4001007387 */ /* 0x0007e80000100800 */
[----:B------:R5:W-:Y:S02]  /*7970*/  STL [R1+0x594], R97 ;  /* 0x0005946101007387 */ /* 0x000be40000100800 */
[----:B------:R-:W1:Y:S01]  /*7980*/  LDC R67, c[0x0][0x268] ;  /* 0x00009a00ff437b82 */ /* 0x000e620000000800 */
[----:B--2---:R-:W-:Y:S01]  /*7990*/  IMAD R8, R89, 0x2, R42 ;  /* 0x0000000259087824 */ /* 0x004fe200078e022a */
[----:B------:R-:W-:-:S02]  /*79a0*/  LEA.HI.X.SX32 R89, R120, R2, 0x1, P2 ;  /* 0x0000000278597211 */ /* 0x000fc400010f0eff */
[----:B------:R-:W-:Y:S02]  /*79b0*/  CS2R R120, SRZ ;  /* 0x0000000000787805 */ /* 0x000fe4000001ff00 */
[-C--:B---3--:R-:W-:Y:S02]  /*79c0*/  LEA.HI.X.SX32 R64, R118, R2.reuse, 0x1, P0 ;  /* 0x0000000276407211 */ /* 0x088fe400000f0eff */
[----:B------:R-:W2:Y:S01]  /*79d0*/  LDC R63, c[0x0][0x268] ;  /* 0x00009a00ff3f7b82 */ /* 0x000ea20000000800 */
[----:B-----5:R-:W-:Y:S02]  /*79e0*/  LEA.HI.X.SX32 R97, R119, R2, 0x1, P1 ;  /* 0x0000000277617211 */ /* 0x020fe400008f0eff */
[----:B------:R3:W-:Y:S01]  /*79f0*/  STL [R1+0x580], R64 ;  /* 0x0005804001007387 */ /* 0x0007e20000100800 */
[----:B------:R-:W-:-:S03]  /*7a00*/  CS2R R118, SRZ ;  /* 0x0000000000767805 */ /* 0x000fc6000001ff00 */
[----:B------:R5:W-:Y:S01]  /*7a10*/  STL [R1+0x588], R97 ;  /* 0x0005886101007387 */ /* 0x000be20000100800 */
[----:B------:R-:W2:Y:S03]  /*7a20*/  LDC R41, c[0x0][0x268] ;  /* 0x00009a00ff297b82 */ /* 0x000ea60000000800 */
[----:B------:R0:W-:Y:S01]  /*7a30*/  STL [R1+0x590], R89 ;  /* 0x0005905901007387 */ /* 0x0001e20000100800 */
[----:B---3--:R-:W-:Y:S01]  /*7a40*/  IMAD R64, R85, 0x2, R8 ;  /* 0x0000000255407824 */ /* 0x008fe200078e0208 */
[-C--:B------:R-:W-:Y:S02]  /*7a50*/  IADD3 R85, P2, R98, R9.reuse, RZ ;  /* 0x0000000962557210 */ /* 0x080fe40007f5e0ff */
[-C--:B-----5:R-:W-:Y:S01]  /*7a60*/  IADD3 R97, P0, R60, R9.reuse, RZ ;  /* 0x000000093c617210 */ /* 0x0a0fe20007f1e0ff */
[----:B------:R-:W-:Y:S01]  /*7a70*/  IMAD R65, R65, 0x2, R64 ;  /* 0x0000000241417824 */ /* 0x000fe200078e0240 */
[----:B------:R-:W3:Y:S01]  /*7a80*/  LDC R40, c[0x0][0x268] ;  /* 0x00009a00ff287b82 */ /* 0x000ee20000000800 */
[----:B0-----:R-:W-:-:S02]  /*7a90*/  IADD3 R89, P1, R96, R9, RZ ;  /* 0x0000000960597210 */ /* 0x001fc40007f3e0ff */
[----:B------:R-:W-:Y:S01]  /*7aa0*/  STL [R1+0x59c], R97 ;  /* 0x00059c6101007387 */ /* 0x000fe20000100800 */
[----:B------:R-:W-:-:S03]  /*7ab0*/  IMAD R26, R26, 0x2, R65 ;  /* 0x000000021a1a7824 */ /* 0x000fc600078e0241 */
[----:B------:R0:W-:Y:S01]  /*7ac0*/  STL [R1+0x5a4], R89 ;  /* 0x0005a45901007387 */ /* 0x0001e20000100800 */
[----:B------:R-:W5:Y:S03]  /*7ad0*/  LDC R61, c[0x0][0x268] ;  /* 0x00009a00ff3d7b82 */ /* 0x000f660000000800 */
[----:B------:R4:W-:Y:S05]  /*7ae0*/  STL [R1+0x5ac], R85 ;  /* 0x0005ac5501007387 */ /* 0x0009ea0000100800 */
[----:B------:R-:W5:Y:S01]  /*7af0*/  LDC R57, c[0x0][0x268] ;  /* 0x00009a00ff397b82 */ /* 0x000f620000000800 */
[----:B0-----:R-:W-:-:S02]  /*7b00*/  LEA.HI.X.SX32 R89, R60, R2, 0x1, P0 ;  /* 0x000000023c597211 */ /* 0x001fc400000f0eff */
[-C--:B------:R-:W-:Y:S02]  /*7b10*/  LEA.HI.X.SX32 R60, R96, R2.reuse, 0x1, P1 ;  /* 0x00000002603c7211 */ /* 0x080fe400008f0eff */
[----:B------:R-:W-:Y:S02]  /*7b20*/  CS2R R96, SRZ ;  /* 0x0000000000607805 */ /* 0x000fe4000001ff00 */
[----:B----4-:R-:W-:Y:S01]  /*7b30*/  LEA.HI.X.SX32 R85, R98, R2, 0x1, P2 ;  /* 0x0000000262557211 */ /* 0x010fe200010f0eff */
[----:B------:R0:W-:Y:S01]  /*7b40*/  STL [R1+0x598], R89 ;  /* 0x0005985901007387 */ /* 0x0001e20000100800 */
[----:B------:R-:W-:Y:S01]  /*7b50*/  CS2R R98, SRZ ;  /* 0x0000000000627805 */ /* 0x000fe2000001ff00 */
[----:B------:R-:W4:Y:S02]  /*7b60*/  LDC R37, c[0x0][0x268] ;  /* 0x00009a00ff257b82 */ /* 0x000f240000000800 */
[----:B------:R1:W-:Y:S04]  /*7b70*/  STL [R1+0x5a0], R60 ;  /* 0x0005a03c01007387 */ /* 0x0003e80000100800 */
[----:B------:R2:W-:Y:S01]  /*7b80*/  STL [R1+0x5a8], R85 ;  /* 0x0005a85501007387 */ /* 0x0005e20000100800 */
[-C--:B0-----:R-:W-:Y:S01]  /*7b90*/  IADD3 R89, P1, R93, R9.reuse, RZ ;  /* 0x000000095d597210 */ /* 0x081fe20007f3e0ff */
[----:B------:R-:W0:Y:S01]  /*7ba0*/  LDC R56, c[0x0][0x268] ;  /* 0x00009a00ff387b82 */ /* 0x000e220000000800 */
[----:B-1----:R-:W-:-:S02]  /*7bb0*/  IADD3 R60, P0, R62, R9, RZ ;  /* 0x000000093e3c7210 */ /* 0x002fc40007f1e0ff */
[----:B--2---:R-:W-:-:S03]  /*7bc0*/  IADD3 R85, P2, R95, R9, RZ ;  /* 0x000000095f557210 */ /* 0x004fc60007f5e0ff */
[----:B------:R1:W-:Y:S01]  /*7bd0*/  STL [R1+0x5b4], R60 ;  /* 0x0005b43c01007387 */ /* 0x0003e20000100800 */
[-C--:B------:R-:W-:Y:S01]  /*7be0*/  LEA.HI.X.SX32 R62, R62, R2.reuse, 0x1, P0 ;  /* 0x000000023e3e7211 */ /* 0x080fe200000f0eff */
[----:B------:R-:W2:Y:S02]  /*7bf0*/  LDC R54, c[0x0][0x268] ;  /* 0x00009a00ff367b82 */ /* 0x000ea40000000800 */
[----:B------:R-:W-:Y:S04]  /*7c00*/  STL [R1+0x5bc], R89 ;  /* 0x0005bc5901007387 */ /* 0x000fe80000100800 */
[----:B------:R3:W-:Y:S01]  /*7c10*/  STL [R1+0x5c4], R85 ;  /* 0x0005c45501007387 */ /* 0x0007e20000100800 */
[----:B-1----:R-:W-:Y:S01]  /*7c20*/  IMAD R60, R83, 0x2, R26 ;  /* 0x00000002533c7824 */ /* 0x002fe200078e021a */
[----:B------:R-:W-:-:S02]  /*7c30*/  LEA.HI.X.SX32 R83, R95, R2, 0x1, P2 ;  /* 0x000000025f537211 */ /* 0x000fc400010f0eff */
[----:B------:R1:W-:Y:S01]  /*7c40*/  STL [R1+0x5b0], R62 ;  /* 0x0005b03e01007387 */ /* 0x0003e20000100800 */
[----:B------:R-:W2:Y:S01]  /*7c50*/  LDC R34, c[0x0][0x268] ;  /* 0x00009a00ff227b82 */ /* 0x000ea20000000800 */
[----:B---3--:R-:W-:-:S07]  /*7c60*/  LEA.HI.X.SX32 R85, R93, R2, 0x1, P1 ;  /* 0x000000025d557211 */ /* 0x008fce00008f0eff */
[----:B------:R-:W3:Y:S01]  /*7c70*/  LDC R53, c[0x0][0x268] ;  /* 0x00009a00ff357b82 */ /* 0x000ee20000000800 */
[----:B-1----:R-:W-:Y:S01]  /*7c80*/  IMAD R62, R35, 0x2, R60 ;  /* 0x00000002233e7824 */ /* 0x002fe200078e023c */
[----:B------:R1:W-:Y:S01]  /*7c90*/  STL [R1+0x5b8], R85 ;  /* 0x0005b85501007387 */ /* 0x0003e20000100800 */
[-C--:B------:R-:W-:Y:S02]  /*7ca0*/  IADD3 R35, P2, R91, R9.reuse, RZ ;  /* 0x000000095b237210 */ /* 0x080fe40007f5e0ff */
[----:B------:R-:W-:Y:S01]  /*7cb0*/  IMAD R59, R59, 0x2, R62 ;  /* 0x000000023b3b7824 */ /* 0x000fe200078e023e */
[----:B------:R5:W-:Y:S02]  /*7cc0*/  STL [R1+0x5c0], R83 ;  /* 0x0005c05301007387 */ /* 0x000be40000100800 */
[----:B------:R-:W3:Y:S01]  /*7cd0*/  LDC R51, c[0x0][0x268] ;  /* 0x00009a00ff337b82 */ /* 0x000ee20000000800 */
[----:B------:R-:W-:Y:S01]  /*7ce0*/  IMAD R58, R58, 0x2, R59 ;  /* 0x000000023a3a7824 */ /* 0x000fe200078e023b */
[----:B-1----:R-:W-:-:S02]  /*7cf0*/  IADD3 R85, P0, R38, R9, RZ ;  /* 0x0000000926557210 */ /* 0x002fc40007f1e0ff */
[----:B-----5:R-:W-:-:S03]  /*7d00*/  IADD3 R83, P1, R90, R9, RZ ;  /* 0x000000095a537210 */ /* 0x020fc60007f3e0ff */
[----:B------:R-:W-:Y:S01]  /*7d10*/  STL [R1+0x5cc], R85 ;  /* 0x0005cc5501007387 */ /* 0x000fe20000100800 */
[----:B------:R-:W1:Y:S03]  /*7d20*/  LDC R49, c[0x0][0x268] ;  /* 0x00009a00ff317b82 */ /* 0x000e660000000800 */
[----:B------:R5:W-:Y:S04]  /*7d30*/  STL [R1+0x5d4], R83 ;  /* 0x0005d45301007387 */ /* 0x000be80000100800 */
[----:B------:R4:W-:Y:S01]  /*7d40*/  STL [R1+0x5dc], R35 ;  /* 0x0005dc2301007387 */ /* 0x0009e20000100800 */
[----:B------:R-:W1:Y:S01]  /*7d50*/  LDC R45, c[0x0][0x268] ;  /* 0x00009a00ff2d7b82 */ /* 0x000e620000000800 */
[----:B-----5:R-:W-:-:S02]  /*7d60*/  LEA.HI.X.SX32 R83, R38, R2, 0x1, P0 ;  /* 0x0000000226537211 */ /* 0x020fc400000f0eff */
[----:B------:R-:W-:-:S05]  /*7d70*/  LEA.HI.X.SX32 R38, R90, R2, 0x1, P1 ;  /* 0x000000025a267211 */ /* 0x000fca00008f0eff */
[----:B------:R-:W5:Y:S01]  /*7d80*/  LDC R29, c[0x0][0x268] ;  /* 0x00009a00ff1d7b82 */ /* 0x000f620000000800 */
[----:B----4-:R-:W-:Y:S01]  /*7d90*/  LEA.HI.X.SX32 R35, R91, R2, 0x1, P2 ;  /* 0x000000025b237211 */ /* 0x010fe200010f0eff */
[----:B------:R4:W-:Y:S01]  /*7da0*/  STL [R1+0x5c8], R83 ;  /* 0x0005c85301007387 */ /* 0x0009e20000100800 */
[----:B------:R-:W-:-:S03]  /*7db0*/  CS2R R90, SRZ ;  /* 0x00000000005a7805 */ /* 0x000fc6000001ff00 */
[----:B------:R0:W-:Y:S02]  /*7dc0*/  STL [R1+0x5d0], R38 ;  /* 0x0005d02601007387 */ /* 0x0001e40000100800 */
[----:B------:R-:W5:Y:S02]  /*7dd0*/  LDC R28, c[0x0][0x268] ;  /* 0x00009a00ff1c7b82 */ /* 0x000f640000000800 */
[----:B------:R2:W-:Y:S01]  /*7de0*/  STL [R1+0x5d8], R35 ;  /* 0x0005d82301007387 */ /* 0x0005e20000100800 */
[-C--:B----4-:R-:W-:Y:S02]  /*7df0*/  IADD3 R83, P1, R84, R9.reuse, RZ ;  /* 0x0000000954537210 */ /* 0x090fe40007f3e0ff */
[----:B0-----:R-:W-:-:S03]  /*7e00*/  IADD3 R38, P0, R82, R9, RZ ;  /* 0x0000000952267210 */ /* 0x001fc60007f1e0ff */
[----:B------:R-:W0:Y:S01]  /*7e10*/  LDC R43, c[0x0][0x268] ;  /* 0x00009a00ff2b7b82 */ /* 0x000e220000000800 */
[----:B--2---:R-:W-:Y:S01]  /*7e20*/  IADD3 R35, P2, R94, R9, RZ ;  /* 0x000000095e237210 */ /* 0x004fe20007f5e0ff */
[----:B------:R2:W-:Y:S01]  /*7e30*/  STL [R1+0x5e4], R38 ;  /* 0x0005e42601007387 */ /* 0x0005e20000100800 */
[----:B------:R-:W-:-:S03]  /*7e40*/  LEA.HI.X.SX32 R82, R82, R2, 0x1, P0 ;  /* 0x0000000252527211 */ /* 0x000fc600000f0eff */
[----:B------:R-:W-:Y:S02]  /*7e50*/  STL [R1+0x5ec], R83 ;  /* 0x0005ec5301007387 */ /* 0x000fe40000100800 */
[----:B------:R-:W4:Y:S02]  /*7e60*/  LDC R39, c[0x0][0x268] ;  /* 0x00009a00ff277b82 */ /* 0x000f240000000800 */
[----:B------:R3:W-:Y:S01]  /*7e70*/  STL [R1+0x5f4], R35 ;  /* 0x0005f42301007387 */ /* 0x0007e20000100800 */
[----:B--2---:R-:W-:Y:S01]  /*7e80*/  IMAD R38, R7, 0x2, R58 ;  /* 0x0000000207267824 */ /* 0x004fe200078e023a */
[-C--:B------:R-:W-:Y:S02]  /*7e90*/  LEA.HI.X.SX32 R7, R84, R2.reuse, 0x1, P1 ;  /* 0x0000000254077211 */ /* 0x080fe400008f0eff */
[----:B------:R2:W-:Y:S02]  /*7ea0*/  STL [R1+0x5e0], R82 ;  /* 0x0005e05201007387 */ /* 0x0005e40000100800 */
[----:B------:R-:W4:Y:S01]  /*7eb0*/  LDC R25, c[0x0][0x268] ;  /* 0x00009a00ff197b82 */ /* 0x000f220000000800 */
[----:B------:R-:W-:Y:S01]  /*7ec0*/  IMAD R55, R55, 0x2, R38 ;  /* 0x0000000237377824 */ /* 0x000fe200078e0226 */
[----:B------:R-:W-:Y:S01]  /*7ed0*/  CS2R R84, SRZ ;  /* 0x0000000000547805 */ /* 0x000fe2000001ff00 */
[----:B------:R1:W-:Y:S01]  /*7ee0*/  STL [R1+0x5e8], R7 ;  /* 0x0005e80701007387 */ /* 0x0003e20000100800 */
[----:B---3--:R-:W-:-:S02]  /*7ef0*/  LEA.HI.X.SX32 R35, R94, R2, 0x1, P2 ;  /* 0x000000025e237211 */ /* 0x008fc400010f0eff */
[----:B------:R-:W-:Y:S02]  /*7f00*/  CS2R R94, SRZ ;  /* 0x00000000005e7805 */ /* 0x000fe4000001ff00 */
[----:B------:R-:W3:Y:S01]  /*7f10*/  LDC R36, c[0x0][0x268] ;  /* 0x00009a00ff247b82 */ /* 0x000ee20000000800 */
[-C--:B--2---:R-:W-:Y:S01]  /*7f20*/  IADD3 R82, P2, R88, R9.reuse, RZ ;  /* 0x0000000958527210 */ /* 0x084fe20007f5e0ff */
[----:B------:R2:W-:Y:S01]  /*7f30*/  STL [R1+0x5f0], R35 ;  /* 0x0005f02301007387 */ /* 0x0005e20000100800 */
[----:B-1----:R-:W-:-:S05]  /*7f40*/  IADD3 R7, P0, R32, R9, RZ ;  /* 0x0000000920077210 */ /* 0x002fca0007f1e0ff */
[----:B------:R-:W1:Y:S01]  /*7f50*/  LDC R22, c[0x0][0x268] ;  /* 0x00009a00ff167b82 */ /* 0x000e620000000800 */
[----:B------:R5:W-:Y:S01]  /*7f60*/  STL [R1+0x5fc], R7 ;  /* 0x0005fc0701007387 */ /* 0x000be20000100800 */
[----:B--2---:R-:W-:-:S06]  /*7f70*/  IADD3 R35, P1, R87, R9, RZ ;  /* 0x0000000957237210 */ /* 0x004fcc0007f3e0ff */
[----:B------:R-:W2:Y:S01]  /*7f80*/  LDC R21, c[0x0][0x268] ;  /* 0x00009a00ff157b82 */ /* 0x000ea20000000800 */
[----:B------:R0:W-:Y:S01]  /*7f90*/  STL [R1+0x604], R35 ;  /* 0x0006042301007387 */ /* 0x0001e20000100800 */
[----:B-----5:R-:W-:Y:S01]  /*7fa0*/  IMAD R7, R30, 0x2, R55 ;  /* 0x000000021e077824 */ /* 0x020fe200078e0237 */
[-C--:B------:R-:W-:Y:S02]  /*7fb0*/  LEA.HI.X.SX32 R30, R88, R2.reuse, 0x1, P2 ;  /* 0x00000002581e7211 */ /* 0x080fe400010f0eff */
[----:B------:R5:W-:Y:S01]  /*7fc0*/  STL [R1+0x60c], R82 ;  /* 0x00060c5201007387 */ /* 0x000be20000100800 */
[----:B------:R-:W-:Y:S02]  /*7fd0*/  CS2R R88, SRZ ;  /* 0x0000000000587805 */ /* 0x000fe4000001ff00 */
[----:B------:R-:W2:Y:S01]  /*7fe0*/  LDC R20, c[0x0][0x268] ;  /* 0x00009a00ff147b82 */ /* 0x000ea20000000800 */
[-C--:B0-----:R-:W-:Y:S02]  /*7ff0*/  LEA.HI.X.SX32 R35, R32, R2.reuse, 0x1, P0 ;  /* 0x0000000220237211 */ /* 0x081fe400000f0eff */
[----:B------:R-:W-:-:S03]  /*8000*/  LEA.HI.X.SX32 R32, R87, R2, 0x1, P1 ;  /* 0x0000000257207211 */ /* 0x000fc600008f0eff */
[----:B------:R0:W-:Y:S02]  /*8010*/  STL [R1+0x5f8], R35 ;  /* 0x0005f82301007387 */ /* 0x0001e40000100800 */
[----:B------:R-:W2:Y:S01]  /*8020*/  LDC R33, c[0x0][0x268] ;  /* 0x00009a00ff217b82 */ /* 0x000ea20000000800 */
[----:B-----5:R-:W-:Y:S01]  /*8030*/  CS2R R82, SRZ ;  /* 0x0000000000527805 */ /* 0x020fe2000001ff00 */
[----:B------:R5:W-:Y:S04]  /*8040*/  STL [R1+0x600], R32 ;  /* 0x0006002001007387 */ /* 0x000be80000100800 */
[----:B------:R4:W-:Y:S02]  /*8050*/  STL [R1+0x608], R30 ;  /* 0x0006081e01007387 */ /* 0x0009e40000100800 */
[----:B------:R-:W2:Y:S01]  /*8060*/  LDC R31, c[0x0][0x268] ;  /* 0x00009a00ff1f7b82 */ /* 0x000ea20000000800 */
[----:B0-----:R-:W-:Y:S01]  /*8070*/  IMAD R35, R16, 0x2, R7 ;  /* 0x0000000210237824 */ /* 0x001fe200078e0207 */
[----:B------:R-:W-:-:S02]  /*8080*/  IADD3 R16, P2, R92, R9, RZ ;  /* 0x000000095c107210 */ /* 0x000fc40007f5e0ff */
[----:B-----5:R-:W-:Y:S01]  /*8090*/  IADD3 R32, P0, R50, R9, RZ ;  /* 0x0000000932207210 */ /* 0x020fe20007f1e0ff */
[----:B------:R-:W-:-:S03]  /*80a0*/  IMAD R52, R52, 0x2, R35 ;  /* 0x0000000234347824 */ /* 0x000fc600078e0223 */
[----:B------:R-:W0:Y:S01]  /*80b0*/  LDC R27, c[0x0][0x268] ;  /* 0x00009a00ff1b7b82 */ /* 0x000e220000000800 */
[----:B----4-:R-:W-:Y:S01]  /*80c0*/  IADD3 R30, P1, R80, R9, RZ ;  /* 0x00000009501e7210 */ /* 0x010fe20007f3e0ff */
[----:B------:R4:W-:Y:S04]  /*80d0*/  STL [R1+0x614], R32 ;  /* 0x0006142001007387 */ /* 0x0009e80000100800 */
[----:B------:R5:W-:Y:S02]  /*80e0*/  STL [R1+0x61c], R30 ;  /* 0x00061c1e01007387 */ /* 0x000be40000100800 */
[----:B------:R-:W0:Y:S02]  /*80f0*/  LDC R13, c[0x0][0x268] ;  /* 0x00009a00ff0d7b82 */ /* 0x000e240000000800 */
[----:B------:R3:W-:Y:S01]  /*8100*/  STL [R1+0x624], R16 ;  /* 0x0006241001007387 */ /* 0x0007e20000100800 */
[-C--:B----4-:R-:W-:Y:S01]  /*8110*/  LEA.HI.X.SX32 R32, R50, R2.reuse, 0x1, P0 ;  /* 0x0000000232207211 */ /* 0x090fe200000f0eff */
[----:B------:R-:W-:Y:S01]  /*8120*/  IMAD R50, R81, 0x2, R52 ;  /* 0x0000000251327824 */ /* 0x000fe200078e0234 */
[----:B-----5:R-:W-:-:S03]  /*8130*/  LEA.HI.X.SX32 R30, R80, R2, 0x1, P1 ;  /* 0x00000002501e7211 */ /* 0x020fc600008f0eff */
[----:B------:R4:W-:Y:S01]  /*8140*/  STL [R1+0x610], R32 ;  /* 0x0006102001007387 */ /* 0x0009e20000100800 */
[----:B------:R-:W5:Y:S01]  /*8150*/  LDC R24, c[0x0][0x268] ;  /* 0x00009a00ff187b82 */ /* 0x000f620000000800 */
[----:B------:R-:W-:Y:S02]  /*8160*/  CS2R R80, SRZ ;  /* 0x0000000000507805 */ /* 0x000fe4000001ff00 */
[----:B---3--:R-:W-:Y:S01]  /*8170*/  LEA.HI.X.SX32 R16, R92, R2, 0x1, P2 ;  /* 0x000000025c107211 */ /* 0x008fe200010f0eff */
[----:B------:R3:W-:Y:S01]  /*8180*/  STL [R1+0x618], R30 ;  /* 0x0006181e01007387 */ /* 0x0007e20000100800 */
[----:B------:R-:W-:-:S03]  /*8190*/  CS2R R92, SRZ ;  /* 0x00000000005c7805 */ /* 0x000fc6000001ff00 */
[----:B------:R1:W-:Y:S01]  /*81a0*/  STL [R1+0x620], R16 ;  /* 0x0006201001007387 */ /* 0x0003e20000100800 */
[----:B------:R-:W5:Y:S01]  /*81b0*/  LDC R5, c[0x0][0x268] ;  /* 0x00009a00ff057b82 */ /* 0x000f620000000800 */
[-C--:B----4-:R-:W-:Y:S02]  /*81c0*/  IADD3 R32, P0, R48, R9.reuse, RZ ;  /* 0x0000000930207210 */ /* 0x090fe40007f1e0ff */
[----:B---3--:R-:W-:-:S03]  /*81d0*/  IADD3 R30, P1, R86, R9, RZ ;  /* 0x00000009561e7210 */ /* 0x008fc60007f3e0ff */
[----:B------:R3:W-:Y:S01]  /*81e0*/  STL [R1+0x62c], R32 ;  /* 0x00062c2001007387 */ /* 0x0007e20000100800 */
[-C--:B------:R-:W-:Y:S01]  /*81f0*/  LEA.HI.X.SX32 R48, R48, R2.reuse, 0x1, P0 ;  /* 0x0000000230307211 */ /* 0x080fe200000f0eff */
[----:B------:R-:W4:Y:S01]  /*8200*/  LDC R11, c[0x0][0x268] ;  /* 0x00009a00ff0b7b82 */ /* 0x000f220000000800 */
[----:B-1----:R-:W-:Y:S01]  /*8210*/  IADD3 R16, P2, R78, R9, RZ ;  /* 0x000000094e107210 */ /* 0x002fe20007f5e0ff */
[----:B------:R1:W-:Y:S04]  /*8220*/  STL [R1+0x634], R30 ;  /* 0x0006341e01007387 */ /* 0x0003e80000100800 */
[----:B------:R2:W-:Y:S01]  /*8230*/  STL [R1+0x63c], R16 ;  /* 0x00063c1001007387 */ /* 0x0005e20000100800 */
[----:B---3--:R-:W-:Y:S01]  /*8240*/  IMAD R32, R79, 0x2, R50 ;  /* 0x000000024f207824 */ /* 0x008fe200078e0232 */
[----:B------:R-:W3:Y:S02]  /*8250*/  LDC R10, c[0x0][0x268] ;  /* 0x00009a00ff0a7b82 */ /* 0x000ee40000000800 */
[----:B------:R0:W-:Y:S01]  /*8260*/  STL [R1+0x628], R48 ;  /* 0x0006283001007387 */ /* 0x0001e20000100800 */
[----:B-1----:R-:W-:-:S02]  /*8270*/  LEA.HI.X.SX32 R30, R86, R2, 0x1, P1 ;  /* 0x00000002561e7211 */ /* 0x002fc400008f0eff */
[----:B------:R-:W-:Y:S02]  /*8280*/  CS2R R86, SRZ ;  /* 0x0000000000567805 */ /* 0x000fe4000001ff00 */
[----:B--2---:R-:W-:Y:S01]  /*8290*/  LEA.HI.X.SX32 R16, R78, R2, 0x1, P2 ;  /* 0x000000024e107211 */ /* 0x004fe200010f0eff */
[----:B------:R1:W-:Y:S01]  /*82a0*/  STL [R1+0x630], R30 ;  /* 0x0006301e01007387 */ /* 0x0003e20000100800 */
[----:B------:R-:W2:Y:S01]  /*82b0*/  LDC R4, c[0x0][0x268] ;  /* 0x00009a00ff047b82 */ /* 0x000ea20000000800 */
[----:B------:R-:W-:Y:S01]  /*82c0*/  CS2R R78, SRZ ;  /* 0x00000000004e7805 */ /* 0x000fe2000001ff00 */
[----:B0-----:R-:W-:Y:S01]  /*82d0*/  IMAD R48, R77, 0x2, R32 ;  /* 0x000000024d307824 */ /* 0x001fe200078e0220 */
[----:B------:R0:W-:Y:S01]  /*82e0*/  STL [R1+0x638], R16 ;  /* 0x0006381001007387 */ /* 0x0001e20000100800 */
[----:B------:R-:W-:-:S04]  /*82f0*/  IADD3 R77, P2, R76, R9, RZ ;  /* 0x000000094c4d7210 */ /* 0x000fc80007f5e0ff */
[----:B------:R-:W2:Y:S01]  /*8300*/  LDC R17, c[0x0][0x268] ;  /* 0x00009a00ff117b82 */ /* 0x000ea20000000800 */
[-C--:B-1----:R-:W-:Y:S02]  /*8310*/  IADD3 R30, P0, R74, R9.reuse, RZ ;  /* 0x000000094a1e7210 */ /* 0x082fe40007f1e0ff */
[----:B0-----:R-:W-:-:S03]  /*8320*/  IADD3 R16, P1, R72, R9, RZ ;  /* 0x0000000948107210 */ /* 0x001fc60007f3e0ff */
[----:B------:R0:W-:Y:S02]  /*8330*/  STL [R1+0x644], R30 ;  /* 0x0006441e01007387 */ /* 0x0001e40000100800 */
[----:B------:R-:W1:Y:S02]  /*8340*/  LDC R18, c[0x0][0x268] ;  /* 0x00009a00ff127b82 */ /* 0x000e640000000800 */
[----:B------:R5:W-:Y:S04]  /*8350*/  STL [R1+0x64c], R16 ;  /* 0x00064c1001007387 */ /* 0x000be80000100800 */
[----:B------:R4:W-:Y:S01]  /*8360*/  STL [R1+0x654], R77 ;  /* 0x0006544d01007387 */ /* 0x0009e20000100800 */
[----:B0-----:R-:W-:Y:S01]  /*8370*/  IMAD R30, R75, 0x2, R48 ;  /* 0x000000024b1e7824 */ /* 0x001fe200078e0230 */
[----:B------:R-:W0:Y:S01]  /*8380*/  LDC R19, c[0x0][0x268] ;  /* 0x00009a00ff137b82 */ /* 0x000e220000000800 */
[----:B-----5:R-:W-:-:S02]  /*8390*/  LEA.HI.X.SX32 R16, R74, R2, 0x1, P0 ;  /* 0x000000024a107211 */ /* 0x020fc400000f0eff */
[-C--:B------:R-:W-:Y:S02]  /*83a0*/  LEA.HI.X.SX32 R74, R72, R2.reuse, 0x1, P1 ;  /* 0x00000002484a7211 */ /* 0x080fe400008f0eff */
[----:B------:R-:W-:Y:S01]  /*83b0*/  LEA.HI.X.SX32 R72, R76, R2, 0x1, P2 ;  /* 0x000000024c487211 */ /* 0x000fe200010f0eff */
[----:B------:R5:W-:Y:S02]  /*83c0*/  STL [R1+0x640], R16 ;  /* 0x0006401001007387 */ /* 0x000be40000100800 */
[----:B------:R-:W0:Y:S01]  /*83d0*/  LDC R23, c[0x0][0x268] ;  /* 0x00009a00ff177b82 */ /* 0x000e220000000800 */
[----:B----4-:R-:W-:Y:S01]  /*83e0*/  CS2R R76, SRZ ;  /* 0x00000000004c7805 */ /* 0x010fe2000001ff00 */
[----:B------:R4:W-:Y:S04]  /*83f0*/  STL [R1+0x648], R74 ;  /* 0x0006484a01007387 */ /* 0x0009e80000100800 */
[----:B------:R3:W-:Y:S01]  /*8400*/  STL [R1+0x650], R72 ;  /* 0x0006504801007387 */ /* 0x0007e20000100800 */
[----:B-----5:R-:W-:Y:S01]  /*8410*/  IMAD R16, R73, 0x2, R30 ;  /* 0x0000000249107824 */ /* 0x020fe200078e021e */
[----:B------:R-:W-:-:S02]  /*8420*/  IADD3 R73, P2, R68, R9, RZ ;  /* 0x0000000944497210 */ /* 0x000fc40007f5e0ff */
[-C--:B----4-:R-:W-:Y:S01]  /*8430*/  IADD3 R74, P0, R14, R9.reuse, RZ ;  /* 0x000000090e4a7210 */ /* 0x090fe20007f1e0ff */
[----:B------:R-:W-:Y:S01]  /*8440*/  IMAD R47, R47, 0x2, R16 ;  /* 0x000000022f2f7824 */ /* 0x000fe200078e0210 */
[----:B------:R-:W-:Y:S02]  /*8450*/  LEA.HI.X.SX32 R68, R68, R2, 0x1, P2 ;  /* 0x0000000244447211 */ /* 0x000fe400010f0eff */
[----:B---3--:R-:W-:Y:S01]  /*8460*/  IADD3 R72, P1, R70, R9, RZ ;  /* 0x0000000946487210 */ /* 0x008fe20007f3e0ff */
[----:B------:R3:W-:Y:S01]  /*8470*/  STL [R1+0x65c], R74 ;  /* 0x00065c4a01007387 */ /* 0x0007e20000100800 */
[----:B------:R-:W-:-:S03]  /*8480*/  IMAD R46, R46, 0x2, R47 ;  /* 0x000000022e2e7824 */ /* 0x000fc600078e022f */
[----:B------:R4:W-:Y:S04]  /*8490*/  STL [R1+0x664], R72 ;  /* 0x0006644801007387 */ /* 0x0009e80000100800 */
[----:B------:R-:W-:Y:S01]  /*84a0*/  STL [R1+0x66c], R73 ;  /* 0x00066c4901007387 */ /* 0x000fe20000100800 */
[----:B---3--:R-:W-:Y:S02]  /*84b0*/  CS2R R74, SRZ ;  /* 0x00000000004a7805 */ /* 0x008fe4000001ff00 */
[-C--:B----4-:R-:W-:Y:S02]  /*84c0*/  LEA.HI.X.SX32 R72, R14, R2.reuse, 0x1, P0 ;  /* 0x000000020e487211 */ /* 0x090fe400000f0eff */
[----:B------:R-:W-:Y:S02]  /*84d0*/  LEA.HI.X.SX32 R14, R70, R2, 0x1, P1 ;  /* 0x00000002460e7211 */ /* 0x000fe400008f0eff */
[----:B------:R-:W-:Y:S01]  /*84e0*/  IADD3 R70, P1, R44, R9, RZ ;  /* 0x000000092c467210 */ /* 0x000fe20007f3e0ff */
[----:B------:R3:W-:Y:S04]  /*84f0*/  STL [R1+0x658], R72 ;  /* 0x0006584801007387 */ /* 0x0007e80000100800 */
[----:B------:R4:W-:Y:S04]  /*8500*/  STL [R1+0x660], R14 ;  /* 0x0006600e01007387 */ /* 0x0009e80000100800 */
[----:B------:R5:W-:Y:S01]  /*8510*/  STL [R1+0x668], R68 ;  /* 0x0006684401007387 */ /* 0x000be20000100800 */
[----:B---3--:R-:W-:-:S02]  /*8520*/  CS2R R72, SRZ ;  /* 0x0000000000487805 */ /* 0x008fc4000001ff00 */
[-C--:B----4-:R-:W-:Y:S02]  /*8530*/  IADD3 R14, P0, R66, R9.reuse, RZ ;  /* 0x00000009420e7210 */ /* 0x090fe40007f1e0ff */
[----:B-----5:R-:W-:-:S03]  /*8540*/  IADD3 R68, P2, R42, R9, RZ ;  /* 0x000000092a447210 */ /* 0x020fc60007f5e0ff */
[----:B------:R3:W-:Y:S04]  /*8550*/  STL [R1+0x674], R14 ;  /* 0x0006740e01007387 */ /* 0x0007e80000100800 */
[----:B------:R4:W-:Y:S04]  /*8560*/  STL [R1+0x67c], R70 ;  /* 0x00067c4601007387 */ /* 0x0009e80000100800 */
[----:B------:R5:W-:Y:S01]  /*8570*/  STL [R1+0x684], R68 ;  /* 0x0006844401007387 */ /* 0x000be20000100800 */
[----:B---3--:R-:W-:Y:S01]  /*8580*/  IMAD R14, R71, 0x2, R46 ;  /* 0x00000002470e7824 */ /* 0x008fe200078e022e */
[----:B----4-:R-:W-:-:S02]  /*8590*/  LEA.HI.X.SX32 R70, R66, R2, 0x1, P0 ;  /* 0x0000000242467211 */ /* 0x010fc400000f0eff */
[-C--:B------:R-:W-:Y:S02]  /*85a0*/  LEA.HI.X.SX32 R66, R42, R2.reuse, 0x1, P2 ;  /* 0x000000022a427211 */ /* 0x080fe400010f0eff */
[-C--:B-----5:R-:W-:Y:S01]  /*85b0*/  LEA.HI.X.SX32 R68, R44, R2.reuse, 0x1, P1 ;  /* 0x000000022c447211 */ /* 0x0a0fe200008f0eff */
[----:B------:R3:W-:Y:S01]  /*85c0*/  STL [R1+0x670], R70 ;  /* 0x0006704601007387 */ /* 0x0007e20000100800 */
[C---:B------:R-:W-:Y:S01]  /*85d0*/  IADD3 R42, P0, R8.reuse, R9, RZ ;  /* 0x00000009082a7210 */ /* 0x040fe20007f1e0ff */
[----:B------:R-:W-:Y:S02]  /*85e0*/  IMAD R44, R69, 0x2, R14 ;  /* 0x00000002452c7824 */ /* 0x000fe400078e020e */
[----:B------:R4:W-:Y:S01]  /*85f0*/  STL [R1+0x678], R68 ;  /* 0x0006784401007387 */ /* 0x0009e20000100800 */
[----:B------:R-:W-:-:S03]  /*8600*/  LEA.HI.X.SX32 R8, R8, R2, 0x1, P0 ;  /* 0x0000000208087211 */ /* 0x000fc600000f0eff */
[----:B------:R5:W-:Y:S01]  /*8610*/  STL [R1+0x680], R66 ;  /* 0x0006804201007387 */ /* 0x000be20000100800 */
[----:B---3--:R-:W-:-:S03]  /*8620*/  CS2R R70, SRZ ;  /* 0x0000000000467805 */ /* 0x008fc6000001ff00 */
[----:B------:R3:W-:Y:S01]  /*8630*/  STL [R1+0x68c], R42 ;  /* 0x00068c2a01007387 */ /* 0x0007e20000100800 */
[-C--:B----4-:R-:W-:Y:S02]  /*8640*/  IADD3 R68, P1, R64, R9.reuse, RZ ;  /* 0x0000000940447210 */ /* 0x090fe40007f3e0ff */
[----:B-----5:R-:W-:-:S03]  /*8650*/  IADD3 R66, P2, R65, R9, RZ ;  /* 0x0000000941427210 */ /* 0x020fc60007f5e0ff */
[----:B------:R4:W-:Y:S01]  /*8660*/  STL [R1+0x694], R68 ;  /* 0x0006944401007387 */ /* 0x0009e20000100800 */
[----:B---3--:R-:W-:-:S03]  /*8670*/  IMAD R42, R67, 0x2, R44 ;  /* 0x00000002432a7824 */ /* 0x008fc600078e022c */
[----:B------:R3:W-:Y:S04]  /*8680*/  STL [R1+0x69c], R66 ;  /* 0x00069c4201007387 */ /* 0x0007e80000100800 */
[----:B------:R5:W-:Y:S01]  /*8690*/  STL [R1+0x688], R8 ;  /* 0x0006880801007387 */ /* 0x000be20000100800 */
[----:B----4-:R-:W-:Y:S02]  /*86a0*/  CS2R R68, SRZ ;  /* 0x0000000000447805 */ /* 0x010fe4000001ff00 */
[-C--:B---3--:R-:W-:Y:S02]  /*86b0*/  LEA.HI.X.SX32 R66, R64, R2.reuse, 0x1, P1 ;  /* 0x0000000240427211 */ /* 0x088fe400008f0eff */
[----:B------:R-:W-:Y:S01]  /*86c0*/  LEA.HI.X.SX32 R64, R65, R2, 0x1, P2 ;  /* 0x0000000241407211 */ /* 0x000fe200010f0eff */
[----:B-----5:R-:W-:Y:S01]  /*86d0*/  IMAD R8, R63, 0x2, R42 ;  /* 0x000000023f087824 */ /* 0x020fe200078e022a */
[-C--:B------:R-:W-:Y:S01]  /*86e0*/  IADD3 R65, P0, R26, R9.reuse, RZ ;  /* 0x000000091a417210 */ /* 0x080fe20007f1e0ff */
[----:B------:R3:W-:Y:S01]  /*86f0*/  STL [R1+0x690], R66 ;  /* 0x0006904201007387 */ /* 0x0007e20000100800 */
[----:B------:R-:W-:Y:S01]  /*8700*/  IADD3 R63, P1, R60, R9, RZ ;  /* 0x000000093c3f7210 */ /* 0x000fe20007f3e0ff */
[----:B------:R-:W-:-:S02]  /*8710*/  IMAD R41, R41, 0x2, R8 ;  /* 0x0000000229297824 */ /* 0x000fc400078e0208 */
[----:B------:R4:W-:Y:S02]  /*8720*/  STL [R1+0x698], R64 ;  /* 0x0006984001007387 */ /* 0x0009e40000100800 */
[----:B------:R-:W-:Y:S02]  /*8730*/  IMAD R40, R40, 0x2, R41 ;  /* 0x0000000228287824 */ /* 0x000fe400078e0229 */
[----:B------:R-:W-:Y:S01]  /*8740*/  STL [R1+0x6a4], R65 ;  /* 0x0006a44101007387 */ /* 0x000fe20000100800 */
[----:B---3--:R-:W-:-:S03]  /*8750*/  CS2R R66, SRZ ;  /* 0x0000000000427805 */ /* 0x008fc6000001ff00 */
[----:B------:R3:W-:Y:S01]  /*8760*/  STL [R1+0x6ac], R63 ;  /* 0x0006ac3f01007387 */ /* 0x0007e20000100800 */
[----:B----4-:R-:W-:-:S05]  /*8770*/  IADD3 R64, P2, R62, R9, RZ ;  /* 0x000000093e407210 */ /* 0x010fca0007f5e0ff */
[----:B------:R4:W-:Y:S01]  /*8780*/  STL [R1+0x6b4], R64 ;  /* 0x0006b44001007387 */ /* 0x0009e20000100800 */
[-C--:B---3--:R-:W-:Y:S02]  /*8790*/  LEA.HI.X.SX32 R63, R26, R2.reuse, 0x1, P0 ;  /* 0x000000021a3f7211 */ /* 0x088fe400000f0eff */
[-C--:B------:R-:W-:Y:S02]  /*87a0*/  LEA.HI.X.SX32 R26, R60, R2.reuse, 0x1, P1 ;  /* 0x000000023c1a7211 */ /* 0x080fe400008f0eff */
[----:B------:R-:W-:Y:S01]  /*87b0*/  LEA.HI.X.SX32 R60, R62, R2, 0x1, P2 ;  /* 0x000000023e3c7211 */ /* 0x000fe200010f0eff */
[----:B------:R-:W-:Y:S01]  /*87c0*/  STL [R1+0x6a0], R63 ;  /* 0x0006a03f01007387 */ /* 0x000fe20000100800 */
[-C--:B------:R-:W-:Y:S02]  /*87d0*/  IADD3 R62, P2, R38, R9.reuse, RZ ;  /* 0x00000009263e7210 */ /* 0x080fe40007f5e0ff */
[----:B----4-:R-:W-:Y:S01]  /*87e0*/  CS2R R64, SRZ ;  /* 0x0000000000407805 */ /* 0x010fe2000001ff00 */
[----:B------:R3:W-:Y:S04]  /*87f0*/  STL [R1+0x6a8], R26 ;  /* 0x0006a81a01007387 */ /* 0x0007e80000100800 */
[----:B------:R4:W-:Y:S01]  /*8800*/  STL [R1+0x6b0], R60 ;  /* 0x0006b03c01007387 */ /* 0x0009e20000100800 */
[----:B---3--:R-:W-:-:S02]  /*8810*/  IADD3 R26, P0, R59, R9, RZ ;  /* 0x000000093b1a7210 */ /* 0x008fc40007f1e0ff */
[----:B----4-:R-:W-:-:S03]  /*8820*/  IADD3 R60, P1, R58, R9, RZ ;  /* 0x000000093a3c7210 */ /* 0x010fc60007f3e0ff */
[----:B------:R3:W-:Y:S04]  /*8830*/  STL [R1+0x6bc], R26 ;  /* 0x0006bc1a01007387 */ /* 0x0007e80000100800 */
[----:B------:R4:W-:Y:S04]  /*8840*/  STL [R1+0x6c4], R60 ;  /* 0x0006c43c01007387 */ /* 0x0009e80000100800 */
[----:B------:R5:W-:Y:S01]  /*8850*/  STL [R1+0x6cc], R62 ;  /* 0x0006cc3e01007387 */ /* 0x000be20000100800 */
[----:B---3--:R-:W-:Y:S01]  /*8860*/  IMAD R26, R61, 0x2, R40 ;  /* 0x000000023d1a7824 */ /* 0x008fe200078e0228 */
[----:B----4-:R-:W-:-:S02]  /*8870*/  LEA.HI.X.SX32 R60, R59, R2, 0x1, P0 ;  /* 0x000000023b3c7211 */ /* 0x010fc400000f0eff */
[-C--:B------:R-:W-:Y:S02]  /*8880*/  LEA.HI.X.SX32 R59, R58, R2.reuse, 0x1, P1 ;  /* 0x000000023a3b7211 */ /* 0x080fe400008f0eff */
[----:B------:R-:W-:Y:S01]  /*8890*/  LEA.HI.X.SX32 R58, R38, R2, 0x1, P2 ;  /* 0x00000002263a7211 */ /* 0x000fe200010f0eff */
[----:B------:R3:W-:Y:S01]  /*88a0*/  STL [R1+0x6b8], R60 ;  /* 0x0006b83c01007387 */ /* 0x0007e20000100800 */
[----:B------:R-:W-:Y:S01]  /*88b0*/  IMAD R38, R57, 0x2, R26 ;  /* 0x0000000239267824 */ /* 0x000fe200078e021a */
[----:B------:R-:W-:Y:S02]  /*88c0*/  IADD3 R57, P2, R35, R9, RZ ;  /* 0x0000000923397210 */ /* 0x000fe40007f5e0ff */
[----:B-----5:R-:W-:Y:S01]  /*88d0*/  CS2R R62, SRZ ;  /* 0x00000000003e7805 */ /* 0x020fe2000001ff00 */
[----:B------:R4:W-:Y:S01]  /*88e0*/  STL [R1+0x6c0], R59 ;  /* 0x0006c03b01007387 */ /* 0x0009e20000100800 */
[----:B------:R-:W-:-:S03]  /*88f0*/  IMAD R37, R37, 0x2, R38 ;  /* 0x0000000225257824 */ /* 0x000fc600078e0226 */
[----:B------:R5:W-:Y:S01]  /*8900*/  STL [R1+0x6c8], R58 ;  /* 0x0006c83a01007387 */ /* 0x000be20000100800 */
[----:B---3--:R-:W-:Y:S02]  /*8910*/  CS2R R60, SRZ ;  /* 0x00000000003c7805 */ /* 0x008fe4000001ff00 */
[-C--:B----4-:R-:W-:Y:S02]  /*8920*/  IADD3 R59, P0, R55, R9.reuse, RZ ;  /* 0x00000009373b7210 */ /* 0x090fe40007f1e0ff */
[----:B-----5:R-:W-:-:S03]  /*8930*/  IADD3 R58, P1, R7, R9, RZ ;  /* 0x00000009073a7210 */ /* 0x020fc60007f3e0ff */
[----:B------:R-:W-:Y:S04]  /*8940*/  STL [R1+0x6d4], R59 ;  /* 0x0006d43b01007387 */ /* 0x000fe80000100800 */
[----:B------:R3:W-:Y:S04]  /*8950*/  STL [R1+0x6dc], R58 ;  /* 0x0006dc3a01007387 */ /* 0x0007e80000100800 */
[----:B------:R4:W-:Y:S01]  /*8960*/  STL [R1+0x6e4], R57 ;  /* 0x0006e43901007387 */ /* 0x0009e20000100800 */
[-C--:B---3--:R-:W-:Y:S02]  /*8970*/  LEA.HI.X.SX32 R58, R55, R2.reuse, 0x1, P0 ;  /* 0x00000002373a7211 */ /* 0x088fe400000f0eff */
[----:B------:R-:W-:-:S02]  /*8980*/  LEA.HI.X.SX32 R55, R35, R2, 0x1, P2 ;  /* 0x0000000223377211 */ /* 0x000fc400010f0eff */
[----:B----4-:R-:W-:Y:S01]  /*8990*/  LEA.HI.X.SX32 R57, R7, R2, 0x1, P1 ;  /* 0x0000000207397211 */ /* 0x010fe200008f0eff */
[----:B------:R3:W-:Y:S01]  /*89a0*/  STL [R1+0x6d0], R58 ;  /* 0x0006d03a01007387 */ /* 0x0007e20000100800 */
[-C--:B------:R-:W-:Y:S01]  /*89b0*/  IADD3 R35, P0, R52, R9.reuse, RZ ;  /* 0x0000000934237210 */ /* 0x080fe20007f1e0ff */
[----:B------:R-:W-:Y:S01]  /*89c0*/  IMAD R7, R56, 0x2, R37 ;  /* 0x0000000238077824 */ /* 0x000fe200078e0225 */
[----:B------:R-:W-:Y:S01]  /*89d0*/  IADD3 R56, P1, R50, R9, RZ ;  /* 0x0000000932387210 */ /* 0x000fe20007f3e0ff */
[----:B------:R-:W-:Y:S04]  /*89e0*/  STL [R1+0x6d8], R57 ;  /* 0x0006d83901007387 */ /* 0x000fe80000100800 */
[----:B------:R4:W-:Y:S01]  /*89f0*/  STL [R1+0x6e0], R55 ;  /* 0x0006e03701007387 */ /* 0x0009e20000100800 */
[----:B---3--:R-:W-:-:S03]  /*8a00*/  CS2R R58, SRZ ;  /* 0x00000000003a7805 */ /* 0x008fc6000001ff00 */
[----:B------:R3:W-:Y:S04]  /*8a10*/  STL [R1+0x6ec], R35 ;  /* 0x0006ec2301007387 */ /* 0x0007e80000100800 */
[----:B------:R5:W-:Y:S01]  /*8a20*/  STL [R1+0x6f4], R56 ;  /* 0x0006f43801007387 */ /* 0x000be20000100800 */
[----:B----4-:R-:W-:Y:S01]  /*8a30*/  IADD3 R55, P2, R32, R9, RZ ;  /* 0x0000000920377210 */ /* 0x010fe20007f5e0ff */
[----:B---3--:R-:W-:Y:S01]  /*8a40*/  IMAD R35, R54, 0x2, R7 ;  /* 0x0000000236237824 */ /* 0x008fe200078e0207 */
[----:B------:R-:W-:-:S03]  /*8a50*/  LEA.HI.X.SX32 R54, R52, R2, 0x1, P0 ;  /* 0x0000000234367211 */ /* 0x000fc600000f0eff */
[----:B------:R-:W-:Y:S01]  /*8a60*/  STL [R1+0x6fc], R55 ;  /* 0x0006fc3701007387 */ /* 0x000fe20000100800 */
[-C--:B------:R-:W-:Y:S01]  /*8a70*/  LEA.HI.X.SX32 R52, R50, R2.reuse, 0x1, P1 ;  /* 0x0000000232347211 */ /* 0x080fe200008f0eff */
[----:B------:R-:W-:Y:S01]  /*8a80*/  IMAD R34, R34, 0x2, R35 ;  /* 0x0000000222227824 */ /* 0x000fe200078e0223 */
[----:B------:R-:W-:Y:S01]  /*8a90*/  LEA.HI.X.SX32 R50, R32, R2, 0x1, P2 ;  /* 0x0000000220327211 */ /* 0x000fe200010f0eff */
[----:B------:R3:W-:Y:S01]  /*8aa0*/  STL [R1+0x6e8], R54 ;  /* 0x0006e83601007387 */ /* 0x0007e20000100800 */
[----:B------:R-:W-:Y:S02]  /*8ab0*/  IADD3 R32, P0, R48, R9, RZ ;  /* 0x0000000930207210 */ /* 0x000fe40007f1e0ff */
[----:B-----5:R-:W-:Y:S01]  /*8ac0*/  CS2R R56, SRZ ;  /* 0x0000000000387805 */ /* 0x020fe2000001ff00 */
[----:B------:R4:W-:Y:S04]  /*8ad0*/  STL [R1+0x6f0], R52 ;  /* 0x0006f03401007387 */ /* 0x0009e80000100800 */
[----:B------:R5:W-:Y:S01]  /*8ae0*/  STL [R1+0x6f8], R50 ;  /* 0x0006f83201007387 */ /* 0x000be20000100800 */
[----:B---3--:R-:W-:-:S03]  /*8af0*/  CS2R R54, SRZ ;  /* 0x0000000000367805 */ /* 0x008fc6000001ff00 */
[----:B------:R3:W-:Y:S01]  /*8b00*/  STL [R1+0x704], R32 ;  /* 0x0007042001007387 */ /* 0x0007e20000100800 */
[-C--:B----4-:R-:W-:Y:S02]  /*8b10*/  IADD3 R52, P1, R30, R9.reuse, RZ ;  /* 0x000000091e347210 */ /* 0x090fe40007f3e0ff */
[----:B-----5:R-:W-:-:S03]  /*8b20*/  IADD3 R50, P2, R16, R9, RZ ;  /* 0x0000000910327210 */ /* 0x020fc60007f5e0ff */
[----:B------:R4:W-:Y:S01]  /*8b30*/  STL [R1+0x70c], R52 ;  /* 0x00070c3401007387 */ /* 0x0009e20000100800 */
[----:B---3--:R-:W-:-:S03]  /*8b40*/  IMAD R32, R53, 0x2, R34 ;  /* 0x0000000235207824 */ /* 0x008fc600078e0222 */
[----:B------:R3:W-:Y:S01]  /*8b50*/  STL [R1+0x714], R50 ;  /* 0x0007143201007387 */ /* 0x0007e20000100800 */
[-C--:B----4-:R-:W-:Y:S02]  /*8b60*/  LEA.HI.X.SX32 R52, R48, R2.reuse, 0x1, P0 ;  /* 0x0000000230347211 */ /* 0x090fe400000f0eff */
[-C--:B------:R-:W-:Y:S02]  /*8b70*/  LEA.HI.X.SX32 R48, R16, R2.reuse, 0x1, P2 ;  /* 0x0000000210307211 */ /* 0x080fe400010f0eff */
[----:B---3--:R-:W-:Y:S01]  /*8b80*/  LEA.HI.X.SX32 R50, R30, R2, 0x1, P1 ;  /* 0x000000021e327211 */ /* 0x008fe200008f0eff */
[----:B------:R3:W-:Y:S01]  /*8b90*/  STL [R1+0x700], R52 ;  /* 0x0007003401007387 */ /* 0x0007e20000100800 */
[----:B------:R-:W-:Y:S01]  /*8ba0*/  IADD3 R16, P0, R47, R9, RZ ;  /* 0x000000092f107210 */ /* 0x000fe20007f1e0ff */
[----:B------:R-:W-:Y:S02]  /*8bb0*/  IMAD R30, R51, 0x2, R32 ;  /* 0x00000002331e7824 */ /* 0x000fe400078e0220 */
[----:B------:R4:W-:Y:S04]  /*8bc0*/  STL [R1+0x708], R50 ;  /* 0x0007083201007387 */ /* 0x0009e80000100800 */
[----:B------:R5:W-:Y:S01]  /*8bd0*/  STL [R1+0x710], R48 ;  /* 0x0007103001007387 */ /* 0x000be20000100800 */
[----:B---3--:R-:W-:-:S03]  /*8be0*/  CS2R R52, SRZ ;  /* 0x0000000000347805 */ /* 0x008fc6000001ff00 */
[----:B------:R3:W-:Y:S01]  /*8bf0*/  STL [R1+0x71c], R16 ;  /* 0x00071c1001007387 */ /* 0x0007e20000100800 */
[-C--:B----4-:R-:W-:Y:S02]  /*8c00*/  IADD3 R50, P2, R14, R9.reuse, RZ ;  /* 0x000000090e327210 */ /* 0x090fe40007f5e0ff */
[----:B-----5:R-:W-:Y:S01]  /*8c10*/  IADD3 R48, P1, R46, R9, RZ ;  /* 0x000000092e307210 */ /* 0x020fe20007f3e0ff */
[----:B---3--:R-:W-:-:S04]  /*8c20*/  IMAD R16, R49, 0x2, R30 ;  /* 0x0000000231107824 */ /* 0x008fc800078e021e */
[----:B------:R3:W-:Y:S04]  /*8c30*/  STL [R1+0x724], R48 ;  /* 0x0007243001007387 */ /* 0x0007e80000100800 */
[----:B------:R4:W-:Y:S01]  /*8c40*/  STL [R1+0x72c], R50 ;  /* 0x00072c3201007387 */ /* 0x0009e20000100800 */
[-C--:B---3--:R-:W-:Y:S02]  /*8c50*/  LEA.HI.X.SX32 R48, R47, R2.reuse, 0x1, P0 ;  /* 0x000000022f307211 */ /* 0x088fe400000f0eff */
[-C--:B------:R-:W-:Y:S02]  /*8c60*/  LEA.HI.X.SX32 R47, R46, R2.reuse, 0x1, P1 ;  /* 0x000000022e2f7211 */ /* 0x080fe400008f0eff */
[----:B------:R-:W-:Y:S01]  /*8c70*/  LEA.HI.X.SX32 R46, R14, R2, 0x1, P2 ;  /* 0x000000020e2e7211 */ /* 0x000fe200010f0eff */
[----:B------:R3:W-:Y:S01]  /*8c80*/  STL [R1+0x718], R48 ;  /* 0x0007183001007387 */ /* 0x0007e20000100800 */
[----:B------:R-:W-:Y:S01]  /*8c90*/  IMAD R14, R45, 0x2, R16 ;  /* 0x000000022d0e7824 */ /* 0x000fe200078e0210 */
[----:B------:R-:W-:-:S02]  /*8ca0*/  IADD3 R45, P1, R42, R9, RZ ;  /* 0x000000092a2d7210 */ /* 0x000fc40007f3e0ff */
[----:B----4-:R-:W-:Y:S01]  /*8cb0*/  CS2R R50, SRZ ;  /* 0x0000000000327805 */ /* 0x010fe2000001ff00 */
[----:B------:R4:W-:Y:S01]  /*8cc0*/  STL [R1+0x720], R47 ;  /* 0x0007202f01007387 */ /* 0x0009e20000100800 */
[----:B------:R-:W-:-:S03]  /*8cd0*/  IMAD R29, R29, 0x2, R14 ;  /* 0x000000021d1d7824 */ /* 0x000fc600078e020e */
[----:B------:R5:W-:Y:S01]  /*8ce0*/  STL [R1+0x728], R46 ;  /* 0x0007282e01007387 */ /* 0x000be20000100800 */
[----:B------:R-:W-:Y:S01]  /*8cf0*/  IMAD R28, R28, 0x2, R29 ;  /* 0x000000021c1c7824 */ /* 0x000fe200078e021d */
        /* <DEDUP_REMOVED lines=8> */
[----:B------:R-:W-:Y:S01]  /*8d80*/  LEA.HI.X.SX32 R42, R8, R2, 0x1, P2 ;  /* 0x00000002082a7211 */ /* 0x000fe200010f0eff */
[----:B------:R-:W-:Y:S01]  /*8d90*/  STL [R1+0x730], R45 ;  /* 0x0007302d01007387 */ /* 0x000fe20000100800 */
[-C--:B------:R-:W-:Y:S02]  /*8da0*/  IADD3 R8, P0, R41, R9.reuse, RZ ;  /* 0x0000000929087210 */ /* 0x080fe40007f1e0ff */
[----:B----4-:R-:W-:Y:S01]  /*8db0*/  CS2R R46, SRZ ;  /* 0x00000000002e7805 */ /* 0x010fe2000001ff00 */
[----:B------:R3:W-:Y:S04]  /*8dc0*/  STL [R1+0x738], R44 ;  /* 0x0007382c01007387 */ /* 0x0007e80000100800 */
[----:B------:R4:W-:Y:S04]  /*8dd0*/  STL [R1+0x740], R42 ;  /* 0x0007402a01007387 */ /* 0x0009e80000100800 */
[----:B------:R5:W-:Y:S01]  /*8de0*/  STL [R1+0x74c], R8 ;  /* 0x00074c0801007387 */ /* 0x000be20000100800 */
[----:B---3--:R-:W-:-:S02]  /*8df0*/  IADD3 R44, P2, R26, R9, RZ ;  /* 0x000000091a2c7210 */ /* 0x008fc40007f5e0ff */
[----:B----4-:R-:W-:Y:S01]  /*8e00*/  IADD3 R42, P1, R40, R9, RZ ;  /* 0x00000009282a7210 */ /* 0x010fe20007f3e0ff */
[----:B-----5:R-:W-:-:S04]  /*8e10*/  IMAD R8, R43, 0x2, R28 ;  /* 0x000000022b087824 */ /* 0x020fc800078e021c */
        /* <DEDUP_REMOVED lines=20> */
[-C--:B------:R-:W-:Y:S01]  /*8f60*/  LEA.HI.X.SX32 R37, R7, R2.reuse, 0x1, P2 ;  /* 0x0000000207257211 */ /* 0x080fe200010f0eff */
[----:B------:R-:W-:Y:S01]  /*8f70*/  STL [R1+0x760], R39 ;  /* 0x0007602701007387 */ /* 0x000fe20000100800 */
[----:B------:R-:W-:Y:S01]  /*8f80*/  IMAD R7, R36, 0x2, R25 ;  /* 0x0000000224077824 */ /* 0x000fe200078e0219 */
[----:B------:R-:W-:Y:S02]  /*8f90*/  IADD3 R36, P2, R32, R9, RZ ;  /* 0x0000000920247210 */ /* 0x000fe40007f5e0ff */
[----:B----4-:R-:W-:Y:S01]  /*8fa0*/  CS2R R40, SRZ ;  /* 0x0000000000287805 */ /* 0x010fe2000001ff00 */
[----:B------:R3:W-:Y:S01]  /*8fb0*/  STL [R1+0x768], R38 ;  /* 0x0007682601007387 */ /* 0x0007e20000100800 */
[----:B------:R-:W-:Y:S01]  /*8fc0*/  IMAD R22, R22, 0x2, R7 ;  /* 0x0000000216167824 */ /* 0x000fe200078e0207 */
[----:B------:R-:W-:Y:S02]  /*8fd0*/  LEA.HI.X.SX32 R32, R32, R2, 0x1, P2 ;  /* 0x0000000220207211 */ /* 0x000fe400010f0eff */
[----:B------:R4:W-:Y:S01]  /*8fe0*/  STL [R1+0x770], R37 ;  /* 0x0007702501007387 */ /* 0x0009e20000100800 */
[----:B------:R-:W-:-:S04]  /*8ff0*/  IMAD R21, R21, 0x2, R22 ;  /* 0x0000000215157824 */ /* 0x000fc800078e0216 */
[----:B------:R-:W-:Y:S01]  /*9000*/  IMAD R20, R20, 0x2, R21 ;  /* 0x0000000214147824 */ /* 0x000fe200078e0215 */
[-C--:B---3--:R-:W-:Y:S02]  /*9010*/  IADD3 R38, P0, R35, R9.reuse, RZ ;  /* 0x0000000923267210 */ /* 0x088fe40007f1e0ff */
[----:B----4-:R-:W-:-:S03]  /*9020*/  IADD3 R37, P1, R34, R9, RZ ;  /* 0x0000000922257210 */ /* 0x010fc60007f3e0ff */
[----:B------:R3:W-:Y:S01]  /*9030*/  STL [R1+0x77c], R38 ;  /* 0x00077c2601007387 */ /* 0x0007e20000100800 */
[-C--:B------:R-:W-:Y:S02]  /*9040*/  LEA.HI.X.SX32 R35, R35, R2.reuse, 0x1, P0 ;  /* 0x0000000223237211 */ /* 0x080fe400000f0eff */
[----:B------:R-:W-:Y:S01]  /*9050*/  LEA.HI.X.SX32 R34, R34, R2, 0x1, P1 ;  /* 0x0000000222227211 */ /* 0x000fe200008f0eff */
[----:B------:R-:W-:Y:S04]  /*9060*/  STL [R1+0x784], R37 ;  /* 0x0007842501007387 */ /* 0x000fe80000100800 */
[----:B------:R4:W-:Y:S01]  /*9070*/  STL [R1+0x78c], R36 ;  /* 0x00078c2401007387 */ /* 0x0009e20000100800 */
[----:B---3--:R-:W-:-:S03]  /*9080*/  CS2R R38, SRZ ;  /* 0x0000000000267805 */ /* 0x008fc6000001ff00 */
[----:B------:R3:W-:Y:S04]  /*9090*/  STL [R1+0x778], R35 ;  /* 0x0007782301007387 */ /* 0x0007e80000100800 */
[----:B------:R5:W-:Y:S01]  /*90a0*/  STL [R1+0x780], R34 ;  /* 0x0007802201007387 */ /* 0x000be20000100800 */
[----:B----4-:R-:W-:-:S03]  /*90b0*/  CS2R R36, SRZ ;  /* 0x0000000000247805 */ /* 0x010fc6000001ff00 */
[----:B------:R4:W-:Y:S01]  /*90c0*/  STL [R1+0x788], R32 ;  /* 0x0007882001007387 */ /* 0x0009e20000100800 */
[-C--:B---3--:R-:W-:Y:S02]  /*90d0*/  IADD3 R35, P0, R30, R9.reuse, RZ ;  /* 0x000000091e237210 */ /* 0x088fe40007f1e0ff */
[----:B-----5:R-:W-:-:S03]  /*90e0*/  IADD3 R34, P1, R16, R9, RZ ;  /* 0x0000000910227210 */ /* 0x020fc60007f3e0ff */
[----:B------:R-:W-:Y:S01]  /*90f0*/  STL [R1+0x794], R35 ;  /* 0x0007942301007387 */ /* 0x000fe20000100800 */
[----:B----4-:R-:W-:-:S03]  /*9100*/  IADD3 R32, P2, R14, R9, RZ ;  /* 0x000000090e207210 */ /* 0x010fc60007f5e0ff */
[----:B------:R3:W-:Y:S04]  /*9110*/  STL [R1+0x79c], R34 ;  /* 0x00079c2201007387 */ /* 0x0007e80000100800 */
[----:B------:R4:W-:Y:S01]  /*9120*/  STL [R1+0x7a4], R32 ;  /* 0x0007a42001007387 */ /* 0x0009e20000100800 */
[-C--:B---3--:R-:W-:Y:S02]  /*9130*/  LEA.HI.X.SX32 R34, R30, R2.reuse, 0x1, P0 ;  /* 0x000000021e227211 */ /* 0x088fe400000f0eff */
[-C--:B------:R-:W-:Y:S02]  /*9140*/  LEA.HI.X.SX32 R30, R14, R2.reuse, 0x1, P2 ;  /* 0x000000020e1e7211 */ /* 0x080fe400010f0eff */
[----:B----4-:R-:W-:Y:S01]  /*9150*/  LEA.HI.X.SX32 R32, R16, R2, 0x1, P1 ;  /* 0x0000000210207211 */ /* 0x010fe200008f0eff */
[----:B------:R3:W-:Y:S01]  /*9160*/  STL [R1+0x790], R34 ;  /* 0x0007902201007387 */ /* 0x0007e20000100800 */
[----:B------:R-:W-:Y:S01]  /*9170*/  IADD3 R14, P0, R29, R9, RZ ;  /* 0x000000091d0e7210 */ /* 0x000fe20007f1e0ff */
[----:B------:R-:W-:-:S02]  /*9180*/  IMAD R16, R33, 0x2, R20 ;  /* 0x0000000221107824 */ /* 0x000fc400078e0214 */
        /* <DEDUP_REMOVED lines=30> */
[C---:B------:R-:W-:Y:S02]  /*9370*/  IADD3 R24, P2, R20.reuse, R9, RZ ;  /* 0x0000000914187210 */ /* 0x040fe40007f5e0ff */
[----:B----4-:R-:W-:Y:S01]  /*9380*/  CS2R R28, SRZ ;  /* 0x00000000001c7805 */ /* 0x010fe2000001ff00 */
[----:B------:R3:W-:Y:S01]  /*9390*/  STL [R1+0x7c8], R26 ;  /* 0x0007c81a01007387 */ /* 0x0007e20000100800 */
[----:B------:R-:W-:Y:S01]  /*93a0*/  IMAD R5, R5, 0x2, R7 ;  /* 0x0000000205057824 */ /* 0x000fe200078e0207 */
[----:B------:R-:W-:Y:S02]  /*93b0*/  LEA.HI.X.SX32 R20, R20, R2, 0x1, P2 ;  /* 0x0000000214147211 */ /* 0x000fe400010f0eff */
[----:B------:R4:W-:Y:S01]  /*93c0*/  STL [R1+0x7d0], R25 ;  /* 0x0007d01901007387 */ /* 0x0009e20000100800 */
[----:B------:R-:W-:-:S04]  /*93d0*/  IMAD R11, R11, 0x2, R5 ;  /* 0x000000020b0b7824 */ /* 0x000fc800078e0205 */
[----:B------:R-:W-:Y:S01]  /*93e0*/  IMAD R10, R10, 0x2, R11 ;  /* 0x000000020a0a7824 */ /* 0x000fe200078e020b */
[----:B---3--:R-:W-:-:S03]  /*93f0*/  IADD3 R26, P0, R22, R9, RZ ;  /* 0x00000009161a7210 */ /* 0x008fc60007f1e0ff */
[----:B--2---:R-:W-:Y:S01]  /*9400*/  IMAD R4, R4, 0x2, R10 ;  /* 0x0000000204047824 */ /* 0x004fe200078e020a */
[C---:B----4-:R-:W-:Y:S01]  /*9410*/  IADD3 R25, P1, R21.reuse, R9, RZ ;  /* 0x0000000915197210 */ /* 0x050fe20007f3e0ff */
[----:B------:R2:W-:Y:S01]  /*9420*/  STL [R1+0x7dc], R26 ;  /* 0x0007dc1a01007387 */ /* 0x0005e20000100800 */
[-C--:B------:R-:W-:Y:S02]  /*9430*/  LEA.HI.X.SX32 R22, R22, R2.reuse, 0x1, P0 ;  /* 0x0000000216167211 */ /* 0x080fe400000f0eff */
[----:B------:R-:W-:Y:S01]  /*9440*/  LEA.HI.X.SX32 R21, R21, R2, 0x1, P1 ;  /* 0x0000000215157211 */ /* 0x000fe200008f0eff */
[----:B------:R-:W-:Y:S04]  /*9450*/  STL [R1+0x7e4], R25 ;  /* 0x0007e41901007387 */ /* 0x000fe80000100800 */
[----:B------:R3:W-:Y:S01]  /*9460*/  STL [R1+0x7ec], R24 ;  /* 0x0007ec1801007387 */ /* 0x0007e20000100800 */
[----:B--2---:R-:W-:-:S03]  /*9470*/  CS2R R26, SRZ ;  /* 0x00000000001a7805 */ /* 0x004fc6000001ff00 */
[----:B------:R2:W-:Y:S04]  /*9480*/  STL [R1+0x7d8], R22 ;  /* 0x0007d81601007387 */ /* 0x0005e80000100800 */
[----:B------:R4:W-:Y:S01]  /*9490*/  STL [R1+0x7e0], R21 ;  /* 0x0007e01501007387 */ /* 0x0009e20000100800 */
[----:B---3--:R-:W-:-:S03]  /*94a0*/  CS2R R24, SRZ ;  /* 0x0000000000187805 */ /* 0x008fc6000001ff00 */
[----:B------:R3:W-:Y:S01]  /*94b0*/  STL [R1+0x7e8], R20 ;  /* 0x0007e81401007387 */ /* 0x0007e20000100800 */
[-C--:B--2---:R-:W-:Y:S02]  /*94c0*/  IADD3 R22, P0, R16, R9.reuse, RZ ;  /* 0x0000000910167210 */ /* 0x084fe40007f1e0ff */
[----:B----4-:R-:W-:-:S03]  /*94d0*/  IADD3 R21, P2, R8, R9, RZ ;  /* 0x0000000908157210 */ /* 0x010fc60007f5e0ff */
[----:B------:R2:W-:Y:S01]  /*94e0*/  STL [R1+0x7f4], R22 ;  /* 0x0007f41601007387 */ /* 0x0005e20000100800 */
[----:B---3--:R-:W-:-:S05]  /*94f0*/  IADD3 R20, P1, R14, R9, RZ ;  /* 0x000000090e147210 */ /* 0x008fca0007f3e0ff */
[----:B------:R3:W-:Y:S01]  /*9500*/  STL [R1+0x7fc], R20 ;  /* 0x0007fc1401007387 */ /* 0x0007e20000100800 */
[----:B--2---:R-:W-:-:S03]  /*9510*/  IMAD R22, R3, 0x54, RZ ;  /* 0x0000005403167824 */ /* 0x004fc600078e02ff */
[----:B------:R2:W-:Y:S01]  /*9520*/  STL [R1+0x804], R21 ;  /* 0x0008041501007387 */ /* 0x0005e20000100800 */
[-C--:B---3--:R-:W-:Y:S02]  /*9530*/  LEA.HI.X.SX32 R20, R16, R2.reuse, 0x1, P0 ;  /* 0x0000000210147211 */ /* 0x088fe400000f0eff */
[-C--:B------:R-:W-:Y:S02]  /*9540*/  LEA.HI.X.SX32 R16, R14, R2.reuse, 0x1, P1 ;  /* 0x000000020e107211 */ /* 0x080fe400008f0eff */
[----:B------:R-:W-:Y:S01]  /*9550*/  LEA.HI.X.SX32 R14, R8, R2, 0x1, P2 ;  /* 0x00000002080e7211 */ /* 0x000fe200010f0eff */
[----:B------:R3:W-:Y:S01]  /*9560*/  STL [R1+0x7f0], R20 ;  /* 0x0007f01401007387 */ /* 0x0007e20000100800 */
[----:B------:R-:W-:Y:S01]  /*9570*/  IADD3 R8, P0, R13, R9, RZ ;  /* 0x000000090d087210 */ /* 0x000fe20007f1e0ff */
[C---:B--2---:R-:W-:Y:S02]  /*9580*/  IMAD R21, R3.reuse, 0x53, RZ ;  /* 0x0000005303157824 */ /* 0x044fe400078e02ff */
[----:B------:R2:W-:Y:S04]  /*9590*/  STL [R1+0x7f8], R16 ;  /* 0x0007f81001007387 */ /* 0x0005e80000100800 */
[----:B------:R4:W-:Y:S01]  /*95a0*/  STL [R1+0x800], R14 ;  /* 0x0008000e01007387 */ /* 0x0009e20000100800 */
[----:B---3--:R-:W-:-:S03]  /*95b0*/  IMAD R20, R3, 0x52, RZ ;  /* 0x0000005203147824 */ /* 0x008fc600078e02ff */
[----:B------:R3:W-:Y:S01]  /*95c0*/  STL [R1+0x80c], R8 ;  /* 0x00080c0801007387 */ /* 0x0007e20000100800 */
[-C--:B--2---:R-:W-:Y:S02]  /*95d0*/  IADD3 R16, P1, R7, R9.reuse, RZ ;  /* 0x0000000907107210 */ /* 0x084fe40007f3e0ff */
[----:B----4-:R-:W-:-:S03]  /*95e0*/  IADD3 R14, P2, R5, R9, RZ ;  /* 0x00000009050e7210 */ /* 0x010fc60007f5e0ff */
[----:B------:R2:W-:Y:S01]  /*95f0*/  STL [R1+0x840], R16 ;  /* 0x0008401001007387 */ /* 0x0005e20000100800 */
[----:B---3--:R-:W-:-:S03]  /*9600*/  IMAD R8, R17, 0x2, R4 ;  /* 0x0000000211087824 */ /* 0x008fc600078e0204 */
[----:B------:R3:W-:Y:S01]  /*9610*/  STL [R1+0x854], R14 ;  /* 0x0008540e01007387 */ /* 0x0007e20000100800 */
[----:B------:R-:W-:Y:S01]  /*9620*/  IMAD.MOV.U32 R17, RZ, RZ, 0x5410 ;  /* 0x00005410ff117424 */ /* 0x000fe200078e00ff */
[-C--:B--2---:R-:W-:Y:S02]  /*9630*/  LEA.HI.X.SX32 R16, R13, R2.reuse, 0x1, P0 ;  /* 0x000000020d107211 */ /* 0x084fe400000f0eff */
[-C--:B------:R-:W-:Y:S02]  /*9640*/  LEA.HI.X.SX32 R13, R5, R2.reuse, 0x1, P2 ;  /* 0x00000002050d7211 */ /* 0x080fe400010f0eff */
[----:B---3--:R-:W-:Y:S01]  /*9650*/  LEA.HI.X.SX32 R14, R7, R2, 0x1, P1 ;  /* 0x00000002070e7211 */ /* 0x008fe200008f0eff */
[----:B------:R2:W-:Y:S01]  /*9660*/  STL [R1+0x808], R16 ;  /* 0x0008081001007387 */ /* 0x0005e20000100800 */
[----:B------:R-:W-:Y:S01]  /*9670*/  IADD3 R5, P0, R11, R9, RZ ;  /* 0x000000090b057210 */ /* 0x000fe20007f1e0ff */
[----:B-1----:R-:W-:Y:S02]  /*9680*/  IMAD R7, R18, 0x2, R8 ;  /* 0x0000000212077824 */ /* 0x002fe400078e0208 */
[----:B------:R1:W-:Y:S01]  /*9690*/  STL [R1+0x810], R14 ;  /* 0x0008100e01007387 */ /* 0x0003e20000100800 */
[----:B------:R-:W-:-:S03]  /*96a0*/  IMAD R18, R3, 0x50, RZ ;  /* 0x0000005003127824 */ /* 0x000fc600078e02ff */
[----:B------:R3:W-:Y:S01]  /*96b0*/  STL [R1+0x844], R13 ;  /* 0x0008440d01007387 */ /* 0x0007e20000100800 */
[----:B--2---:R-:W-:-:S03]  /*96c0*/  IMAD.MOV.U32 R16, RZ, RZ, 0x7632 ;  /* 0x00007632ff107424 */ /* 0x004fc600078e00ff */
[----:B------:R0:W-:Y:S01]  /*96d0*/  STL [R1+0x848], R5 ;  /* 0x0008480501007387 */ /* 0x0001e20000100800 */
[-C--:B-1----:R-:W-:Y:S02]  /*96e0*/  IADD3 R14, P2, R4, R9.reuse, RZ ;  /* 0x00000009040e7210 */ /* 0x082fe40007f5e0ff */
[----:B---3--:R-:W-:Y:S01]  /*96f0*/  IADD3 R13, P1, R10, R9, RZ ;  /* 0x000000090a0d7210 */ /* 0x008fe20007f3e0ff */
[----:B0-----:R-:W-:-:S04]  /*9700*/  IMAD R5, R19, 0x2, R7 ;  /* 0x0000000213057824 */ /* 0x001fc800078e0207 */
[----:B------:R0:W-:Y:S01]  /*9710*/  STL [R1+0x84c], R13 ;  /* 0x00084c0d01007387 */ /* 0x0001e20000100800 */
[----:B------:R-:W-:-:S03]  /*9720*/  IMAD R19, R3, 0x51, RZ ;  /* 0x0000005103137824 */ /* 0x000fc600078e02ff */
[----:B------:R1:W-:Y:S01]  /*9730*/  STL [R1+0x850], R14 ;  /* 0x0008500e01007387 */ /* 0x0003e20000100800 */
[-C--:B0-----:R-:W-:Y:S02]  /*9740*/  LEA.HI.X.SX32 R13, R11, R2.reuse, 0x1, P0 ;  /* 0x000000020b0d7211 */ /* 0x081fe400000f0eff */
[-C--:B------:R-:W-:Y:S02]  /*9750*/  LEA.HI.X.SX32 R11, R10, R2.reuse, 0x1, P1 ;  /* 0x000000020a0b7211 */ /* 0x080fe400008f0eff */
[----:B------:R-:W-:Y:S01]  /*9760*/  LEA.HI.X.SX32 R10, R4, R2, 0x1, P2 ;  /* 0x00000002040a7211 */ /* 0x000fe200010f0eff */
[----:B------:R-:W-:Y:S01]  /*9770*/  IMAD R4, R23, 0x2, R5 ;  /* 0x0000000217047824 */ /* 0x000fe200078e0205 */
[----:B------:R0:W-:Y:S01]  /*9780*/  STL [R1+0x814], R13 ;  /* 0x0008140d01007387 */ /* 0x0001e20000100800 */
[C---:B-1----:R-:W-:Y:S02]  /*9790*/  IMAD R14, R3.reuse, 0x4f, RZ ;  /* 0x0000004f030e7824 */ /* 0x042fe400078e02ff */
[----:B------:R-:W-:Y:S01]  /*97a0*/  IMAD R23, R3, 0x55, RZ ;  /* 0x0000005503177824 */ /* 0x000fe200078e02ff */
[----:B------:R1:W-:Y:S04]  /*97b0*/  STL [R1+0x818], R11 ;  /* 0x0008180b01007387 */ /* 0x0003e80000100800 */
[----:B------:R2:W-:Y:S01]  /*97c0*/  STL [R1+0x830], R10 ;  /* 0x0008300a01007387 */ /* 0x0005e20000100800 */
[----:B0-----:R-:W-:-:S02]  /*97d0*/  IADD3 R13, P0, R8, R9, RZ ;  /* 0x00000009080d7210 */ /* 0x001fc40007f1e0ff */
[----:B-1----:R-:W-:-:S03]  /*97e0*/  IADD3 R11, P1, R7, R9, RZ ;  /* 0x00000009070b7210 */ /* 0x002fc60007f3e0ff */
[----:B------:R0:W-:Y:S01]  /*97f0*/  STL [R1+0x834], R13 ;  /* 0x0008340d01007387 */ /* 0x0001e20000100800 */
[-C--:B------:R-:W-:Y:S02]  /*9800*/  LEA.HI.X.SX32 R8, R8, R2.reuse, 0x1, P0 ;  /* 0x0000000208087211 */ /* 0x080fe400000f0eff */
[-C--:B--2---:R-:W-:Y:S01]  /*9810*/  IADD3 R10, P2, R5, R9.reuse, RZ ;  /* 0x00000009050a7210 */ /* 0x084fe20007f5e0ff */
[----:B------:R1:W-:Y:S01]  /*9820*/  STL [R1+0x838], R11 ;  /* 0x0008380b01007387 */ /* 0x0003e20000100800 */
[C---:B------:R-:W-:Y:S02]  /*9830*/  IADD3 R9, P3, R4.reuse, R9, RZ ;  /* 0x0000000904097210 */ /* 0x040fe40007f7e0ff */
[-C--:B------:R-:W-:Y:S01]  /*9840*/  LEA.HI.X.SX32 R7, R7, R2.reuse, 0x1, P1 ;  /* 0x0000000207077211 */ /* 0x080fe200008f0eff */
[----:B------:R2:W-:Y:S01]  /*9850*/  STL [R1+0x83c], R10 ;  /* 0x00083c0a01007387 */ /* 0x0005e20000100800 */
[-C--:B------:R-:W-:Y:S01]  /*9860*/  LEA.HI.X.SX32 R5, R5, R2.reuse, 0x1, P2 ;  /* 0x0000000205057211 */ /* 0x080fe200010f0eff */
[----:B0-----:R-:W-:Y:S01]  /*9870*/  IMAD R13, R3, 0x4e, RZ ;  /* 0x0000004e030d7824 */ /* 0x001fe200078e02ff */
[----:B------:R-:W-:Y:S01]  /*9880*/  LEA.HI.X.SX32 R2, R4, R2, 0x1, P3 ;  /* 0x0000000204027211 */ /* 0x000fe200018f0eff */
[----:B------:R0:W-:Y:S01]  /*9890*/  STL [R1+0x82c], R9 ;  /* 0x00082c0901007387 */ /* 0x0001e20000100800 */
[----:B------:R-:W-:Y:S01]  /*98a0*/  IMAD.MOV.U32 R4, RZ, RZ, 0x3f800000 ;  /* 0x3f800000ff047424 */ /* 0x000fe200078e00ff */
[----:B------:R-:W-:Y:S01]  /*98b0*/  LOP3.LUT P1, RZ, R243, 0x80, RZ, 0xc0, !PT ;  /* 0x00000080f3ff7812 */ /* 0x000fe2000782c0ff */
[----:B-1----:R-:W-:Y:S01]  /*98c0*/  IMAD R11, R3, 0x4d, RZ ;  /* 0x0000004d030b7824 */ /* 0x002fe200078e02ff */
[----:B------:R1:W-:Y:S01]  /*98d0*/  STL [R1+0x81c], R8 ;  /* 0x00081c0801007387 */ /* 0x0003e20000100800 */
[----:B------:R-:W-:Y:S01]  /*98e0*/  LOP3.LUT P2, RZ, R243, 0x2, RZ, 0xc0, !PT ;  /* 0x00000002f3ff7812 */ /* 0x000fe2000784c0ff */
[----:B--2---:R-:W-:Y:S01]  /*98f0*/  IMAD R10, R3, 0x4c, RZ ;  /* 0x0000004c030a7824 */ /* 0x004fe200078e02ff */
[----:B------:R-:W-:Y:S01]  /*9900*/  LOP3.LUT P0, RZ, R243, 0x1, RZ, 0xc0, !PT ;  /* 0x00000001f3ff7812 */ /* 0x000fe2000780c0ff */
[----:B------:R2:W-:Y:S01]  /*9910*/  STL [R1+0x820], R7 ;  /* 0x0008200701007387 */ /* 0x0005e20000100800 */
[----:B------:R-:W-:-:S02]  /*9920*/  SEL R17, R17, 0x1054, !P2 ;  /* 0x0000105411117807 */ /* 0x000fc40005000000 */
[----:B0-----:R-:W-:Y:S01]  /*9930*/  SEL R9, RZ, 0x90, !P1 ;  /* 0x00000090ff097807 */ /* 0x001fe20004800000 */
[----:B------:R0:W-:Y:S01]  /*9940*/  STL [R1+0x824], R5 ;  /* 0x0008240501007387 */ /* 0x0001e20000100800 */
[----:B------:R-:W-:Y:S01]  /*9950*/  SEL R16, R16, 0x3276, !P2 ;  /* 0x0000327610107807 */ /* 0x000fe20005000000 */
[----:B-1----:R-:W-:Y:S01]  /*9960*/  IMAD R8, R3, 0x4b, RZ ;  /* 0x0000004b03087824 */ /* 0x002fe200078e02ff */
[-C--:B------:R-:W-:Y:S01]  /*9970*/  IADD3 RZ, P4, R10, R0.reuse, RZ ;  /* 0x000000000aff7210 */ /* 0x080fe20007f9e0ff */
[----:B------:R1:W-:Y:S01]  /*9980*/  STL [R1+0x828], R2 ;  /* 0x0008280201007387 */ /* 0x0003e20000100800 */
[-C--:B------:R-:W-:Y:S01]  /*9990*/  IADD3 RZ, P5, R11, R0.reuse, RZ ;  /* 0x000000000bff7210 */ /* 0x080fe20007fbe0ff */
[----:B--2---:R-:W-:Y:S01]  /*99a0*/  IMAD.MOV.U32 R7, RZ, RZ, 0x3f800000 ;  /* 0x3f800000ff077424 */ /* 0x004fe200078e00ff */
[----:B------:R-:W-:Y:S02]  /*99b0*/  IADD3 RZ, P2, R8, R0, RZ ;  /* 0x0000000008ff7210 */ /* 0x000fe40007f5e0ff */
[----:B------:R-:W-:Y:S01]  /*99c0*/  LOP3.LUT R9, R9, 0x7f, R243, 0x78, !PT ;  /* 0x0000007f09097812 */ /* 0x000fe200078e78f3 */
[----:B0-----:R-:W-:-:S02]  /*99d0*/  IMAD.MOV.U32 R5, RZ, RZ, -0x800000 ;  /* 0xff800000ff057424 */ /* 0x001fc400078e00ff */
[----:B-1----:R-:W-:-:S03]  /*99e0*/  IMAD.MOV.U32 R2, RZ, RZ, RZ ;  /* 0x000000ffff027224 */ /* 0x002fc600078e00ff */
[----:B------:R0:W-:Y:S04]  /*99f0*/  STL [R1+0x2dc], R5 ;  /* 0x0002dc0501007387 */ /* 0x0001e80000100800 */
[----:B------:R-:W-:Y:S04]  /*9a00*/  STL [R1+0x328], R4 ;  /* 0x0003280401007387 */ /* 0x000fe80000100800 */
[----:B------:R1:W-:Y:S01]  /*9a10*/  STL [R1+0x330], R7 ;  /* 0x0003300701007387 */ /* 0x0003e20000100800 */
[----:B0-----:R-:W-:-:S05]  /*9a20*/  IMAD.MOV.U32 R5, RZ, RZ, 0x3f800000 ;  /* 0x3f800000ff057424 */ /* 0x001fca00078e00ff */
[----:B------:R0:W-:Y:S01]  /*9a30*/  STL [R1+0x334], R5 ;  /* 0x0003340501007387 */ /* 0x0001e20000100800 */
[----:B-1----:R-:W-:-:S03]  /*9a40*/  IMAD.MOV.U32 R7, RZ, RZ, -0x800000 ;  /* 0xff800000ff077424 */ /* 0x002fc600078e00ff */
[----:B------:R1:W-:Y:S04]  /*9a50*/  STL [R1+0x32c], R4 ;  /* 0x00032c0401007387 */ /* 0x0003e80000100800 */
[----:B------:R2:W-:Y:S01]  /*9a60*/  STL [R1+0x2d8], R7 ;  /* 0x0002d80701007387 */ /* 0x0005e20000100800 */
[----:B0-----:R-:W-:Y:S02]  /*9a70*/  IMAD.MOV.U32 R5, RZ, RZ, -0x800000 ;  /* 0xff800000ff057424 */ /* 0x001fe400078e00ff */
[----:B-1----:R-:W-:-:S03]  /*9a80*/  IMAD.MOV.U32 R4, RZ, RZ, -0x800000 ;  /* 0xff800000ff047424 */ /* 0x002fc600078e00ff */
[----:B------:R0:W-:Y:S01]  /*9a90*/  STL [R1+0x2e4], R5 ;  /* 0x0002e40501007387 */ /* 0x0001e20000100800 */
[----:B--2---:R-:W-:-:S03]  /*9aa0*/  IMAD R7, R3, 0x4a, RZ ;  /* 0x0000004a03077824 */ /* 0x004fc600078e02ff */
[----:B------:R-:W-:Y:S04]  /*9ab0*/  STL [R1], RZ ;  /* 0x000000ff01007387 */ /* 0x000fe80000100800 */
[----:B------:R1:W-:Y:S01]  /*9ac0*/  STL [R1+0x2e0], R4 ;  /* 0x0002e00401007387 */ /* 0x0003e20000100800 */
[-C--:B------:R-:W-:Y:S01]  /*9ad0*/  IADD3 RZ, P1, R7, R0.reuse, RZ ;  /* 0x0000000007ff7210 */ /* 0x080fe20007f3e0ff */
[----:B0-----:R-:W-:Y:S02]  /*9ae0*/  IMAD R5, R3, 0x49, RZ ;  /* 0x0000004903057824 */ /* 0x001fe400078e02ff */
[----:B------:R-:W-:Y:S03]  /*9af0*/  STL [R1+0x4], RZ ;  /* 0x000004ff01007387 */ /* 0x000fe60000100800 */
[----:B------:R-:W-:Y:S01]  /*9b00*/  IADD3 RZ, P6, R5, R0, RZ ;  /* 0x0000000005ff7210 */ /* 0x000fe20007fde0ff */
[----:B------:R-:W-:Y:S01]  /*9b10*/  STL [R1+0x8], RZ ;  /* 0x000008ff01007387 */ /* 0x000fe20000100800 */
[----:B-1----:R-:W-:-:S02]  /*9b20*/  IMAD R4, R3, 0x48, RZ ;  /* 0x0000004803047824 */ /* 0x002fc400078e02ff */
[----:B------:R-:W-:Y:S01]  /*9b30*/  LEA.HI.X.SX32 R5, R5, R6, 0x1, P6 ;  /* 0x0000000605057211 */ /* 0x000fe200030f0eff */
[----:B------:R-:W-:Y:S02]  /*9b40*/  STL [R1+0xc], RZ ;  /* 0x00000cff01007387 */ /* 0x000fe40000100800 */
[C---:B------:R-:W-:Y:S02]  /*9b50*/  IADD3 RZ, P3, R4.reuse, R0, RZ ;  /* 0x0000000004ff7210 */ /* 0x040fe40007f7e0ff */
[----:B------:R-:W-:Y:S02]  /*9b60*/  STL [R1+0x10], RZ ;  /* 0x000010ff01007387 */ /* 0x000fe40000100800 */
[----:B------:R-:W-:Y:S02]  /*9b70*/  LEA.HI.X.SX32 R4, R4, R6, 0x1, P3 ;  /* 0x0000000604047211 */ /* 0x000fe400018f0eff */
[----:B------:R-:W-:Y:S01]  /*9b80*/  STL [R1+0x14], RZ ;  /* 0x000014ff01007387 */ /* 0x000fe20000100800 */
[----:B------:R-:W-:-:S03]  /*9b90*/  IADD3 RZ, P3, R13, R0, RZ ;  /* 0x000000000dff7210 */ /* 0x000fc60007f7e0ff */
        /* <DEDUP_REMOVED lines=122> */
[----:B------:R0:W-:Y:S04]  /*a340*/  STL [R1+0x378], R4 ;  /* 0x0003780401007387 */ /* 0x0001e80000100800 */
[----:B------:R1:W-:Y:S01]  /*a350*/  STL [R1+0x37c], R5 ;  /* 0x00037c0501007387 */ /* 0x0003e20000100800 */
[----:B0-----:R-:W-:Y:S01]  /*a360*/  LEA.HI.X.SX32 R4, R7, R6, 0x1, P1 ;  /* 0x0000000607047211 */ /* 0x001fe200008f0eff */
[--C-:B------:R-:W-:Y:S01]  /*a370*/  IMAD.IADD R7, R169, 0x1, R0.reuse ;  /* 0x00000001a9077824 */ /* 0x100fe200078e0200 */
[----:B------:R-:W-:Y:S01]  /*a380*/  IADD3 RZ, P1, R14, R0, RZ ;  /* 0x000000000eff7210 */ /* 0x000fe20007f3e0ff */
[--C-:B------:R-:W-:Y:S01]  /*a390*/  IMAD.IADD R7, R172, 0x1, R0.reuse ;  /* 0x00000001ac077824 */ /* 0x100fe200078e0200 */
[----:B-1----:R-:W-:Y:S01]  /*a3a0*/  LEA.HI.X.SX32 R5, R8, R6, 0x1, P2 ;  /* 0x0000000608057211 */ /* 0x002fe200010f0eff */
[----:B------:R0:W-:Y:S01]  /*a3b0*/  STL [R1+0x380], R4 ;  /* 0x0003800401007387 */ /* 0x0001e20000100800 */
[----:B------:R-:W-:Y:S01]  /*a3c0*/  IADD3 RZ, P2, R18, R0, RZ ;  /* 0x0000000012ff7210 */ /* 0x000fe20007f5e0ff */
[----:B------:R-:W-:Y:S01]  /*a3d0*/  IMAD.IADD R7, R177, 0x1, R0 ;  /* 0x00000001b1077824 */ /* 0x000fe200078e0200 */
[C---:B------:R-:W-:Y:S01]  /*a3e0*/  LOP3.LUT R7, R12.reuse, 0x20, RZ, 0x3c, !PT ;  /* 0x000000200c077812 */ /* 0x040fe200078e3cff */
[----:B------:R1:W-:Y:S01]  /*a3f0*/  STL [R1+0x384], R5 ;  /* 0x0003840501007387 */ /* 0x0003e20000100800 */
[----:B------:R-:W-:-:S02]  /*a400*/  LOP3.LUT R7, R12, 0x50, RZ, 0x3c, !PT ;  /* 0x000000500c077812 */ /* 0x000fc400078e3cff */
[----:B------:R-:W-:Y:S02]  /*a410*/  LOP3.LUT R7, R9, 0x20, RZ, 0x3c, !PT ;  /* 0x0000002009077812 */ /* 0x000fe400078e3cff */
[----:B0-----:R-:W-:Y:S02]  /*a420*/  LEA.HI.X.SX32 R4, R10, R6, 0x1, P4 ;  /* 0x000000060a047211 */ /* 0x001fe400020f0eff */
[----:B------:R-:W-:Y:S02]  /*a430*/  IADD3 RZ, P4, R19, R0, RZ ;  /* 0x0000000013ff7210 */ /* 0x000fe40007f9e0ff */
[----:B-1----:R-:W-:Y:S01]  /*a440*/  LEA.HI.X.SX32 R5, R11, R6, 0x1, P5 ;  /* 0x000000060b057211 */ /* 0x002fe200028f0eff */
[----:B------:R0:W-:Y:S01]  /*a450*/  STL [R1+0x388], R4 ;  /* 0x0003880401007387 */ /* 0x0001e20000100800 */
[----:B------:R-:W-:-:S03]  /*a460*/  IADD3 RZ, P5, R20, R0, RZ ;  /* 0x0000000014ff7210 */ /* 0x000fc60007fbe0ff */
[----:B------:R1:W-:Y:S01]  /*a470*/  STL [R1+0x38c], R5 ;  /* 0x00038c0501007387 */ /* 0x0003e20000100800 */
        /* <DEDUP_REMOVED lines=25> */
[----:B------:R-:W-:Y:S02]  /*a610*/  CS2R R124, SRZ ;  /* 0x00000000007c7805 */ /* 0x000fe4000001ff00 */
        /* <DEDUP_REMOVED lines=121> */
[----:B------:R-:W-:Y:S01]  /*adb0*/  IADD3 RZ, P5, R166, R0, RZ ;  /* 0x00000000a6ff7210 */ /* 0x000fe20007fbe0ff */
[--C-:B-1----:R-:W-:Y:S02]  /*adc0*/  IMAD.IADD R5, R167, 0x1, R0.reuse ;  /* 0x00000001a7057824 */ /* 0x102fe400078e0200 */
[----:B------:R0:W-:Y:S01]  /*add0*/  STL [R1+0x440], R4 ;  /* 0x0004400401007387 */ /* 0x0001e20000100800 */
[--C-:B------:R-:W-:Y:S02]  /*ade0*/  IMAD.IADD R5, R170, 0x1, R0.reuse ;  /* 0x00000001aa057824 */ /* 0x100fe400078e0200 */
[--C-:B------:R-:W-:Y:S02]  /*adf0*/  IMAD.IADD R5, R173, 0x1, R0.reuse ;  /* 0x00000001ad057824 */ /* 0x100fe400078e0200 */
[----:B------:R-:W-:-:S02]  /*ae00*/  IMAD.IADD R5, R175, 0x1, R0 ;  /* 0x00000001af057824 */ /* 0x000fc400078e0200 */
[--C-:B------:R-:W-:Y:S01]  /*ae10*/  IMAD.IADD R5, R178, 0x1, R0.reuse ;  /* 0x00000001b2057824 */ /* 0x100fe200078e0200 */
[-C--:B------:R-:W-:Y:S01]  /*ae20*/  LEA.HI.X.SX32 R5, R163, R6.reuse, 0x1, P1 ;  /* 0x00000006a3057211 */ /* 0x080fe200008f0eff */
[--C-:B0-----:R-:W-:Y:S02]  /*ae30*/  IMAD.IADD R4, R168, 0x1, R0.reuse ;  /* 0x00000001a8047824 */ /* 0x101fe400078e0200 */
[--C-:B------:R-:W-:Y:S02]  /*ae40*/  IMAD.IADD R4, R171, 0x1, R0.reuse ;  /* 0x00000001ab047824 */ /* 0x100fe400078e0200 */
[--C-:B------:R-:W-:Y:S02]  /*ae50*/  IMAD.IADD R4, R174, 0x1, R0.reuse ;  /* 0x00000001ae047824 */ /* 0x100fe400078e0200 */
[--C-:B------:R-:W-:Y:S02]  /*ae60*/  IMAD.IADD R4, R176, 0x1, R0.reuse ;  /* 0x00000001b0047824 */ /* 0x100fe400078e0200 */
[----:B------:R-:W-:Y:S01]  /*ae70*/  IMAD.IADD R4, R179, 0x1, R0 ;  /* 0x00000001b3047824 */ /* 0x000fe200078e0200 */
[----:B------:R-:W-:-:S05]  /*ae80*/  LEA.HI.X.SX32 R4, R162, R6, 0x1, P3 ;  /* 0x00000006a2047211 */ /* 0x000fca00018f0eff */
[----:B------:R0:W-:Y:S04]  /*ae90*/  STL [R1+0x444], R4 ;  /* 0x0004440401007387 */ /* 0x0001e80000100800 */
[----:B------:R1:W-:Y:S01]  /*aea0*/  STL [R1+0x448], R5 ;  /* 0x0004480501007387 */ /* 0x0003e20000100800 */
[-C--:B0-----:R-:W-:Y:S02]  /*aeb0*/  LEA.HI.X.SX32 R4, R164, R6.reuse, 0x1, P2 ;  /* 0x00000006a4047211 */ /* 0x081fe400010f0eff */
[----:B-1----:R-:W-:-:S03]  /*aec0*/  LEA.HI.X.SX32 R5, R165, R6, 0x1, P4 ;  /* 0x00000006a5057211 */ /* 0x002fc600020f0eff */
[----:B------:R0:W-:Y:S04]  /*aed0*/  STL [R1+0x44c], R4 ;  /* 0x00044c0401007387 */ /* 0x0001e80000100800 */
[----:B------:R1:W-:Y:S01]  /*aee0*/  STL [R1+0x450], R5 ;  /* 0x0004500501007387 */ /* 0x0003e20000100800 */
[----:B0-----:R-:W-:Y:S02]  /*aef0*/  LEA.HI.X.SX32 R4, R166, R6, 0x1, P5 ;  /* 0x00000006a6047211 */ /* 0x001fe400028f0eff */
[----:B-1----:R-:W-:-:S03]  /*af00*/  LOP3.LUT R5, R12, 0x30, RZ, 0x3c, !PT ;  /* 0x000000300c057812 */ /* 0x002fc600078e3cff */
[----:B------:R0:W-:Y:S01]  /*af10*/  STL [R1+0x454], R4 ;  /* 0x0004540401007387 */ /* 0x0001e20000100800 */
[C---:B------:R-:W-:Y:S02]  /*af20*/  LOP3.LUT R5, R12.reuse, 0x60, RZ, 0x3c, !PT ;  /* 0x000000600c057812 */ /* 0x040fe400078e3cff */
[C---:B------:R-:W-:Y:S02]  /*af30*/  LOP3.LUT R5, R9.reuse, 0x40, RZ, 0x3c, !PT ;  /* 0x0000004009057812 */ /* 0x040fe400078e3cff */
[C---:B0-----:R-:W-:Y:S02]  /*af40*/  LOP3.LUT R4, R12.reuse, 0x10, RZ, 0x3c, !PT ;  /* 0x000000100c047812 */ /* 0x041fe400078e3cff */
[C---:B------:R-:W-:Y:S02]  /*af50*/  LOP3.LUT R4, R12.reuse, 0x40, RZ, 0x3c, !PT ;  /* 0x000000400c047812 */ /* 0x040fe400078e3cff */
[----:B------:R-:W-:Y:S02]  /*af60*/  LOP3.LUT R4, R12, 0x70, RZ, 0x3c, !PT ;  /* 0x000000700c047812 */ /* 0x000fe400078e3cff */
[----:B------:R-:W-:-:S07]  /*af70*/  LOP3.LUT R4, R9, 0x60, RZ, 0x3c, !PT ;  /* 0x0000006009047812 */ /* 0x000fce00078e3cff */
.L_x_1:
[----:B-----5:R-:W-:Y:S01]  /*af80*/  STL [R1+0xaa8], R9 ;  /* 0x000aa80901007387 */ /* 0x020fe20000100800 */
[----:B------:R-:W-:Y:S01]  /*af90*/  SHF.R.S32.HI R4, RZ, 0x1f, R2 ;  /* 0x0000001fff047819 */ /* 0x000fe20000011402 */
[C---:B------:R-:W-:Y:S01]  /*afa0*/  IMAD.SHL.U32 R13, R3.reuse, 0x10, RZ ;  /* 0x00000010030d7824 */ /* 0x040fe200078e00ff */
[-C--:B------:R-:W-:Y:S01]  /*afb0*/  IADD3 R10, P1, R2, R0.reuse, RZ ;  /* 0x00000000020a7210 */ /* 0x080fe20007f3e0ff */
[----:B------:R-:W-:Y:S01]  /*afc0*/  STL [R1+0xaa4], R15 ;  /* 0x000aa40f01007387 */ /* 0x000fe20000100800 */
[----:B------:R-:W-:Y:S01]  /*afd0*/  IADD3 R20, P3, R0, R3, RZ ;  /* 0x0000000300147210 */ /* 0x000fe20007f7e0ff */
[----:B------:R-:W-:Y:S01]  /*afe0*/  IMAD R8, R3, 0xf, RZ ;  /* 0x0000000f03087824 */ /* 0x000fe200078e02ff */
[----:B------:R-:W-:Y:S01]  /*aff0*/  IADD3 R7, P5, R13, R0, RZ ;  /* 0x000000000d077210 */ /* 0x000fe20007fbe0ff */
[----:B------:R-:W-:Y:S01]  /*b000*/  STL [R1+0xaa0], R17 ;  /* 0x000aa01101007387 */ /* 0x000fe20000100800 */
[----:B------:R-:W-:Y:S01]  /*b010*/  IADD3 R20, P2, R2, R20, RZ ;  /* 0x0000001402147210 */ /* 0x000fe20007f5e0ff */
[----:B------:R-:W-:Y:S01]  /*b020*/  IMAD.X R11, R4, 0x1, R6, P1 ;  /* 0x00000001040b7824 */ /* 0x000fe200008e0606 */
[----:B------:R-:W-:Y:S01]  /*b030*/  LEA.HI.X.SX32 R5, R3, R6, 0x1, P3 ;  /* 0x0000000603057211 */ /* 0x000fe200018f0eff */
[----:B------:R-:W-:Y:S01]  /*b040*/  STL [R1+0xa9c], R16 ;  /* 0x000a9c1001007387 */ /* 0x000fe20000100800 */
[----:B------:R-:W-:-:S03]  /*b050*/  IADD3 R18, P4, R8, R0, RZ ;  /* 0x0000000008127210 */ /* 0x000fc60007f9e0ff */
[----:B------:R-:W-:Y:S01]  /*b060*/  STL.64 [R1+0xa90], R150 ;  /* 0x000a909601007387 */ /* 0x000fe20000100a00 */
[----:B------:R-:W-:Y:S01]  /*b070*/  IMAD.X R21, R4, 0x1, R5, P2 ;  /* 0x0000000104157824 */ /* 0x000fe200010e0605 */
[----:B------:R-:W-:Y:S02]  /*b080*/  LEA.HI.X.SX32 R8, R8, R6, 0x1, P4 ;  /* 0x0000000608087211 */ /* 0x000fe400020f0eff */
[----:B------:R-:W-:Y:S01]  /*b090*/  STL.64 [R1+0xa88], R148 ;  /* 0x000a889401007387 */ /* 0x000fe20000100a00 */
[----:B------:R-:W-:-:S03]  /*b0a0*/  IADD3 R18, P1, R2, R18, RZ ;  /* 0x0000001202127210 */ /* 0x000fc60007f3e0ff */
[----:B------:R-:W-:Y:S04]  /*b0b0*/  STL.64 [R1+0xa80], R146 ;  /* 0x000a809201007387 */ /* 0x000fe80000100a00 */
[----:B------:R-:W-:Y:S04]  /*b0c0*/  STL.64 [R1+0xa78], R144 ;  /* 0x000a789001007387 */ /* 0x000fe80000100a00 */
[----:B------:R-:W-:Y:S04]  /*b0d0*/  STL.64 [R1+0xa70], R142 ;  /* 0x000a708e01007387 */ /* 0x000fe80000100a00 */
[----:B------:R0:W-:Y:S01]  /*b0e0*/  STL.64 [R1+0xa68], R140 ;  /* 0x000a688c01007387 */ /* 0x0001e20000100a00 */
[----:B------:R-:W-:-:S03]  /*b0f0*/  LEA.HI.X.SX32 R5, R13, R6, 0x1, P5 ;  /* 0x000000060d057211 */ /* 0x000fc600028f0eff */
[----:B------:R-:W-:Y:S04]  /*b100*/  STL.64 [R1+0xa60], R138 ;  /* 0x000a608a01007387 */ /* 0x000fe80000100a00 */
[----:B------:R1:W-:Y:S01]  /*b110*/  STL.64 [R1+0xa58], R136 ;  /* 0x000a588801007387 */ /* 0x0003e20000100a00 */
[----:B------:R-:W-:-:S03]  /*b120*/  IMAD.X R19, R4, 0x1, R8, P1 ;  /* 0x0000000104137824 */ /* 0x000fc600008e0608 */
[----:B0-----:R-:W2:Y:S04]  /*b130*/  LDG.E.U8 R140, desc[UR48][R20.64] ;  /* 0x00000030148c7981 */ /* 0x001ea8000c1e1100 */
[----:B-1----:R0:W3:Y:S01]  /*b140*/  LDG.E.U8 R137, desc[UR48][R10.64] ;  /* 0x000000300a897981 */ /* 0x0020e2000c1e1100 */
[C---:B------:R-:W-:Y:S02]  /*b150*/  IMAD R8, R3.reuse, 0x12, RZ ;  /* 0x0000001203087824 */ /* 0x040fe400078e02ff */
[C---:B------:R-:W-:Y:S01]  /*b160*/  IMAD R14, R3.reuse, 0x14, RZ ;  /* 0x00000014030e7824 */ /* 0x040fe200078e02ff */
[----:B------:R1:W4:Y:S01]  /*b170*/  LDG.E.U8 R17, desc[UR48][R18.64] ;  /* 0x0000003012117981 */ /* 0x000322000c1e1100 */
[----:B------:R-:W-:-:S03]  /*b180*/  IMAD R13, R3, 0x13, RZ ;  /* 0x00000013030d7824 */ /* 0x000fc600078e02ff */
[----:B------:R-:W-:Y:S01]  /*b190*/  STL.64 [R1+0xa50], R134 ;  /* 0x000a508601007387 */ /* 0x000fe20000100a00 */
[----:B0-----:R-:W-:-:S03]  /*b1a0*/  IADD3 R10, P2, R2, R7, RZ ;  /* 0x00000007020a7210 */ /* 0x001fc60007f5e0ff */
[----:B------:R-:W-:Y:S02]  /*b1b0*/  STL.64 [R1+0xa48], R132 ;  /* 0x000a488401007387 */ /* 0x000fe40000100a00 */
[----:B------:R-:W-:Y:S01]  /*b1c0*/  IMAD.X R11, R4, 0x1, R5, P2 ;  /* 0x00000001040b7824 */ /* 0x000fe200010e0605 */
[-C--:B------:R-:W-:Y:S01]  /*b1d0*/  IADD3 R7, P4, R14, R0.reuse, RZ ;  /* 0x000000000e077210 */ /* 0x080fe20007f9e0ff */
[----:B------:R-:W-:Y:S01]  /*b1e0*/  IMAD R5, R3, 0x11, RZ ;  /* 0x0000001103057824 */ /* 0x000fe200078e02ff */
[-C--:B-1----:R-:W-:Y:S01]  /*b1f0*/  IADD3 R18, P3, R13, R0.reuse, RZ ;  /* 0x000000000d127210 */ /* 0x082fe20007f7e0ff */
[----:B------:R-:W-:Y:S04]  /*b200*/  STL.64 [R1+0xa40], R130 ;  /* 0x000a408201007387 */ /* 0x000fe80000100a00 */
[----:B------:R0:W2:Y:S01]  /*b210*/  LDG.E.U8 R138, desc[UR48][R10.64] ;  /* 0x000000300a8a7981 */ /* 0x0000a2000c1e1100 */
[----:B------:R-:W-:-:S02]  /*b220*/  IADD3 R20, P2, R8, R0, RZ ;  /* 0x0000000008147210 */ /* 0x000fc40007f5e0ff */
[----:B------:R-:W-:Y:S01]  /*b230*/  LEA.HI.X.SX32 R13, R13, R6, 0x1, P3 ;  /* 0x000000060d0d7211 */ /* 0x000fe200018f0eff */
[----:B------:R-:W-:Y:S01]  /*b240*/  STL.64 [R1+0xa38], R128 ;  /* 0x000a388001007387 */ /* 0x000fe20000100a00 */
[----:B0-----:R-:W-:-:S03]  /*b250*/  IADD3 R10, P1, R5, R0, RZ ;  /* 0x00000000050a7210 */ /* 0x001fc60007f3e0ff */
[----:B------:R-:W-:Y:S01]  /*b260*/  STL.64 [R1+0xa30], R126 ;  /* 0x000a307e01007387 */ /* 0x000fe20000100a00 */
[----:B------:R-:W-:-:S03]  /*b270*/  LEA.HI.X.SX32 R5, R5, R6, 0x1, P1 ;  /* 0x0000000605057211 */ /* 0x000fc600008f0eff */
[----:B------:R-:W-:Y:S01]  /*b280*/  STL.64 [R1+0xa28], R124 ;  /* 0x000a287c01007387 */ /* 0x000fe20000100a00 */
[----:B------:R-:W-:Y:S02]  /*b290*/  IADD3 R10, P1, R2, R10, RZ ;  /* 0x0000000a020a7210 */ /* 0x000fe40007f3e0ff */
[----:B------:R-:W-:Y:S01]  /*b2a0*/  LEA.HI.X.SX32 R8, R8, R6, 0x1, P2 ;  /* 0x0000000608087211 */ /* 0x000fe200010f0eff */
[----:B------:R-:W-:Y:S01]  /*b2b0*/  STL.64 [R1+0xa20], R122 ;  /* 0x000a207a01007387 */ /* 0x000fe20000100a00 */
[----:B------:R-:W-:Y:S01]  /*b2c0*/  IADD3 R20, P2, R2, R20, RZ ;  /* 0x0000001402147210 */ /* 0x000fe20007f5e0ff */
[----:B------:R-:W-:Y:S01]  /*b2d0*/  IMAD.X R11, R4, 0x1, R5, P1 ;  /* 0x00000001040b7824 */ /* 0x000fe200008e0605 */
[----:B------:R-:W-:Y:S01]  /*b2e0*/  LEA.HI.X.SX32 R5, R14, R6, 0x1, P4 ;  /* 0x000000060e057211 */ /* 0x000fe200020f0eff */
[----:B------:R-:W-:Y:S02]  /*b2f0*/  STL.64 [R1+0xa18], R120 ;  /* 0x000a187801007387 */ /* 0x000fe40000100a00 */
[----:B------:R-:W-:-:S02]  /*b300*/  IMAD.X R21, R4, 0x1, R8, P2 ;  /* 0x0000000104157824 */ /* 0x000fc400010e0608 */
[----:B------:R0:W4:Y:S01]  /*b310*/  LDG.E.U8 R141, desc[UR48][R10.64] ;  /* 0x000000300a8d7981 */ /* 0x000122000c1e1100 */
[----:B------:R-:W-:Y:S01]  /*b320*/  IADD3 R18, P1, R2, R18, RZ ;  /* 0x0000001202127210 */ /* 0x000fe20007f3e0ff */
[C---:B------:R-:W-:Y:S02]  /*b330*/  IMAD R8, R3.reuse, 0x16, RZ ;  /* 0x0000001603087824 */ /* 0x040fe400078e02ff */
[----:B------:R1:W4:Y:S01]  /*b340*/  LDG.E.U8 R142, desc[UR48][R20.64] ;  /* 0x00000030148e7981 */ /* 0x000322000c1e1100 */
[----:B------:R-:W-:-:S03]  /*b350*/  IMAD R14, R3, 0x18, RZ ;  /* 0x00000018030e7824 */ /* 0x000fc600078e02ff */
[----:B------:R-:W-:Y:S01]  /*b360*/  STL.64 [R1+0xa10], R118 ;  /* 0x000a107601007387 */ /* 0x000fe20000100a00 */
[----:B0-----:R-:W-:Y:S01]  /*b370*/  IADD3 R10, P2, R2, R7, RZ ;  /* 0x00000007020a7210 */ /* 0x001fe20007f5e0ff */
[C---:B------:R-:W-:Y:S02]  /*b380*/  IMAD.X R19, R4.reuse, 0x1, R13, P1 ;  /* 0x0000000104137824 */ /* 0x040fe400008e060d */
[----:B------:R-:W-:Y:S02]  /*b390*/  STL.64 [R1+0xa08], R116 ;  /* 0x000a087401007387 */ /* 0x000fe40000100a00 */
[----:B------:R-:W-:Y:S01]  /*b3a0*/  IMAD.X R11, R4, 0x1, R5, P2 ;  /* 0x00000001040b7824 */ /* 0x000fe200010e0605 */
[-C--:B------:R-:W-:Y:S01]  /*b3b0*/  IADD3 R7, P4, R14, R0.reuse, RZ ;  /* 0x000000000e077210 */ /* 0x080fe20007f9e0ff */
[C---:B------:R-:W-:Y:S01]  /*b3c0*/  IMAD R5, R3.reuse, 0x15, RZ ;  /* 0x0000001503057824 */ /* 0x040fe200078e02ff */
[----:B------:R-:W4:Y:S04]  /*b3d0*/  LDG.E.U8 R145, desc[UR48][R18.64] ;  /* 0x0000003012917981 */ /* 0x000f28000c1e1100 */
[----:B------:R0:W4:Y:S01]  /*b3e0*/  LDG.E.U8 R146, desc[UR48][R10.64] ;  /* 0x000000300a927981 */ /* 0x000122000c1e1100 */
[----:B-1----:R-:W-:Y:S01]  /*b3f0*/  IADD3 R20, P2, R8, R0, RZ ;  /* 0x0000000008147210 */ /* 0x002fe20007f5e0ff */
[----:B------:R-:W-:-:S02]  /*b400*/  IMAD R13, R3, 0x17, RZ ;  /* 0x00000017030d7824 */ /* 0x000fc400078e02ff */
        /* <DEDUP_REMOVED lines=15> */
[----:B------:R-:W-:Y:S02]  /*b500*/  IMAD R8, R3, 0x1a, RZ ;  /* 0x0000001a03087824 */ /* 0x000fe400078e02ff */
[----:B------:R1:W4:Y:S01]  /*b510*/  LDG.E.U8 R150, desc[UR48][R20.64] ;  /* 0x0000003014967981 */ /* 0x000322000c1e1100 */
[----:B------:R-:W-:Y:S01]  /*b520*/  LEA.HI.X.SX32 R13, R13, R6, 0x1, P3 ;  /* 0x000000060d0d7211 */ /* 0x000fe200018f0eff */
[C---:B------:R-:W-:Y:S02]  /*b530*/  IMAD R14, R3.reuse, 0x1c, RZ ;  /* 0x0000001c030e7824 */ /* 0x040fe400078e02ff */
[----:B------:R-:W-:Y:S01]  /*b540*/  STL.64 [R1+0x9d8], R104 ;  /* 0x0009d86801007387 */ /* 0x000fe20000100a00 */
[C---:B0-----:R-:W-:Y:S02]  /*b550*/  IADD3 R10, P2, R2.reuse, R7, RZ ;  /* 0x00000007020a7210 */ /* 0x041fe40007f5e0ff */
[----:B------:R-:W-:Y:S01]  /*b560*/  IADD3 R18, P1, R2, R18, RZ ;  /* 0x0000001202127210 */ /* 0x000fe20007f3e0ff */
[----:B------:R-:W-:Y:S01]  /*b570*/  IMAD.SHL.U32 R22, R3, 0x2, RZ ;  /* 0x0000000203167824 */ /* 0x000fe200078e00ff */
[----:B------:R-:W-:Y:S01]  /*b580*/  STL.64 [R1+0x9d0], R102 ;  /* 0x0009d06601007387 */ /* 0x000fe20000100a00 */
[----:B------:R-:W-:-:S02]  /*b590*/  IMAD.X R11, R4, 0x1, R5, P2 ;  /* 0x00000001040b7824 */ /* 0x000fc400010e0605 */
[C---:B------:R-:W-:Y:S01]  /*b5a0*/  IMAD R5, R3.reuse, 0x19, RZ ;  /* 0x0000001903057824 */ /* 0x040fe200078e02ff */
[-C--:B------:R-:W-:Y:S01]  /*b5b0*/  IADD3 R7, P4, R14, R0.reuse, RZ ;  /* 0x000000000e077210 */ /* 0x080fe20007f9e0ff */
[----:B------:R-:W-:Y:S01]  /*b5c0*/  IMAD.X R19, R4, 0x1, R13, P1 ;  /* 0x0000000104137824 */ /* 0x000fe200008e060d */
[----:B------:R0:W4:Y:S01]  /*b5d0*/  LDG.E.U8 R139, desc[UR48][R10.64] ;  /* 0x000000300a8b7981 */ /* 0x000122000c1e1100 */
[----:B-1----:R-:W-:Y:S01]  /*b5e0*/  IADD3 R20, P2, R8, R0, RZ ;  /* 0x0000000008147210 */ /* 0x002fe20007f5e0ff */
[----:B------:R-:W-:Y:S02]  /*b5f0*/  IMAD R13, R3, 0x1b, RZ ;  /* 0x0000001b030d7824 */ /* 0x000fe400078e02ff */
[----:B------:R1:W4:Y:S01]  /*b600*/  LDG.E.U8 R15, desc[UR48][R18.64] ;  /* 0x00000030120f7981 */ /* 0x000322000c1e1100 */
[----:B------:R-:W-:-:S03]  /*b610*/  IMAD.IADD R22, R22, 0x1, R0 ;  /* 0x0000000116167824 */ /* 0x000fc600078e0200 */
[----:B------:R-:W-:Y:S01]  /*b620*/  STL.64 [R1+0x9c8], R100 ;  /* 0x0009c86401007387 */ /* 0x000fe20000100a00 */
[C---:B0-----:R-:W-:Y:S02]  /*b630*/  IADD3 R10, P1, R5.reuse, R0, RZ ;  /* 0x00000000050a7210 */ /* 0x041fe40007f3e0ff */
[-C--:B------:R-:W-:Y:S01]  /*b640*/  LEA.HI.X.SX32 R8, R8, R6.reuse, 0x1, P2 ;  /* 0x0000000608087211 */ /* 0x080fe200010f0eff */
[----:B------:R-:W-:Y:S01]  /*b650*/  STL.64 [R1+0x9c0], R98 ;  /* 0x0009c06201007387 */ /* 0x000fe20000100a00 */
[----:B------:R-:W-:Y:S02]  /*b660*/  LEA.HI.X.SX32 R5, R5, R6, 0x1, P1 ;  /* 0x0000000605057211 */ /* 0x000fe400008f0eff */
[C---:B------:R-:W-:Y:S01]  /*b670*/  IADD3 R10, P1, R2.reuse, R10, RZ ;  /* 0x0000000a020a7210 */ /* 0x040fe20007f3e0ff */
[----:B------:R-:W-:Y:S01]  /*b680*/  STL.64 [R1+0x9b8], R96 ;  /* 0x0009b86001007387 */ /* 0x000fe20000100a00 */
[----:B------:R-:W-:-:S03]  /*b690*/  IADD3 R20, P2, R2, R20, RZ ;  /* 0x0000001402147210 */ /* 0x000fc60007f5e0ff */
[----:B------:R-:W-:Y:S01]  /*b6a0*/  IMAD.X R11, R4, 0x1, R5, P1 ;  /* 0x00000001040b7824 */ /* 0x000fe200008e0605 */
[----:B------:R-:W-:Y:S01]  /*b6b0*/  LEA.HI.X.SX32 R5, R14, R6, 0x1, P4 ;  /* 0x000000060e057211 */ /* 0x000fe200020f0eff */
[----:B------:R-:W-:Y:S01]  /*b6c0*/  IMAD.X R21, R4, 0x1, R8, P2 ;  /* 0x0000000104157824 */ /* 0x000fe200010e0608 */
[C---:B-1----:R-:W-:Y:S01]  /*b6d0*/  IADD3 R18, P3, R13.reuse, R0, RZ ;  /* 0x000000000d127210 */ /* 0x042fe20007f7e0ff */
[----:B------:R-:W-:Y:S04]  /*b6e0*/  STL.64 [R1+0x9b0], R94 ;  /* 0x0009b05e01007387 */ /* 0x000fe80000100a00 */
[----:B------:R0:W4:Y:S01]  /*b6f0*/  LDG.E.U8 R144, desc[UR48][R10.64] ;  /* 0x000000300a907981 */ /* 0x000122000c1e1100 */
[----:B------:R-:W-:Y:S02]  /*b700*/  LEA.HI.X.SX32 R13, R13, R6, 0x1, P3 ;  /* 0x000000060d0d7211 */ /* 0x000fe400018f0eff */
[----:B------:R-:W-:Y:S01]  /*b710*/  IADD3 R18, P1, R2, R18, RZ ;  /* 0x0000001202127210 */ /* 0x000fe20007f3e0ff */
[C---:B------:R-:W-:Y:S01]  /*b720*/  IMAD R8, R3.reuse, 0x1e, RZ ;  /* 0x0000001e03087824 */ /* 0x040fe200078e02ff */
[----:B------:R1:W4:Y:S01]  /*b730*/  LDG.E.U8 R143, desc[UR48][R20.64] ;  /* 0x00000030148f7981 */ /* 0x000322000c1e1100 */
[----:B------:R-:W-:-:S02]  /*b740*/  IMAD.SHL.U32 R14, R3, 0x20, RZ ;  /* 0x00000020030e7824 */ /* 0x000fc400078e00ff */
[C---:B------:R-:W-:Y:S01]  /*b750*/  IMAD.SHL.U32 R152, R3.reuse, 0x4, RZ ;  /* 0x0000000403987824 */ /* 0x040fe200078e00ff */
[----:B------:R-:W-:Y:S01]  /*b760*/  STL.64 [R1+0x9a8], R92 ;  /* 0x0009a85c01007387 */ /* 0x000fe20000100a00 */
[----:B0-----:R-:W-:Y:S01]  /*b770*/  IADD3 R10, P2, R2, R7, RZ ;  /* 0x00000007020a7210 */ /* 0x001fe20007f5e0ff */
[C---:B------:R-:W-:Y:S02]  /*b780*/  IMAD.X R19, R4.reuse, 0x1, R13, P1 ;  /* 0x0000000104137824 */ /* 0x040fe400008e060d */
[----:B------:R-:W-:Y:S02]  /*b790*/  STL.64 [R1+0x9a0], R90 ;  /* 0x0009a05a01007387 */ /* 0x000fe40000100a00 */
[----:B------:R-:W-:Y:S02]  /*b7a0*/  IMAD.X R11, R4, 0x1, R5, P2 ;  /* 0x00000001040b7824 */ /* 0x000fe400010e0605 */
[C---:B------:R-:W-:Y:S01]  /*b7b0*/  IMAD R5, R3.reuse, 0x1d, RZ ;  /* 0x0000001d03057824 */ /* 0x040fe200078e02ff */
[-C--:B------:R-:W-:Y:S01]  /*b7c0*/  IADD3 R7, P4, R14, R0.reuse, RZ ;  /* 0x000000000e077210 */ /* 0x080fe20007f9e0ff */
[----:B------:R-:W-:Y:S01]  /*b7d0*/  IMAD R13, R3, 0x1f, RZ ;  /* 0x0000001f030d7824 */ /* 0x000fe200078e02ff */
[----:B------:R0:W4:Y:S01]  /*b7e0*/  LDG.E.U8 R147, desc[UR48][R10.64] ;  /* 0x000000300a937981 */ /* 0x000122000c1e1100 */
[----:B-1----:R-:W-:-:S03]  /*b7f0*/  IADD3 R20, P2, R8, R0, RZ ;  /* 0x0000000008147210 */ /* 0x002fc60007f5e0ff */
        /* <DEDUP_REMOVED lines=20> */
[----:B------:R-:W-:-:S03]  /*b940*/  IMAD R14, R3, 0x24, RZ ;  /* 0x00000024030e7824 */ /* 0x000fc600078e02ff */
        /* <DEDUP_REMOVED lines=10> */
[----:B------:R1:W4:Y:S04]  /*b9f0*/  LDG.E.U8 R9, desc[UR48][R18.64] ;  /* 0x0000003012097981 */ /* 0x000328000c1e1100 */
        /* <DEDUP_REMOVED lines=30> */
[----:B------:R-:W-:-:S03]  /*bbe0*/  IMAD R153, R3, 0x3, RZ ;  /* 0x0000000303997824 */ /* 0x000fc600078e02ff */
        /* <DEDUP_REMOVED lines=18> */
[----:B------:R-:W-:-:S02]  /*bd10*/  IMAD R14, R3, 0x2c, RZ ;  /* 0x0000002c030e7824 */ /* 0x000fc400078e02ff */
[----:B------:R-:W-:Y:S01]  /*bd20*/  IMAD.IADD R153, R153, 0x1, R0 ;  /* 0x0000000199997824 */ /* 0x000fe200078e0200 */
        /* <DEDUP_REMOVED lines=71> */
[----:B------:R3:W-:Y:S01]  /*c1a0*/  STL.64 [R1+0x8a8], R28 ;  /* 0x0008a81c01007387 */ /* 0x0007e20000100a00 */
[C---:B0-----:R-:W-:Y:S02]  /*c1b0*/  IADD3 R10, P1, R5.reuse, R0, RZ ;  /* 0x00000000050a7210 */ /* 0x041fe40007f3e0ff */
[-C--:B------:R-:W-:Y:S01]  /*c1c0*/  LEA.HI.X.SX32 R8, R8, R6.reuse, 0x1, P2 ;  /* 0x0000000608087211 */ /* 0x080fe200010f0eff */
[----:B------:R-:W-:Y:S01]  /*c1d0*/  STL.64 [R1+0x8a0], R26 ;  /* 0x0008a01a01007387 */ /* 0x000fe20000100a00 */
[----:B------:R-:W-:Y:S02]  /*c1e0*/  LEA.HI.X.SX32 R5, R5, R6, 0x1, P1 ;  /* 0x0000000605057211 */ /* 0x000fe400008f0eff */
[C---:B------:R-:W-:Y:S01]  /*c1f0*/  IADD3 R10, P1, R2.reuse, R10, RZ ;  /* 0x0000000a020a7210 */ /* 0x040fe20007f3e0ff */
[----:B------:R0:W-:Y:S01]  /*c200*/  STL.64 [R1+0x898], R24 ;  /* 0x0008981801007387 */ /* 0x0001e20000100a00 */
[----:B------:R-:W-:-:S03]  /*c210*/  IADD3 R20, P2, R2, R20, RZ ;  /* 0x0000001402147210 */ /* 0x000fc60007f5e0ff */
[----:B------:R-:W-:Y:S01]  /*c220*/  IMAD.X R11, R4, 0x1, R5, P1 ;  /* 0x00000001040b7824 */ /* 0x000fe200008e0605 */
[----:B------:R-:W-:Y:S01]  /*c230*/  LEA.HI.X.SX32 R5, R14, R6, 0x1, P4 ;  /* 0x000000060e057211 */ /* 0x000fe200020f0eff */
[----:B------:R-:W-:Y:S01]  /*c240*/  IMAD.X R21, R4, 0x1, R8, P2 ;  /* 0x0000000104157824 */ /* 0x000fe200010e0608 */
[C---:B-1----:R-:W-:Y:S01]  /*c250*/  IADD3 R18, P3, R13.reuse, R0, RZ ;  /* 0x000000000d127210 */ /* 0x042fe20007f7e0ff */
[----:B---3--:R-:W3:Y:S04]  /*c260*/  LDL R29, [R1+0x378] ;  /* 0x00037800011d7983 */ /* 0x008ee80000100800 */
[----:B------:R1:W4:Y:S01]  /*c270*/  LDG.E.U8 R235, desc[UR48][R10.64] ;  /* 0x000000300aeb7981 */ /* 0x000322000c1e1100 */
[----:B------:R-:W-:Y:S02]  /*c280*/  LEA.HI.X.SX32 R13, R13, R6, 0x1, P3 ;  /* 0x000000060d0d7211 */ /* 0x000fe400018f0eff */
[----:B------:R-:W-:Y:S01]  /*c290*/  IADD3 R18, P1, R2, R18, RZ ;  /* 0x0000001202127210 */ /* 0x000fe20007f3e0ff */
[C---:B------:R-:W-:Y:S01]  /*c2a0*/  IMAD R8, R3.reuse, 0x36, RZ ;  /* 0x0000003603087824 */ /* 0x040fe200078e02ff */
[----:B------:R2:W4:Y:S01]  /*c2b0*/  LDG.E.U8 R234, desc[UR48][R20.64] ;  /* 0x0000003014ea7981 */ /* 0x000522000c1e1100 */
[----:B0-----:R-:W-:-:S03]  /*c2c0*/  IMAD R24, R3, 0x7, RZ ;  /* 0x0000000703187824 */ /* 0x001fc600078e02ff */
[----:B------:R-:W4:Y:S01]  /*c2d0*/  LDL R28, [R1+0x37c] ;  /* 0x00037c00011c7983 */ /* 0x000f220000100800 */
[----:B-1----:R-:W-:-:S03]  /*c2e0*/  IADD3 R10, P2, R2, R7, RZ ;  /* 0x00000007020a7210 */ /* 0x002fc60007f5e0ff */
[----:B------:R-:W4:Y:S02]  /*c2f0*/  LDL R25, [R1+0x38c] ;  /* 0x00038c0001197983 */ /* 0x000f240000100800 */
[C---:B------:R-:W-:Y:S02]  /*c300*/  IMAD.X R11, R4.reuse, 0x1, R5, P2 ;  /* 0x00000001040b7824 */ /* 0x040fe400010e0605 */
[----:B------:R-:W-:Y:S01]  /*c310*/  IMAD R5, R3, 0x35, RZ ;  /* 0x0000003503057824 */ /* 0x000fe200078e02ff */
[----:B------:R-:W4:Y:S01]  /*c320*/  LDL R27, [R1+0x384] ;  /* 0x00038400011b7983 */ /* 0x000f220000100800 */
[----:B------:R-:W-:-:S03]  /*c330*/  IMAD.X R19, R4, 0x1, R13, P1 ;  /* 0x0000000104137824 */ /* 0x000fc600008e060d */
[----:B------:R0:W4:Y:S01]  /*c340*/  LDG.E.U8 R232, desc[UR48][R10.64] ;  /* 0x000000300ae87981 */ /* 0x000122000c1e1100 */
[-C--:B--2---:R-:W-:Y:S01]  /*c350*/  IADD3 R20, P2, R8, R0.reuse, RZ ;  /* 0x0000000008147210 */ /* 0x084fe20007f5e0ff */
[C---:B------:R-:W-:Y:S02]  /*c360*/  IMAD R14, R3.reuse, 0x38, RZ ;  /* 0x00000038030e7824 */ /* 0x040fe400078e02ff */
[----:B------:R-:W-:Y:S01]  /*c370*/  IMAD R13, R3, 0x37, RZ ;  /* 0x00000037030d7824 */ /* 0x000fe200078e02ff */
[----:B------:R1:W2:Y:S04]  /*c380*/  LDG.E.U8 R233, desc[UR48][R18.64] ;  /* 0x0000003012e97981 */ /* 0x0002a8000c1e1100 */
[----:B------:R-:W2:Y:S01]  /*c390*/  LDL R26, [R1+0x388] ;  /* 0x00038800011a7983 */ /* 0x000ea20000100800 */
[----:B0-----:R-:W-:-:S04]  /*c3a0*/  IADD3 R10, P1, R5, R0, RZ ;  /* 0x00000000050a7210 */ /* 0x001fc80007f3e0ff */
[----:B------:R-:W-:Y:S02]  /*c3b0*/  LEA.HI.X.SX32 R5, R5, R6, 0x1, P1 ;  /* 0x0000000605057211 */ /* 0x000fe400008f0eff */
[----:B------:R-:W-:Y:S02]  /*c3c0*/  IADD3 R10, P1, R2, R10, RZ ;  /* 0x0000000a020a7210 */ /* 0x000fe40007f3e0ff */
[----:B------:R-:W-:Y:S02]  /*c3d0*/  LEA.HI.X.SX32 R8, R8, R6, 0x1, P2 ;  /* 0x0000000608087211 */ /* 0x000fe400010f0eff */
[----:B------:R-:W-:Y:S01]  /*c3e0*/  IADD3 R20, P2, R2, R20, RZ ;  /* 0x0000001402147210 */ /* 0x000fe20007f5e0ff */
[----:B------:R-:W-:Y:S01]  /*c3f0*/  IMAD.X R11, R4, 0x1, R5, P1 ;  /* 0x00000001040b7824 */ /* 0x000fe200008e0605 */
[----:B------:R-:W-:-:S03]  /*c400*/  IADD3 R7, P4, R14, R0, RZ ;  /* 0x000000000e077210 */ /* 0x000fc60007f9e0ff */
[----:B------:R-:W-:Y:S01]  /*c410*/  IMAD.X R21, R4, 0x1, R8, P2 ;  /* 0x0000000104157824 */ /* 0x000fe200010e0608 */
[----:B------:R0:W2:Y:S01]  /*c420*/  LDG.E.U8 R231, desc[UR48][R10.64] ;  /* 0x000000300ae77981 */ /* 0x0000a2000c1e1100 */
[----:B------:R-:W-:Y:S02]  /*c430*/  LEA.HI.X.SX32 R5, R14, R6, 0x1, P4 ;  /* 0x000000060e057211 */ /* 0x000fe400020f0eff */
[----:B-1----:R-:W-:Y:S01]  /*c440*/  IADD3 R18, P3, R13, R0, RZ ;  /* 0x000000000d127210 */ /* 0x002fe20007f7e0ff */
[----:B------:R-:W-:Y:S01]  /*c450*/  IMAD R8, R3, 0x3a, RZ ;  /* 0x0000003a03087824 */ /* 0x000fe200078e02ff */
[----:B------:R1:W2:Y:S01]  /*c460*/  LDG.E.U8 R230, desc[UR48][R20.64] ;  /* 0x0000003014e67981 */ /* 0x0002a2000c1e1100 */
[C---:B0-----:R-:W-:Y:S02]  /*c470*/  IADD3 R10, P2, R2.reuse, R7, RZ ;  /* 0x00000007020a7210 */ /* 0x041fe40007f5e0ff */
[----:B------:R-:W-:Y:S02]  /*c480*/  LEA.HI.X.SX32 R13, R13, R6, 0x1, P3 ;  /* 0x000000060d0d7211 */ /* 0x000fe400018f0eff */
[----:B------:R-:W-:Y:S01]  /*c490*/  IADD3 R18, P1, R2, R18, RZ ;  /* 0x0000001202127210 */ /* 0x000fe20007f3e0ff */
[----:B------:R-:W-:-:S02]  /*c4a0*/  IMAD.X R11, R4, 0x1, R5, P2 ;  /* 0x00000001040b7824 */ /* 0x000fc400010e0605 */
[C---:B------:R-:W-:Y:S02]  /*c4b0*/  IMAD R5, R3.reuse, 0x39, RZ ;  /* 0x0000003903057824 */ /* 0x040fe400078e02ff */
[----:B------:R-:W-:Y:S01]  /*c4c0*/  IMAD.X R19, R4, 0x1, R13, P1 ;  /* 0x0000000104137824 */ /* 0x000fe200008e060d */
[----:B------:R0:W2:Y:S01]  /*c4d0*/  LDG.E.U8 R228, desc[UR48][R10.64] ;  /* 0x000000300ae47981 */ /* 0x0000a2000c1e1100 */
[-C--:B-1----:R-:W-:Y:S01]  /*c4e0*/  IADD3 R20, P2, R8, R0.reuse, RZ ;  /* 0x0000000008147210 */ /* 0x082fe20007f5e0ff */
[C---:B------:R-:W-:Y:S02]  /*c4f0*/  IMAD R14, R3.reuse, 0x3c, RZ ;  /* 0x0000003c030e7824 */ /* 0x040fe400078e02ff */
[----:B------:R-:W-:Y:S01]  /*c500*/  IMAD R13, R3, 0x3b, RZ ;  /* 0x0000003b030d7824 */ /* 0x000fe200078e02ff */
[----:B------:R1:W2:Y:S01]  /*c510*/  LDG.E.U8 R229, desc[UR48][R18.64] ;  /* 0x0000003012e57981 */ /* 0x0002a2000c1e1100 */
        /* <DEDUP_REMOVED lines=21> */
[C---:B------:R-:W-:Y:S02]  /*c670*/  IMAD.SHL.U32 R14, R3.reuse, 0x40, RZ ;  /* 0x00000040030e7824 */ /* 0x040fe400078e00ff */
        /* <DEDUP_REMOVED lines=14> */
[----:B------:R-:W2:Y:S01]  /*c760*/  LDG.E.U8 R222, desc[UR48][R20.64] ;  /* 0x0000003014de7981 */ /* 0x000ea2000c1e1100 */
[C---:B0-----:R-:W-:Y:S02]  /*c770*/  IADD3 R10, P2, R2.reuse, R7, RZ ;  /* 0x00000007020a7210 */ /* 0x041fe40007f5e0ff */
[----:B------:R-:W-:Y:S02]  /*c780*/  LEA.HI.X.SX32 R13, R13, R6, 0x1, P3 ;  /* 0x000000060d0d7211 */ /* 0x000fe400018f0eff */
[----:B------:R-:W-:Y:S01]  /*c790*/  IADD3 R18, P1, R2, R18, RZ ;  /* 0x0000001202127210 */ /* 0x000fe20007f3e0ff */
[----:B------:R-:W-:-:S02]  /*c7a0*/  IMAD.X R11, R4, 0x1, R5, P2 ;  /* 0x00000001040b7824 */ /* 0x000fc400010e0605 */
[C---:B------:R-:W-:Y:S02]  /*c7b0*/  IMAD R5, R3.reuse, 0x41, RZ ;  /* 0x0000004103057824 */ /* 0x040fe400078e02ff */
[----:B------:R-:W-:Y:S01]  /*c7c0*/  IMAD.X R19, R4, 0x1, R13, P1 ;  /* 0x0000000104137824 */ /* 0x000fe200008e060d */
[----:B------:R0:W2:Y:S01]  /*c7d0*/  LDG.E.U8 R220, desc[UR48][R10.64] ;  /* 0x000000300adc7981 */ /* 0x0000a2000c1e1100 */
[----:B------:R-:W-:-:S03]  /*c7e0*/  IMAD R13, R3, 0x43, RZ ;  /* 0x00000043030d7824 */ /* 0x000fc600078e02ff */
[----:B------:R1:W2:Y:S01]  /*c7f0*/  LDG.E.U8 R221, desc[UR48][R18.64] ;  /* 0x0000003012dd7981 */ /* 0x0002a2000c1e1100 */
[----:B0-----:R-:W-:-:S04]  /*c800*/  IADD3 R10, P1, R5, R0, RZ ;  /* 0x00000000050a7210 */ /* 0x001fc80007f3e0ff */
[----:B------:R-:W-:Y:S02]  /*c810*/  LEA.HI.X.SX32 R5, R5, R6, 0x1, P1 ;  /* 0x0000000605057211 */ /* 0x000fe400008f0eff */
[----:B------:R-:W-:Y:S01]  /*c820*/  IADD3 R10, P1, R2, R10, RZ ;  /* 0x0000000a020a7210 */ /* 0x000fe20007f3e0ff */
[----:B------:R-:W-:Y:S01]  /*c830*/  IMAD R14, R3, 0x44, RZ ;  /* 0x00000044030e7824 */ /* 0x000fe200078e02ff */
[----:B-1----:R-:W-:-:S03]  /*c840*/  IADD3 R18, P3, R13, R0, RZ ;  /* 0x000000000d127210 */ /* 0x002fc60007f7e0ff */
[----:B------:R-:W-:Y:S01]  /*c850*/  IMAD.X R11, R4, 0x1, R5, P1 ;  /* 0x00000001040b7824 */ /* 0x000fe200008e0605 */
[----:B------:R-:W-:Y:S02]  /*c860*/  LEA.HI.X.SX32 R5, R13, R6, 0x1, P3 ;  /* 0x000000060d057211 */ /* 0x000fe400018f0eff */
[----:B------:R-:W-:Y:S02]  /*c870*/  IADD3 R18, P1, R2, R18, RZ ;  /* 0x0000001202127210 */ /* 0x000fe40007f3e0ff */
[-C--:B------:R-:W-:Y:S01]  /*c880*/  IADD3 R20, P2, R8, R0.reuse, RZ ;  /* 0x0000000008147210 */ /* 0x080fe20007f5e0ff */
[----:B------:R0:W2:Y:S01]  /*c890*/  LDG.E.U8 R219, desc[UR48][R10.64] ;  /* 0x000000300adb7981 */ /* 0x0000a2000c1e1100 */
[----:B------:R-:W-:Y:S01]  /*c8a0*/  IADD3 R7, P4, R14, R0, RZ ;  /* 0x000000000e077210 */ /* 0x000fe20007f9e0ff */
[----:B------:R-:W-:Y:S01]  /*c8b0*/  IMAD.X R19, R4, 0x1, R5, P1 ;  /* 0x0000000104137824 */ /* 0x000fe200008e0605 */
[----:B------:R-:W-:Y:S02]  /*c8c0*/  LEA.HI.X.SX32 R8, R8, R6, 0x1, P2 ;  /* 0x0000000608087211 */ /* 0x000fe400010f0eff */
[----:B------:R-:W-:-:S02]  /*c8d0*/  IADD3 R20, P2, R2, R20, RZ ;  /* 0x0000001402147210 */ /* 0x000fc40007f5e0ff */
[----:B------:R-:W-:Y:S01]  /*c8e0*/  LEA.HI.X.SX32 R5, R14, R6, 0x1, P4 ;  /* 0x000000060e057211 */ /* 0x000fe200020f0eff */
[----:B------:R-:W-:Y:S01]  /*c8f0*/  IMAD.SHL.U32 R13, R3, 0x2, RZ ;  /* 0x00000002030d7824 */ /* 0x000fe200078e00ff */
[----:B------:R-:W2:Y:S01]  /*c900*/  LDG.E.U8 R217, desc[UR48][R18.64] ;  /* 0x0000003012d97981 */ /* 0x000ea2000c1e1100 */
[----:B0-----:R-:W-:Y:S01]  /*c910*/  IADD3 R10, P1, R2, R7, RZ ;  /* 0x00000007020a7210 */ /* 0x001fe20007f3e0ff */
[----:B------:R-:W-:-:S04]  /*c920*/  IMAD.X R21, R4, 0x1, R8, P2 ;  /* 0x0000000104157824 */ /* 0x000fc800010e0608 */
[----:B------:R-:W-:Y:S01]  /*c930*/  IMAD.X R11, R4, 0x1, R5, P1 ;  /* 0x00000001040b7824 */ /* 0x000fe200008e0605 */
[----:B------:R0:W2:Y:S01]  /*c940*/  LDG.E.U8 R218, desc[UR48][R20.64] ;  /* 0x0000003014da7981 */ /* 0x0000a2000c1e1100 */
[----:B------:R-:W-:Y:S01]  /*c950*/  IMAD R5, R3, 0x45, RZ ;  /* 0x0000004503057824 */ /* 0x000fe200078e02ff */
[-C--:B------:R-:W-:Y:S01]  /*c960*/  IADD3 RZ, P1, R13, R0.reuse, RZ ;  /* 0x000000000dff7210 */ /* 0x080fe20007f3e0ff */
[----:B------:R-:W-:Y:S01]  /*c970*/  IMAD R8, R3, 0x46, RZ ;  /* 0x0000004603087824 */ /* 0x000fe200078e02ff */
[----:B------:R1:W2:Y:S02]  /*c980*/  LDG.E.U8 R216, desc[UR48][R10.64] ;  /* 0x000000300ad87981 */ /* 0x0002a4000c1e1100 */
[----:B0-----:R-:W-:Y:S01]  /*c990*/  IADD3 R20, P2, R5, R0, RZ ;  /* 0x0000000005147210 */ /* 0x001fe20007f5e0ff */
[----:B------:R-:W-:-:S03]  /*c9a0*/  IMAD R7, R3, 0x47, RZ ;  /* 0x0000004703077824 */ /* 0x000fc600078e02ff */
[----:B------:R-:W-:Y:S02]  /*c9b0*/  LEA.HI.X.SX32 R5, R5, R6, 0x1, P2 ;  /* 0x0000000605057211 */ /* 0x000fe400010f0eff */
[----:B------:R-:W-:Y:S02]  /*c9c0*/  IADD3 R20, P2, R2, R20, RZ ;  /* 0x0000001402147210 */ /* 0x000fe40007f5e0ff */
[----:B------:R-:W-:-:S03]  /*c9d0*/  IADD3 R18, P3, R8, R0, RZ ;  /* 0x0000000008127210 */ /* 0x000fc60007f7e0ff */
[----:B------:R-:W-:Y:S01]  /*c9e0*/  IMAD.X R21, R4, 0x1, R5, P2 ;  /* 0x0000000104157824 */ /* 0x000fe200010e0605 */
[----:B------:R-:W-:Y:S02]  /*c9f0*/  IADD3 R22, P2, R2, R22, RZ ;  /* 0x0000001602167210 */ /* 0x000fe40007f5e0ff */
[----:B------:R-:W-:Y:S02]  /*ca00*/  LEA.HI.X.SX32 R5, R13, R6, 0x1, P1 ;  /* 0x000000060d057211 */ /* 0x000fe400008f0eff */
[C---:B-1----:R-:W-:Y:S01]  /*ca10*/  IADD3 R10, P4, R7.reuse, R0, RZ ;  /* 0x00000000070a7210 */ /* 0x042fe20007f9e0ff */
[----:B------:R0:W2:Y:S01]  /*ca20*/  LDG.E.U8 R215, desc[UR48][R20.64] ;  /* 0x0000003014d77981 */ /* 0x0000a2000c1e1100 */
[----:B------:R-:W-:Y:S01]  /*ca30*/  LEA.HI.X.SX32 R8, R8, R6, 0x1, P3 ;  /* 0x0000000608087211 */ /* 0x000fe200018f0eff */
[----:B------:R-:W-:Y:S01]  /*ca40*/  IMAD.X R23, R4, 0x1, R5, P2 ;  /* 0x0000000104177824 */ /* 0x000fe200010e0605 */
[----:B------:R-:W-:Y:S02]  /*ca50*/  IADD3 R18, P3, R2, R18, RZ ;  /* 0x0000001202127210 */ /* 0x000fe40007f7e0ff */
[----:B------:R-:W-:-:S02]  /*ca60*/  LEA.HI.X.SX32 R7, R7, R6, 0x1, P4 ;  /* 0x0000000607077211 */ /* 0x000fc400020f0eff */
[C---:B------:R-:W-:Y:S02]  /*ca70*/  IADD3 R10, P4, R2.reuse, R10, RZ ;  /* 0x0000000a020a7210 */ /* 0x040fe40007f9e0ff */
[----:B0-----:R-:W-:Y:S01]  /*ca80*/  IADD3 R20, P2, R2, R152, RZ ;  /* 0x0000009802147210 */ /* 0x001fe20007f5e0ff */
[C---:B------:R-:W-:Y:S01]  /*ca90*/  IMAD R152, R3.reuse, 0x5, RZ ;  /* 0x0000000503987824 */ /* 0x040fe200078e02ff */
[----:B------:R-:W2:Y:S01]  /*caa0*/  LDG.E.U8 R212, desc[UR48][R22.64] ;  /* 0x0000003016d47981 */ /* 0x000ea2000c1e1100 */
[C---:B------:R-:W-:Y:S02]  /*cab0*/  IMAD.X R19, R4.reuse, 0x1, R8, P3 ;  /* 0x0000000104137824 */ /* 0x040fe400018e0608 */
[----:B------:R-:W-:Y:S02]  /*cac0*/  IMAD.X R11, R4, 0x1, R7, P4 ;  /* 0x00000001040b7824 */ /* 0x000fe400020e0607 */
[----:B------:R-:W-:Y:S01]  /*cad0*/  IMAD R5, R3, 0x3, RZ ;  /* 0x0000000303057824 */ /* 0x000fe200078e02ff */
[----:B------:R0:W2:Y:S01]  /*cae0*/  LDG.E.U8 R214, desc[UR48][R18.64] ;  /* 0x0000003012d67981 */ /* 0x0000a2000c1e1100 */
[----:B------:R-:W-:-:S03]  /*caf0*/  IMAD.IADD R152, R152, 0x1, R0 ;  /* 0x0000000198987824 */ /* 0x000fc600078e0200 */
[----:B------:R1:W2:Y:S01]  /*cb00*/  LDG.E.U8 R213, desc[UR48][R10.64] ;  /* 0x000000300ad57981 */ /* 0x0002a2000c1e1100 */
[----:B------:R-:W-:Y:S01]  /*cb10*/  IADD3 RZ, P3, R5, R0, RZ ;  /* 0x0000000005ff7210 */ /* 0x000fe20007f7e0ff */
[C---:B------:R-:W-:Y:S01]  /*cb20*/  IMAD.SHL.U32 R8, R3.reuse, 0x4, RZ ;  /* 0x0000000403087824 */ /* 0x040fe200078e00ff */
[C---:B0-----:R-:W-:Y:S01]  /*cb30*/  IADD3 R18, P1, R2.reuse, R152, RZ ;  /* 0x0000009802127210 */ /* 0x041fe20007f3e0ff */
[C---:B------:R-:W-:Y:S02]  /*cb40*/  IMAD R152, R3.reuse, 0x6, RZ ;  /* 0x0000000603987824 */ /* 0x040fe400078e02ff */
[----:B-1----:R-:W-:Y:S01]  /*cb50*/  IMAD R11, R3, 0x6, RZ ;  /* 0x00000006030b7824 */ /* 0x002fe200078e02ff */
[----:B------:R-:W-:Y:S01]  /*cb60*/  IADD3 R22, P4, R2, R153, RZ ;  /* 0x0000009902167210 */ /* 0x000fe20007f9e0ff */
[----:B------:R-:W-:Y:S01]  /*cb70*/  IMAD.IADD R152, R152, 0x1, R0 ;  /* 0x0000000198987824 */ /* 0x000fe200078e0200 */
[----:B------:R-:W-:Y:S02]  /*cb80*/  LEA.HI.X.SX32 R5, R5, R6, 0x1, P3 ;  /* 0x0000000605057211 */ /* 0x000fe400018f0eff */
[----:B------:R-:W-:-:S02]  /*cb90*/  IADD3 RZ, P3, R11, R0, RZ ;  /* 0x000000000bff7210 */ /* 0x000fc40007f7e0ff */
[----:B------:R-:W-:Y:S01]  /*cba0*/  IADD3 RZ, P5, R8, R0, RZ ;  /* 0x0000000008ff7210 */ /* 0x000fe20007fbe0ff */
[----:B------:R-:W-:Y:S01]  /*cbb0*/  IMAD.X R23, R4, 0x1, R5, P4 ;  /* 0x0000000104177824 */ /* 0x000fe200020e0605 */
[----:B------:R-:W-:Y:S02]  /*cbc0*/  IADD3 R10, P4, R2, R152, RZ ;  /* 0x00000098020a7210 */ /* 0x000fe40007f9e0ff */
[-C--:B------:R-:W-:Y:S02]  /*cbd0*/  LEA.HI.X.SX32 R5, R11, R6.reuse, 0x1, P3 ;  /* 0x000000060b057211 */ /* 0x080fe400018f0eff */
[----:B------:R-:W-:Y:S01]  /*cbe0*/  LEA.HI.X.SX32 R8, R8, R6, 0x1, P5 ;  /* 0x0000000608087211 */ /* 0x000fe200028f0eff */
[C---:B------:R-:W-:Y:S01]  /*cbf0*/  IMAD R7, R3.reuse, 0x5, RZ ;  /* 0x0000000503077824 */ /* 0x040fe200078e02ff */
[----:B------:R-:W2:Y:S01]  /*cc00*/  LDG.E.U8 R211, desc[UR48][R22.64] ;  /* 0x0000003016d37981 */ /* 0x000ea2000c1e1100 */
[----:B------:R-:W-:Y:S02]  /*cc10*/  IMAD.X R11, R4, 0x1, R5, P4 ;  /* 0x00000001040b7824 */ /* 0x000fe400020e0605 */
[----:B------:R-:W-:-:S02]  /*cc20*/  IMAD R5, R3, 0x7, RZ ;  /* 0x0000000703057824 */ /* 0x000fc400078e02ff */
[----:B------:R-:W-:Y:S02]  /*cc30*/  IMAD.SHL.U32 R14, R3, 0x8, RZ ;  /* 0x00000008030e7824 */ /* 0x000fe400078e00ff */
[----:B------:R-:W-:Y:S01]  /*cc40*/  IMAD.X R21, R4, 0x1, R8, P2 ;  /* 0x0000000104157824 */ /* 0x000fe200010e0608 */
[-C--:B------:R-:W-:Y:S01]  /*cc50*/  IADD3 RZ, P6, R7, R0.reuse, RZ ;  /* 0x0000000007ff7210 */ /* 0x080fe20007fde0ff */
[----:B------:R-:W-:Y:S01]  /*cc60*/  IMAD.SHL.U32 R8, R3, 0x8, RZ ;  /* 0x0000000803087824 */ /* 0x000fe200078e00ff */
[----:B------:R0:W2:Y:S01]  /*cc70*/  LDG.E.U8 R208, desc[UR48][R10.64] ;  /* 0x000000300ad07981 */ /* 0x0000a2000c1e1100 */
[--C-:B------:R-:W-:Y:S01]  /*cc80*/  IMAD.IADD R24, R24, 0x1, R0.reuse ;  /* 0x0000000118187824 */ /* 0x100fe200078e0200 */
[-C--:B------:R-:W-:Y:S01]  /*cc90*/  IADD3 RZ, P3, R5, R0.reuse, RZ ;  /* 0x0000000005ff7210 */ /* 0x080fe20007f7e0ff */
[--C-:B------:R-:W-:Y:S02]  /*cca0*/  IMAD.IADD R14, R14, 0x1, R0.reuse ;  /* 0x000000010e0e7824 */ /* 0x100fe400078e0200 */
[C---:B------:R-:W-:Y:S01]  /*ccb0*/  IMAD R13, R3.reuse, 0xa, RZ ;  /* 0x0000000a030d7824 */ /* 0x040fe200078e02ff */
[----:B------:R-:W-:Y:S01]  /*ccc0*/  IADD3 RZ, P5, R8, R0, RZ ;  /* 0x0000000008ff7210 */ /* 0x000fe20007fbe0ff */
[----:B------:R1:W2:Y:S01]  /*ccd0*/  LDG.E.U8 R210, desc[UR48][R20.64] ;  /* 0x0000003014d27981 */ /* 0x0002a2000c1e1100 */
[----:B0-----:R-:W-:Y:S01]  /*cce0*/  IMAD R11, R3, 0xa, RZ ;  /* 0x0000000a030b7824 */ /* 0x001fe200078e02ff */
[----:B------:R-:W-:Y:S01]  /*ccf0*/  LEA.HI.X.SX32 R7, R7, R6, 0x1, P6 ;  /* 0x0000000607077211 */ /* 0x000fe200030f0eff */
[----:B------:R-:W-:Y:S01]  /*cd00*/  IMAD.IADD R13, R13, 0x1, R0 ;  /* 0x000000010d0d7824 */ /* 0x000fe200078e0200 */
[----:B------:R-:W-:-:S02]  /*cd10*/  IADD3 R22, P4, R2, R24, RZ ;  /* 0x0000001802167210 */ /* 0x000fc40007f9e0ff */
[----:B------:R-:W-:Y:S02]  /*cd20*/  LEA.HI.X.SX32 R5, R5, R6, 0x1, P3 ;  /* 0x0000000605057211 */ /* 0x000fe400018f0eff */
[----:B-1----:R-:W-:Y:S01]  /*cd30*/  IADD3 R20, P2, R2, R14, RZ ;  /* 0x0000000e02147210 */ /* 0x002fe20007f5e0ff */
[----:B------:R-:W-:Y:S01]  /*cd40*/  IMAD R14, R3, 0x9, RZ ;  /* 0x00000009030e7824 */ /* 0x000fe200078e02ff */
[----:B------:R-:W-:Y:S02]  /*cd50*/  IADD3 RZ, P3, R11, R0, RZ ;  /* 0x000000000bff7210 */ /* 0x000fe40007f7e0ff */
[-C--:B------:R-:W-:Y:S01]  /*cd60*/  LEA.HI.X.SX32 R8, R8, R6.reuse, 0x1, P5 ;  /* 0x0000000608087211 */ /* 0x080fe200028f0eff */
[C---:B------:R-:W-:Y:S02]  /*cd70*/  IMAD.X R19, R4.reuse, 0x1, R7, P1 ;  /* 0x0000000104137824 */ /* 0x040fe400008e0607 */
[----:B------:R-:W-:Y:S01]  /*cd80*/  IMAD.X R23, R4, 0x1, R5, P4 ;  /* 0x0000000104177824 */ /* 0x000fe200020e0605 */
[----:B------:R-:W-:Y:S01]  /*cd90*/  IADD3 R10, P4, R2, R13, RZ ;  /* 0x0000000d020a7210 */ /* 0x000fe20007f9e0ff */
[----:B------:R-:W-:Y:S01]  /*cda0*/  IMAD R24, R3, 0xd, RZ ;  /* 0x0000000d03187824 */ /* 0x000fe200078e02ff */
[----:B------:R-:W-:Y:S01]  /*cdb0*/  LEA.HI.X.SX32 R5, R11, R6, 0x1, P3 ;  /* 0x000000060b057211 */ /* 0x000fe200018f0eff */
[----:B------:R-:W-:Y:S01]  /*cdc0*/  IMAD.IADD R14, R14, 0x1, R0 ;  /* 0x000000010e0e7824 */ /* 0x000fe200078e0200 */
[----:B------:R0:W2:Y:S01]  /*cdd0*/  LDG.E.U8 R209, desc[UR48][R18.64] ;  /* 0x0000003012d17981 */ /* 0x0000a2000c1e1100 */
[----:B------:R-:W-:-:S02]  /*cde0*/  IMAD.X R21, R4, 0x1, R8, P2 ;  /* 0x0000000104157824 */ /* 0x000fc400010e0608 */
[--C-:B------:R-:W-:Y:S01]  /*cdf0*/  IMAD.IADD R24, R24, 0x1, R0.reuse ;  /* 0x0000000118187824 */ /* 0x100fe200078e0200 */
[----:B------:R-:W2:Y:S01]  /*ce00*/  LDG.E.U8 R207, desc[UR48][R22.64] ;  /* 0x0000003016cf7981 */ /* 0x000ea2000c1e1100 */
[C---:B------:R-:W-:Y:S02]  /*ce10*/  IMAD R7, R3.reuse, 0x9, RZ ;  /* 0x0000000903077824 */ /* 0x040fe400078e02ff */
[----:B------:R-:W-:Y:S01]  /*ce20*/  IMAD.X R11, R4, 0x1, R5, P4 ;  /* 0x00000001040b7824 */ /* 0x000fe200020e0605 */
[----:B------:R1:W2:Y:S01]  /*ce30*/  LDG.E.U8 R206, desc[UR48][R20.64] ;  /* 0x0000003014ce7981 */ /* 0x0002a2000c1e1100 */
[C---:B------:R-:W-:Y:S01]  /*ce40*/  IMAD R5, R3.reuse, 0xb, RZ ;  /* 0x0000000b03057824 */ /* 0x040fe200078e02ff */
[----:B0-----:R-:W-:Y:S01]  /*ce50*/  IADD3 R18, P1, R2, R14, RZ ;  /* 0x0000000e02127210 */ /* 0x001fe20007f3e0ff */
[----:B------:R-:W-:Y:S01]  /*ce60*/  IMAD R14, R3, 0xb, RZ ;  /* 0x0000000b030e7824 */ /* 0x000fe200078e02ff */
[-C--:B------:R-:W-:Y:S01]  /*ce70*/  IADD3 RZ, P6, R7, R0.reuse, RZ ;  /* 0x0000000007ff7210 */ /* 0x080fe20007fde0ff */
[----:B------:R0:W2:Y:S01]  /*ce80*/  LDG.E.U8 R204, desc[UR48][R10.64] ;  /* 0x000000300acc7981 */ /* 0x0000a2000c1e1100 */
[----:B------:R-:W-:Y:S01]  /*ce90*/  IADD3 RZ, P5, R5, R0, RZ ;  /* 0x0000000005ff7210 */ /* 0x000fe20007fbe0ff */
[----:B------:R-:W-:Y:S01]  /*cea0*/  IMAD.IADD R14, R14, 0x1, R0 ;  /* 0x000000010e0e7824 */ /* 0x000fe200078e0200 */
[----:B-1----:R-:W-:-:S02]  /*ceb0*/  IADD3 R20, P2, R2, R24, RZ ;  /* 0x0000001802147210 */ /* 0x002fc40007f5e0ff */
[----:B------:R-:W2:Y:S01]  /*cec0*/  LDL R24, [R1+0x380] ;  /* 0x0003800001187983 */ /* 0x000ea20000100800 */
[----:B------:R-:W-:Y:S01]  /*ced0*/  LEA.HI.X.SX32 R7, R7, R6, 0x1, P6 ;  /* 0x0000000607077211 */ /* 0x000fe200030f0eff */
[C---:B------:R-:W-:Y:S01]  /*cee0*/  IMAD R8, R3.reuse, 0xe, RZ ;  /* 0x0000000e03087824 */ /* 0x040fe200078e02ff */
[----:B0-----:R-:W-:Y:S01]  /*cef0*/  IADD3 R10, P3, R2, R14, RZ ;  /* 0x0000000e020a7210 */ /* 0x001fe20007f7e0ff */
[----:B------:R-:W-:Y:S01]  /*cf00*/  IMAD R14, R3, 0xe, RZ ;  /* 0x0000000e030e7824 */ /* 0x000fe200078e02ff */
[----:B------:R-:W-:Y:S01]  /*cf10*/  LEA.HI.X.SX32 R5, R5, R6, 0x1, P5 ;  /* 0x0000000605057211 */ /* 0x000fe200028f0eff */
[----:B------:R-:W-:Y:S02]  /*cf20*/  IMAD.X R19, R4, 0x1, R7, P1 ;  /* 0x0000000104137824 */ /* 0x000fe400008e0607 */
[----:B------:R-:W-:Y:S02]  /*cf30*/  IMAD.IADD R14, R14, 0x1, R0 ;  /* 0x000000010e0e7824 */ /* 0x000fe400078e0200 */
[----:B------:R-:W-:Y:S01]  /*cf40*/  IMAD.X R11, R4, 0x1, R5, P3 ;  /* 0x00000001040b7824 */ /* 0x000fe200018e0605 */
[----:B------:R-:W-:Y:S01]  /*cf50*/  IADD3 RZ, P3, R8, R0, RZ ;  /* 0x0000000008ff7210 */ /* 0x000fe20007f7e0ff */
[----:B------:R0:W2:Y:S01]  /*cf60*/  LDG.E.U8 R205, desc[UR48][R18.64] ;  /* 0x0000003012cd7981 */ /* 0x0000a2000c1e1100 */
[----:B------:R-:W-:-:S02]  /*cf70*/  IMAD R13, R3, 0xc, RZ ;  /* 0x0000000c030d7824 */ /* 0x000fc400078e02ff */
[----:B------:R-:W-:Y:S01]  /*cf80*/  LEA.HI.X.SX32 R8, R8, R6, 0x1, P3 ;  /* 0x0000000608087211 */ /* 0x000fe200018f0eff */
[----:B------:R1:W-:Y:S01]  /*cf90*/  STL [R1+0x878], R6 ;  /* 0x0008780601007387 */ /* 0x0003e20000100800 */
[----:B------:R-:W-:-:S03]  /*cfa0*/  IMAD R7, R3, 0xc, RZ ;  /* 0x0000000c03077824 */ /* 0x000fc600078e02ff */
[----:B------:R3:W2:Y:S01]  /*cfb0*/  LDG.E.U8 R203, desc[UR48][R10.64] ;  /* 0x000000300acb7981 */ /* 0x0006a2000c1e1100 */
[----:B0-----:R-:W-:Y:S01]  /*cfc0*/  IADD3 R18, P1, R2, R14, RZ ;  /* 0x0000000e02127210 */ /* 0x001fe20007f3e0ff */
[----:B------:R-:W-:-:S04]  /*cfd0*/  IMAD.IADD R13, R13, 0x1, R0 ;  /* 0x000000010d0d7824 */ /* 0x000fc800078e0200 */
[----:B------:R-:W-:Y:S02]  /*cfe0*/  IMAD.X R19, R4, 0x1, R8, P1 ;  /* 0x0000000104137824 */ /* 0x000fe400008e0608 */
[----:B------:R-:W2:Y:S01]  /*cff0*/  LDL R8, [R1+0x390] ;  /* 0x0003900001087983 */ /* 0x000ea20000100800 */
[----:B------:R-:W-:Y:S01]  /*d000*/  IADD3 R22, P4, R2, R13, RZ ;  /* 0x0000000d02167210 */ /* 0x000fe20007f9e0ff */
[----:B------:R-:W-:Y:S01]  /*d010*/  IMAD R13, R3, 0xd, RZ ;  /* 0x0000000d030d7824 */ /* 0x000fe200078e02ff */
[-C--:B------:R-:W-:Y:S01]  /*d020*/  IADD3 RZ, P6, R7, R0.reuse, RZ ;  /* 0x0000000007ff7210 */ /* 0x080fe20007fde0ff */
[----:B------:R-:W-:Y:S01]  /*d030*/  IMAD R14, R3, 0x48, RZ ;  /* 0x00000048030e7824 */ /* 0x000fe200078e02ff */
[----:B------:R-:W2:Y:S02]  /*d040*/  LDG.E.U8 R200, desc[UR48][R18.64] ;  /* 0x0000003012c87981 */ /* 0x000ea4000c1e1100 */
[----:B------:R-:W-:Y:S02]  /*d050*/  IADD3 RZ, P5, R13, R0, RZ ;  /* 0x000000000dff7210 */ /* 0x000fe40007fbe0ff */
[----:B------:R-:W-:-:S02]  /*d060*/  LEA.HI.X.SX32 R5, R7, R6, 0x1, P6 ;  /* 0x0000000607057211 */ /* 0x000fc400030f0eff */
[----:B------:R-:W-:Y:S02]  /*d070*/  LEA.HI.X.SX32 R13, R13, R6, 0x1, P5 ;  /* 0x000000060d0d7211 */ /* 0x000fe400028f0eff */
[----:B-1----:R-:W2:Y:S01]  /*d080*/  LDL R6, [R1+0x394] ;  /* 0x0003940001067983 */ /* 0x002ea20000100800 */
[----:B------:R-:W-:Y:S02]  /*d090*/  IMAD.IADD R7, R14, 0x1, R0 ;  /* 0x000000010e077824 */ /* 0x000fe400078e0200 */
[----:B------:R-:W-:Y:S01]  /*d0a0*/  IMAD.X R23, R4, 0x1, R5, P4 ;  /* 0x0000000104177824 */ /* 0x000fe200020e0605 */
[----:B------:R-:W2:Y:S02]  /*d0b0*/  LDL R14, [R1+0x39c] ;  /* 0x00039c00010e7983 */ /* 0x000ea40000100800 */
[----:B---3--:R-:W-:Y:S01]  /*d0c0*/  IADD3 R10, P3, R2, R7, RZ ;  /* 0x00000007020a7210 */ /* 0x008fe20007f7e0ff */
[C---:B------:R-:W-:Y:S01]  /*d0d0*/  IMAD R5, R3.reuse, 0x49, RZ ;  /* 0x0000004903057824 */ /* 0x040fe200078e02ff */
[----:B------:R0:W3:Y:S03]  /*d0e0*/  LDG.E.U8 R202, desc[UR48][R22.64] ;  /* 0x0000003016ca7981 */ /* 0x0000e6000c1e1100 */
[----:B------:R-:W-:Y:S01]  /*d0f0*/  IMAD.X R11, R4, 0x1, R29, P3 ;  /* 0x00000001040b7824 */ /* 0x000fe200018e061d */
[----:B------:R-:W3:Y:S04]  /*d100*/  LDL R7, [R1+0x3a0] ;  /* 0x0003a00001077983 */ /* 0x000ee80000100800 */
[----:B------:R1:W3:Y:S01]  /*d110*/  LDG.E.U8 R199, desc[UR48][R10.64] ;  /* 0x000000300ac77981 */ /* 0x0002e2000c1e1100 */
[----:B0-----:R-:W-:-:S02]  /*d120*/  IMAD R22, R3, 0x4a, RZ ;  /* 0x0000004a03167824 */ /* 0x001fc400078e02ff */
[--C-:B-1----:R-:W-:Y:S02]  /*d130*/  IMAD.IADD R10, R5, 0x1, R0.reuse ;  /* 0x00000001050a7824 */ /* 0x102fe400078e0200 */
[----:B------:R-:W-:-:S03]  /*d140*/  IMAD.IADD R22, R22, 0x1, R0 ;  /* 0x0000000116167824 */ /* 0x000fc600078e0200 */
[----:B------:R-:W-:Y:S01]  /*d150*/  IADD3 R10, P1, R2, R10, RZ ;  /* 0x0000000a020a7210 */ /* 0x000fe20007f3e0ff */
[----:B------:R-:W-:Y:S02]  /*d160*/  IMAD R5, R3, 0x4d, RZ ;  /* 0x0000004d03057824 */ /* 0x000fe400078e02ff */
[----:B------:R-:W-:Y:S01]  /*d170*/  IMAD.X R21, R4, 0x1, R13, P2 ;  /* 0x0000000104157824 */ /* 0x000fe200010e060d */
[----:B------:R-:W-:Y:S01]  /*d180*/  IADD3 R22, P2, R2, R22, RZ ;  /* 0x0000001602167210 */ /* 0x000fe20007f5e0ff */
[----:B----4-:R-:W-:Y:S01]  /*d190*/  IMAD.X R11, R4, 0x1, R28, P1 ;  /* 0x00000001040b7824 */ /* 0x010fe200008e061c */
[----:B------:R-:W4:Y:S01]  /*d1a0*/  LDL R13, [R1+0x3a4] ;  /* 0x0003a400010d7983 */ /* 0x000f220000100800 */
[----:B------:R-:W-:-:S03]  /*d1b0*/  IMAD.IADD R5, R5, 0x1, R0 ;  /* 0x0000000105057824 */ /* 0x000fc600078e0200 */
[----:B------:R-:W4:Y:S04]  /*d1c0*/  LDG.E.U8 R198, desc[UR48][R10.64] ;  /* 0x000000300ac67981 */ /* 0x000f28000c1e1100 */
[----:B------:R0:W4:Y:S02]  /*d1d0*/  LDG.E.U8 R201, desc[UR48][R20.64] ;  /* 0x0000003014c97981 */ /* 0x000124000c1e1100 */
[----:B0-----:R-:W-:-:S04]  /*d1e0*/  IMAD R20, R3, 0x4b, RZ ;  /* 0x0000004b03147824 */ /* 0x001fc800078e02ff */
[----:B------:R-:W-:-:S05]  /*d1f0*/  IMAD.IADD R20, R20, 0x1, R0 ;  /* 0x0000000114147824 */ /* 0x000fca00078e0200 */
[----:B------:R-:W-:-:S05]  /*d200*/  IADD3 R20, P1, R2, R20, RZ ;  /* 0x0000001402147210 */ /* 0x000fca0007f3e0ff */
[----:B------:R-:W-:Y:S02]  /*d210*/  IMAD.X R21, R4, 0x1, R27, P1 ;  /* 0x0000000104157824 */ /* 0x000fe400008e061b */
[----:B------:R-:W-:-:S03]  /*d220*/  IMAD R18, R3, 0x4c, RZ ;  /* 0x0000004c03127824 */ /* 0x000fc600078e02ff */
[----:B------:R0:W4:Y:S01]  /*d230*/  LDG.E.U8 R196, desc[UR48][R20.64] ;  /* 0x0000003014c47981 */ /* 0x000122000c1e1100 */
[----:B--2---:R-:W-:Y:S01]  /*d240*/  IMAD.X R23, R4, 0x1, R24, P2 ;  /* 0x0000000104177824 */ /* 0x004fe200010e0618 */
[----:B------:R-:W-:Y:S02]  /*d250*/  IADD3 R10, P2, R2, R5, RZ ;  /* 0x00000005020a7210 */ /* 0x000fe40007f5e0ff */
[----:B------:R-:W2:Y:S01]  /*d260*/  LDL R24, [R1+0x398] ;  /* 0x0003980001187983 */ /* 0x000ea20000100800 */
[----:B------:R-:W-:Y:S02]  /*d270*/  IMAD R5, R3, 0x4e, RZ ;  /* 0x0000004e03057824 */ /* 0x000fe400078e02ff */
[----:B------:R-:W-:Y:S01]  /*d280*/  IMAD.X R11, R4, 0x1, R25, P2 ;  /* 0x00000001040b7824 */ /* 0x000fe200010e0619 */
[----:B------:R-:W4:Y:S04]  /*d290*/  LDG.E.U8 R197, desc[UR48][R22.64] ;  /* 0x0000003016c57981 */ /* 0x000f28000c1e1100 */
[----:B------:R1:W4:Y:S01]  /*d2a0*/  LDG.E.U8 R194, desc[UR48][R10.64] ;  /* 0x000000300ac27981 */ /* 0x000322000c1e1100 */
[----:B------:R-:W-:-:S02]  /*d2b0*/  IMAD.IADD R18, R18, 0x1, R0 ;  /* 0x0000000112127824 */ /* 0x000fc400078e0200 */
[----:B0-----:R-:W-:Y:S01]  /*d2c0*/  IMAD R20, R3, 0x50, RZ ;  /* 0x0000005003147824 */ /* 0x001fe200078e02ff */
[----:B------:R-:W4:Y:S01]  /*d2d0*/  LDL R25, [R1+0x420] ;  /* 0x0004200001197983 */ /* 0x000f220000100800 */
[----:B-1----:R-:W-:-:S05]  /*d2e0*/  IMAD.IADD R10, R5, 0x1, R0 ;  /* 0x00000001050a7824 */ /* 0x002fca00078e0200 */
[----:B------:R-:W-:Y:S01]  /*d2f0*/  IADD3 R10, P1, R2, R10, RZ ;  /* 0x0000000a020a7210 */ /* 0x000fe20007f3e0ff */
[----:B------:R-:W-:-:S04]  /*d300*/  IMAD R22, R3, 0x4f, RZ ;  /* 0x0000004f03167824 */ /* 0x000fc800078e02ff */
[----:B------:R-:W-:Y:S02]  /*d310*/  IMAD.X R11, R4, 0x1, R8, P1 ;  /* 0x00000001040b7824 */ /* 0x000fe400008e0608 */
[----:B------:R-:W4:Y:S01]  /*d320*/  LDL R8, [R1+0x3a8] ;  /* 0x0003a80001087983 */ /* 0x000f220000100800 */
[--C-:B------:R-:W-:Y:S01]  /*d330*/  IMAD.IADD R22, R22, 0x1, R0.reuse ;  /* 0x0000000116167824 */ /* 0x100fe200078e0200 */
[----:B------:R-:W-:Y:S01]  /*d340*/  IADD3 R18, P3, R2, R18, RZ ;  /* 0x0000001202127210 */ /* 0x000fe20007f7e0ff */
[----:B------:R-:W-:Y:S01]  /*d350*/  IMAD.IADD R20, R20, 0x1, R0 ;  /* 0x0000000114147824 */ /* 0x000fe200078e0200 */
[----:B------:R-:W4:Y:S02]  /*d360*/  LDG.E.U8 R193, desc[UR48][R10.64] ;  /* 0x000000300ac17981 */ /* 0x000f24000c1e1100 */
[----:B------:R-:W-:-:S05]  /*d370*/  IADD3 R22, P2, R2, R22, RZ ;  /* 0x0000001602167210 */ /* 0x000fca0007f5e0ff */
[C---:B------:R-:W-:Y:S02]  /*d380*/  IMAD.X R23, R4.reuse, 0x1, R6, P2 ;  /* 0x0000000104177824 */ /* 0x040fe400010e0606 */
[----:B------:R-:W4:Y:S01]  /*d390*/  LDL R6, [R1+0x3ac] ;  /* 0x0003ac0001067983 */ /* 0x000f220000100800 */
[----:B------:R-:W-:Y:S01]  /*d3a0*/  IMAD.X R19, R4, 0x1, R26, P3 ;  /* 0x0000000104137824 */ /* 0x000fe200018e061a */
[----:B------:R-:W-:Y:S01]  /*d3b0*/  IADD3 R20, P1, R2, R20, RZ ;  /* 0x0000001402147210 */ /* 0x000fe20007f3e0ff */
[C---:B------:R-:W-:Y:S01]  /*d3c0*/  IMAD R5, R3.reuse, 0x52, RZ ;  /* 0x0000005203057824 */ /* 0x040fe200078e02ff */
[----:B------:R-:W4:Y:S04]  /*d3d0*/  LDG.E.U8 R192, desc[UR48][R22.64] ;  /* 0x0000003016c07981 */ /* 0x000f28000c1e1100 */
[----:B------:R0:W4:Y:S04]  /*d3e0*/  LDG.E.U8 R195, desc[UR48][R18.64] ;  /* 0x0000003012c37981 */ /* 0x000128000c1e1100 */
[----:B------:R-:W4:Y:S01]  /*d3f0*/  LDL R26, [R1+0x3d4] ;  /* 0x0003d400011a7983 */ /* 0x000f220000100800 */
[----:B0-----:R-:W-:-:S04]  /*d400*/  IMAD R18, R3, 0x51, RZ ;  /* 0x0000005103127824 */ /* 0x001fc800078e02ff */
[----:B------:R-:W-:-:S05]  /*d410*/  IMAD.IADD R18, R18, 0x1, R0 ;  /* 0x0000000112127824 */ /* 0x000fca00078e0200 */
[----:B------:R-:W-:-:S05]  /*d420*/  IADD3 R18, P3, R2, R18, RZ ;  /* 0x0000001202127210 */ /* 0x000fca0007f7e0ff */
[----:B------:R-:W-:Y:S02]  /*d430*/  IMAD.X R19, R4, 0x1, R14, P3 ;  /* 0x0000000104137824 */ /* 0x000fe400018e060e */
[----:B------:R-:W4:Y:S01]  /*d440*/  LDL R14, [R1+0x3b4] ;  /* 0x0003b400010e7983 */ /* 0x000f220000100800 */
[--C-:B------:R-:W-:Y:S02]  /*d450*/  IMAD.IADD R5, R5, 0x1, R0.reuse ;  /* 0x0000000105057824 */ /* 0x100fe400078e0200 */
[C---:B------:R-:W-:Y:S01]  /*d460*/  IMAD R22, R3.reuse, 0x54, RZ ;  /* 0x0000005403167824 */ /* 0x040fe200078e02ff */
[----:B------:R-:W4:Y:S02]  /*d470*/  LDG.E.U8 R190, desc[UR48][R18.64] ;  /* 0x0000003012be7981 */ /* 0x000f24000c1e1100 */
[----:B------:R-:W-:Y:S01]  /*d480*/  IADD3 R10, P2, R2, R5, RZ ;  /* 0x00000005020a7210 */ /* 0x000fe20007f5e0ff */
[----:B------:R-:W-:Y:S02]  /*d490*/  IMAD.IADD R22, R22, 0x1, R0 ;  /* 0x0000000116167824 */ /* 0x000fe400078e0200 */
[----:B------:R-:W-:-:S02]  /*d4a0*/  IMAD R5, R3, 0x53, RZ ;  /* 0x0000005303057824 */ /* 0x000fc400078e02ff */
[----:B---3--:R-:W-:Y:S01]  /*d4b0*/  IMAD.X R11, R4, 0x1, R7, P2 ;  /* 0x00000001040b7824 */ /* 0x008fe200010e0607 */
[----:B------:R-:W-:Y:S01]  /*d4c0*/  IADD3 R22, P2, R2, R22, RZ ;  /* 0x0000001602167210 */ /* 0x000fe20007f5e0ff */
[----:B------:R-:W3:Y:S04]  /*d4d0*/  LDL R7, [R1+0x3b8] ;  /* 0x0003b80001077983 */ /* 0x000ee80000100800 */
[----:B------:R0:W3:Y:S02]  /*d4e0*/  LDG.E.U8 R189, desc[UR48][R10.64] ;  /* 0x000000300abd7981 */ /* 0x0000e4000c1e1100 */
[----:B0-----:R-:W-:Y:S02]  /*d4f0*/  IMAD.IADD R10, R5, 0x1, R0 ;  /* 0x00000001050a7824 */ /* 0x001fe400078e0200 */
[----:B--2---:R-:W-:-:S02]  /*d500*/  IMAD.X R21, R4, 0x1, R24, P1 ;  /* 0x0000000104157824 */ /* 0x004fc400008e0618 */
[----:B------:R-:W2:Y:S04]  /*d510*/  LDL R24, [R1+0x3b0] ;  /* 0x0003b00001187983 */ /* 0x000ea80000100800 */
[----:B------:R0:W2:Y:S01]  /*d520*/  LDG.E.U8 R191, desc[UR48][R20.64] ;  /* 0x0000003014bf7981 */ /* 0x0000a2000c1e1100 */
[----:B------:R-:W-:Y:S01]  /*d530*/  IADD3 R10, P1, R2, R10, RZ ;  /* 0x0000000a020a7210 */ /* 0x000fe20007f3e0ff */
[----:B0-----:R-:W-:-:S04]  /*d540*/  IMAD R20, R3, 0x55, RZ ;  /* 0x0000005503147824 */ /* 0x001fc800078e02ff */
[----:B------:R-:W-:Y:S02]  /*d550*/  IMAD.IADD R20, R20, 0x1, R0 ;  /* 0x0000000114147824 */ /* 0x000fe400078e0200 */
[C---:B----4-:R-:W-:Y:S02]  /*d560*/  IMAD.X R23, R4.reuse, 0x1, R8, P2 ;  /* 0x0000000104177824 */ /* 0x050fe400010e0608 */
[----:B------:R-:W4:Y:S01]  /*d570*/  LDL R8, [R1+0x3c0] ;  /* 0x0003c00001087983 */ /* 0x000f220000100800 */
[----:B------:R-:W-:Y:S01]  /*d580*/  IMAD.X R11, R4, 0x1, R13, P1 ;  /* 0x00000001040b7824 */ /* 0x000fe200008e060d */
[----:B------:R-:W-:Y:S02]  /*d590*/  IADD3 R20, P1, R2, R20, RZ ;  /* 0x0000001402147210 */ /* 0x000fe40007f3e0ff */
[----:B------:R-:W4:Y:S01]  /*d5a0*/  LDL R13, [R1+0x3bc] ;  /* 0x0003bc00010d7983 */ /* 0x000f220000100800 */
[C---:B------:R-:W-:Y:S02]  /*d5b0*/  IMAD R18, R3.reuse, 0x56, RZ ;  /* 0x0000005603127824 */ /* 0x040fe400078e02ff */
[----:B------:R-:W-:Y:S01]  /*d5c0*/  IMAD R5, R3, 0x57, RZ ;  /* 0x0000005703057824 */ /* 0x000fe200078e02ff */
[----:B------:R0:W4:Y:S01]  /*d5d0*/  LDG.E.U8 R188, desc[UR48][R10.64] ;  /* 0x000000300abc7981 */ /* 0x000122000c1e1100 */
[----:B------:R-:W-:-:S03]  /*d5e0*/  IMAD.X R21, R4, 0x1, R6, P1 ;  /* 0x0000000104157824 */ /* 0x000fc600008e0606 */
[----:B------:R-:W4:Y:S04]  /*d5f0*/  LDG.E.U8 R187, desc[UR48][R22.64] ;  /* 0x0000003016bb7981 */ /* 0x000f28000c1e1100 */
[----:B------:R-:W4:Y:S01]  /*d600*/  LDL R6, [R1+0x3c4] ;  /* 0x0003c40001067983 */ /* 0x000f220000100800 */
[--C-:B------:R-:W-:Y:S02]  /*d610*/  IMAD.IADD R18, R18, 0x1, R0.reuse ;  /* 0x0000000112127824 */ /* 0x100fe400078e0200 */
[----:B------:R-:W-:Y:S01]  /*d620*/  IMAD.IADD R5, R5, 0x1, R0 ;  /* 0x0000000105057824 */ /* 0x000fe200078e0200 */
[----:B------:R1:W4:Y:S02]  /*d630*/  LDG.E.U8 R186, desc[UR48][R20.64] ;  /* 0x0000003014ba7981 */ /* 0x000324000c1e1100 */
[----:B------:R-:W-:-:S02]  /*d640*/  IADD3 R18, P3, R2, R18, RZ ;  /* 0x0000001202127210 */ /* 0x000fc40007f7e0ff */
[----:B0-----:R-:W-:Y:S01]  /*d650*/  IADD3 R10, P2, R2, R5, RZ ;  /* 0x00000005020a7210 */ /* 0x001fe20007f5e0ff */
[C---:B------:R-:W-:Y:S02]  /*d660*/  IMAD R5, R3.reuse, 0x58, RZ ;  /* 0x0000005803057824 */ /* 0x040fe400078e02ff */
[----:B-1----:R-:W-:Y:S02]  /*d670*/  IMAD R20, R3, 0x5a, RZ ;  /* 0x0000005a03147824 */ /* 0x002fe400078e02ff */
[----:B------:R-:W-:Y:S02]  /*d680*/  IMAD.X R11, R4, 0x1, R14, P2 ;  /* 0x00000001040b7824 */ /* 0x000fe400010e060e */
[--C-:B------:R-:W-:Y:S01]  /*d690*/  IMAD.IADD R20, R20, 0x1, R0.reuse ;  /* 0x0000000114147824 */ /* 0x100fe200078e0200 */
[----:B------:R-:W4:Y:S04]  /*d6a0*/  LDL R14, [R1+0x3cc] ;  /* 0x0003cc00010e7983 */ /* 0x000f280000100800 */
[----:B------:R0:W4:Y:S02]  /*d6b0*/  LDG.E.U8 R184, desc[UR48][R10.64] ;  /* 0x000000300ab87981 */ /* 0x000124000c1e1100 */
[----:B0-----:R-:W-:-:S05]  /*d6c0*/  IMAD.IADD R10, R5, 0x1, R0 ;  /* 0x00000001050a7824 */ /* 0x001fca00078e0200 */
[----:B------:R-:W-:-:S05]  /*d6d0*/  IADD3 R10, P1, R2, R10, RZ ;  /* 0x0000000a020a7210 */ /* 0x000fca0007f3e0ff */
[----:B---3--:R-:W-:Y:S01]  /*d6e0*/  IMAD.X R11, R4, 0x1, R7, P1 ;  /* 0x00000001040b7824 */ /* 0x008fe200008e0607 */
[----:B------:R-:W-:Y:S01]  /*d6f0*/  IADD3 R20, P1, R2, R20, RZ ;  /* 0x0000001402147210 */ /* 0x000fe20007f3e0ff */
[----:B------:R-:W3:Y:S01]  /*d700*/  LDL R7, [R1+0x3d0] ;  /* 0x0003d00001077983 */ /* 0x000ee20000100800 */
[----:B--2---:R-:W-:-:S03]  /*d710*/  IMAD.X R19, R4, 0x1, R24, P3 ;  /* 0x0000000104137824 */ /* 0x004fc600018e0618 */
[----:B------:R-:W2:Y:S04]  /*d720*/  LDG.E.U8 R183, desc[UR48][R10.64] ;  /* 0x000000300ab77981 */ /* 0x000ea8000c1e1100 */
[----:B------:R-:W3:Y:S04]  /*d730*/  LDL R24, [R1+0x3c8] ;  /* 0x0003c80001187983 */ /* 0x000ee80000100800 */
[----:B------:R0:W2:Y:S02]  /*d740*/  LDG.E.U8 R185, desc[UR48][R18.64] ;  /* 0x0000003012b97981 */ /* 0x0000a4000c1e1100 */
[----:B0-----:R-:W-:-:S04]  /*d750*/  IMAD R18, R3, 0x5b, RZ ;  /* 0x0000005b03127824 */ /* 0x001fc800078e02ff */
[----:B------:R-:W-:Y:S02]  /*d760*/  IMAD.IADD R18, R18, 0x1, R0 ;  /* 0x0000000112127824 */ /* 0x000fe400078e0200 */
[----:B----4-:R-:W-:Y:S02]  /*d770*/  IMAD.X R21, R4, 0x1, R8, P1 ;  /* 0x0000000104157824 */ /* 0x010fe400008e0608 */
[----:B------:R-:W4:Y:S01]  /*d780*/  LDL R8, [R1+0x3dc] ;  /* 0x0003dc0001087983 */ /* 0x000f220000100800 */
[----:B------:R-:W-:Y:S01]  /*d790*/  IADD3 R18, P3, R2, R18, RZ ;  /* 0x0000001202127210 */ /* 0x000fe20007f7e0ff */
[C---:B------:R-:W-:Y:S02]  /*d7a0*/  IMAD R22, R3.reuse, 0x59, RZ ;  /* 0x0000005903167824 */ /* 0x040fe400078e02ff */
[----:B------:R-:W-:Y:S01]  /*d7b0*/  IMAD R5, R3, 0x5c, RZ ;  /* 0x0000005c03057824 */ /* 0x000fe200078e02ff */
[----:B------:R-:W2:Y:S01]  /*d7c0*/  LDG.E.U8 R181, desc[UR48][R20.64] ;  /* 0x0000003014b57981 */ /* 0x000ea2000c1e1100 */
[----:B------:R-:W-:-:S03]  /*d7d0*/  IMAD.X R19, R4, 0x1, R6, P3 ;  /* 0x0000000104137824 */ /* 0x000fc600018e0606 */
[----:B------:R-:W2:Y:S01]  /*d7e0*/  LDL R6, [R1+0x3e0] ;  /* 0x0003e00001067983 */ /* 0x000ea20000100800 */
[--C-:B------:R-:W-:Y:S02]  /*d7f0*/  IMAD.IADD R22, R22, 0x1, R0.reuse ;  /* 0x0000000116167824 */ /* 0x100fe400078e0200 */
[----:B------:R-:W-:Y:S01]  /*d800*/  IMAD.IADD R5, R5, 0x1, R0 ;  /* 0x0000000105057824 */ /* 0x000fe200078e0200 */
[----:B------:R0:W2:Y:S02]  /*d810*/  LDG.E.U8 R180, desc[UR48][R18.64] ;  /* 0x0000003012b47981 */ /* 0x0000a4000c1e1100 */
[----:B------:R-:W-:-:S05]  /*d820*/  IADD3 R22, P2, R2, R22, RZ ;  /* 0x0000001602167210 */ /* 0x000fca0007f5e0ff */
[----:B------:R-:W-:Y:S02]  /*d830*/  IMAD.X R23, R4, 0x1, R13, P2 ;  /* 0x0000000104177824 */ /* 0x000fe400010e060d */
[----:B------:R-:W2:Y:S01]  /*d840*/  LDL R13, [R1+0x3d8] ;  /* 0x0003d800010d7983 */ /* 0x000ea20000100800 */
[----:B------:R-:W-:Y:S01]  /*d850*/  IADD3 R10, P2, R2, R5, RZ ;  /* 0x00000005020a7210 */ /* 0x000fe20007f5e0ff */
[C---:B------:R-:W-:Y:S02]  /*d860*/  IMAD R5, R3.reuse, 0x5d, RZ ;  /* 0x0000005d03057824 */ /* 0x040fe400078e02ff */
[----:B------:R1:W2:Y:S01]  /*d870*/  LDG.E.U8 R182, desc[UR48][R22.64] ;  /* 0x0000003016b67981 */ /* 0x0002a2000c1e1100 */
[C---:B0-----:R-:W-:Y:S02]  /*d880*/  IMAD R18, R3.reuse, 0x61, RZ ;  /* 0x0000006103127824 */ /* 0x041fe400078e02ff */
[----:B-1----:R-:W-:-:S04]  /*d890*/  IMAD R22, R3, 0x5e, RZ ;  /* 0x0000005e03167824 */ /* 0x002fc800078e02ff */
[--C-:B------:R-:W-:Y:S02]  /*d8a0*/  IMAD.IADD R22, R22, 0x1, R0.reuse ;  /* 0x0000000116167824 */ /* 0x100fe400078e0200 */
[----:B------:R-:W-:-:S05]  /*d8b0*/  IMAD.IADD R18, R18, 0x1, R0 ;  /* 0x0000000112127824 */ /* 0x000fca00078e0200 */
[----:B------:R-:W-:Y:S01]  /*d8c0*/  IADD3 R18, P3, R2, R18, RZ ;  /* 0x0000001202127210 */ /* 0x000fe20007f7e0ff */
[----:B---3--:R-:W-:Y:S02]  /*d8d0*/  IMAD.X R11, R4, 0x1, R24, P2 ;  /* 0x00000001040b7824 */ /* 0x008fe400010e0618 */
[----:B------:R-:W3:Y:S04]  /*d8e0*/  LDL R24, [R1+0x3e4] ;  /* 0x0003e40001187983 */ /* 0x000ee80000100800 */
[----:B------:R0:W3:Y:S01]  /*d8f0*/  LDG.E.U8 R179, desc[UR48][R10.64] ;  /* 0x000000300ab37981 */ /* 0x0000e2000c1e1100 */
[----:B------:R-:W-:Y:S01]  /*d900*/  IADD3 R22, P2, R2, R22, RZ ;  /* 0x0000001602167210 */ /* 0x000fe20007f5e0ff */
[----:B0-----:R-:W-:-:S05]  /*d910*/  IMAD.IADD R10, R5, 0x1, R0 ;  /* 0x00000001050a7824 */ /* 0x001fca00078e0200 */
[----:B------:R-:W-:Y:S01]  /*d920*/  IADD3 R10, P1, R2, R10, RZ ;  /* 0x0000000a020a7210 */ /* 0x000fe20007f3e0ff */
[C---:B------:R-:W-:Y:S02]  /*d930*/  IMAD.X R23, R4.reuse, 0x1, R7, P2 ;  /* 0x0000000104177824 */ /* 0x040fe400010e0607 */
[----:B------:R-:W3:Y:S02]  /*d940*/  LDL R7, [R1+0x3ec] ;  /* 0x0003ec0001077983 */ /* 0x000ee40000100800 */
[C---:B------:R-:W-:Y:S02]  /*d950*/  IMAD.X R11, R4.reuse, 0x1, R14, P1 ;  /* 0x00000001040b7824 */ /* 0x040fe400008e060e */
[----:B------:R-:W3:Y:S01]  /*d960*/  LDL R14, [R1+0x3e8] ;  /* 0x0003e800010e7983 */ /* 0x000ee20000100800 */
[----:B----4-:R-:W-:Y:S02]  /*d970*/  IMAD.X R19, R4, 0x1, R8, P3 ;  /* 0x0000000104137824 */ /* 0x010fe400018e0608 */
[----:B------:R-:W-:Y:S01]  /*d980*/  IMAD R5, R3, 0x62, RZ ;  /* 0x0000006203057824 */ /* 0x000fe200078e02ff */
[----:B------:R-:W4:Y:S03]  /*d990*/  LDL R8, [R1+0x3f8] ;  /* 0x0003f80001087983 */ /* 0x000f260000100800 */
[----:B------:R-:W-:Y:S01]  /*d9a0*/  IMAD.IADD R5, R5, 0x1, R0 ;  /* 0x0000000105057824 */ /* 0x000fe200078e0200 */
[----:B------:R0:W4:Y:S01]  /*d9b0*/  LDG.E.U8 R178, desc[UR48][R10.64] ;  /* 0x000000300ab27981 */ /* 0x000122000c1e1100 */
[----:B------:R-:W-:-:S03]  /*d9c0*/  IMAD R20, R3, 0x60, RZ ;  /* 0x0000006003147824 */ /* 0x000fc600078e02ff */
[----:B------:R-:W4:Y:S04]  /*d9d0*/  LDG.E.U8 R177, desc[UR48][R22.64] ;  /* 0x0000003016b17981 */ /* 0x000f28000c1e1100 */
[----:B------:R-:W4:Y:S01]  /*d9e0*/  LDG.E.U8 R175, desc[UR48][R18.64] ;  /* 0x0000003012af7981 */ /* 0x000f22000c1e1100 */
[----:B0-----:R-:W-:-:S05]  /*d9f0*/  IADD3 R10, P2, R2, R5, RZ ;  /* 0x00000005020a7210 */ /* 0x001fca0007f5e0ff */
[----:B--2---:R-:W-:Y:S02]  /*da00*/  IMAD.X R11, R4, 0x1, R6, P2 ;  /* 0x00000001040b7824 */ /* 0x004fe400010e0606 */
[----:B------:R-:W2:Y:S01]  /*da10*/  LDL R6, [R1+0x3fc] ;  /* 0x0003fc0001067983 */ /* 0x000ea20000100800 */
[----:B------:R-:W-:Y:S02]  /*da20*/  IMAD.IADD R20, R20, 0x1, R0 ;  /* 0x0000000114147824 */ /* 0x000fe400078e0200 */
[----:B------:R-:W-:Y:S01]  /*da30*/  IMAD R5, R3, 0x63, RZ ;  /* 0x0000006303057824 */ /* 0x000fe200078e02ff */
[----:B------:R0:W2:Y:S02]  /*da40*/  LDG.E.U8 R174, desc[UR48][R10.64] ;  /* 0x000000300aae7981 */ /* 0x0000a4000c1e1100 */
[----:B------:R-:W-:-:S05]  /*da50*/  IADD3 R20, P1, R2, R20, RZ ;  /* 0x0000001402147210 */ /* 0x000fca0007f3e0ff */
[----:B------:R-:W-:Y:S02]  /*da60*/  IMAD.X R21, R4, 0x1, R13, P1 ;  /* 0x0000000104157824 */ /* 0x000fe400008e060d */
[----:B------:R-:W2:Y:S01]  /*da70*/  LDL R13, [R1+0x3f0] ;  /* 0x0003f000010d7983 */ /* 0x000ea20000100800 */
[--C-:B0-----:R-:W-:Y:S02]  /*da80*/  IMAD.IADD R10, R5, 0x1, R0.reuse ;  /* 0x00000001050a7824 */ /* 0x101fe400078e0200 */
[C---:B------:R-:W-:Y:S01]  /*da90*/  IMAD R22, R3.reuse, 0x64, RZ ;  /* 0x0000006403167824 */ /* 0x040fe200078e02ff */
[----:B------:R0:W2:Y:S02]  /*daa0*/  LDG.E.U8 R176, desc[UR48][R20.64] ;  /* 0x0000003014b07981 */ /* 0x0000a4000c1e1100 */
[----:B------:R-:W-:Y:S01]  /*dab0*/  IADD3 R10, P1, R2, R10, RZ ;  /* 0x0000000a020a7210 */ /* 0x000fe20007f3e0ff */
[----:B------:R-:W-:Y:S02]  /*dac0*/  IMAD.IADD R22, R22, 0x1, R0 ;  /* 0x0000000116167824 */ /* 0x000fe400078e0200 */
[----:B0-----:R-:W-:-:S02]  /*dad0*/  IMAD R20, R3, 0x65, RZ ;  /* 0x0000006503147824 */ /* 0x001fc400078e02ff */
[----:B------:R-:W-:Y:S02]  /*dae0*/  IMAD R5, R3, 0x68, RZ ;  /* 0x0000006803057824 */ /* 0x000fe400078e02ff */
[--C-:B------:R-:W-:Y:S01]  /*daf0*/  IMAD.IADD R20, R20, 0x1, R0.reuse ;  /* 0x0000000114147824 */ /* 0x100fe200078e0200 */
[----:B------:R-:W-:Y:S01]  /*db00*/  IADD3 R22, P2, R2, R22, RZ ;  /* 0x0000001602167210 */ /* 0x000fe20007f5e0ff */
[----:B------:R-:W-:Y:S02]  /*db10*/  IMAD.IADD R5, R5, 0x1, R0 ;  /* 0x0000000105057824 */ /* 0x000fe400078e0200 */
[----:B---3--:R-:W-:Y:S01]  /*db20*/  IMAD.X R11, R4, 0x1, R24, P1 ;  /* 0x00000001040b7824 */ /* 0x008fe200008e0618 */
[----:B------:R-:W-:Y:S01]  /*db30*/  IADD3 R20, P1, R2, R20, RZ ;  /* 0x0000001402147210 */ /* 0x000fe20007f3e0ff */
[----:B------:R-:W3:Y:S04]  /*db40*/  LDL R24, [R1+0x400] ;  /* 0x0004000001187983 */ /* 0x000ee80000100800 */
[----:B------:R0:W3:Y:S01]  /*db50*/  LDG.E.U8 R173, desc[UR48][R10.64] ;  /* 0x000000300aad7981 */ /* 0x0000e2000c1e1100 */
[----:B------:R-:W-:-:S03]  /*db60*/  IMAD.X R21, R4, 0x1, R7, P1 ;  /* 0x0000000104157824 */ /* 0x000fc600008e0607 */
[----:B------:R-:W3:Y:S01]  /*db70*/  LDL R7, [R1+0x41c] ;  /* 0x00041c0001077983 */ /* 0x000ee20000100800 */
[----:B------:R-:W-:Y:S01]  /*db80*/  IMAD.X R23, R4, 0x1, R14, P2 ;  /* 0x0000000104177824 */ /* 0x000fe200010e060e */
[----:B0-----:R-:W-:Y:S01]  /*db90*/  IADD3 R10, P2, R2, R5, RZ ;  /* 0x00000005020a7210 */ /* 0x001fe20007f5e0ff */
[C---:B------:R-:W-:Y:S01]  /*dba0*/  IMAD R5, R3.reuse, 0x69, RZ ;  /* 0x0000006903057824 */ /* 0x040fe200078e02ff */
[----:B------:R-:W3:Y:S03]  /*dbb0*/  LDL R14, [R1+0x418] ;  /* 0x00041800010e7983 */ /* 0x000ee60000100800 */
[----:B----4-:R-:W-:Y:S01]  /*dbc0*/  IMAD.X R11, R4, 0x1, R8, P2 ;  /* 0x00000001040b7824 */ /* 0x010fe200010e0608 */
[----:B------:R-:W4:Y:S04]  /*dbd0*/  LDG.E.U8 R172, desc[UR48][R22.64] ;  /* 0x0000003016ac7981 */ /* 0x000f28000c1e1100 */
[----:B------:R0:W4:Y:S01]  /*dbe0*/  LDG.E.U8 R169, desc[UR48][R10.64] ;  /* 0x000000300aa97981 */ /* 0x000122000c1e1100 */
[----:B------:R-:W-:-:S03]  /*dbf0*/  IMAD R18, R3, 0x66, RZ ;  /* 0x0000006603127824 */ /* 0x000fc600078e02ff */
[----:B------:R-:W4:Y:S04]  /*dc00*/  LDL R8, [R1+0x43c] ;  /* 0x00043c0001087983 */ /* 0x000f280000100800 */
[----:B------:R-:W4:Y:S01]  /*dc10*/  LDG.E.U8 R171, desc[UR48][R20.64] ;  /* 0x0000003014ab7981 */ /* 0x000f22000c1e1100 */
[----:B0-----:R-:W-:-:S05]  /*dc20*/  IMAD.IADD R10, R5, 0x1, R0 ;  /* 0x00000001050a7824 */ /* 0x001fca00078e0200 */
[----:B------:R-:W-:-:S05]  /*dc30*/  IADD3 R10, P1, R2, R10, RZ ;  /* 0x0000000a020a7210 */ /* 0x000fca0007f3e0ff */
[----:B--2---:R-:W-:Y:S02]  /*dc40*/  IMAD.X R11, R4, 0x1, R6, P1 ;  /* 0x00000001040b7824 */ /* 0x004fe400008e0606 */
[----:B------:R-:W2:Y:S01]  /*dc50*/  LDL R6, [R1+0x404] ;  /* 0x0004040001067983 */ /* 0x000ea20000100800 */
[----:B------:R-:W-:Y:S02]  /*dc60*/  IMAD.IADD R18, R18, 0x1, R0 ;  /* 0x0000000112127824 */ /* 0x000fe400078e0200 */
[----:B------:R-:W-:Y:S01]  /*dc70*/  IMAD R22, R3, 0x6a, RZ ;  /* 0x0000006a03167824 */ /* 0x000fe200078e02ff */
[----:B------:R-:W4:Y:S02]  /*dc80*/  LDG.E.U8 R168, desc[UR48][R10.64] ;  /* 0x000000300aa87981 */ /* 0x000f24000c1e1100 */
[----:B------:R-:W-:-:S05]  /*dc90*/  IADD3 R18, P3, R2, R18, RZ ;  /* 0x0000001202127210 */ /* 0x000fca0007f7e0ff */
[----:B------:R-:W-:Y:S02]  /*dca0*/  IMAD.X R19, R4, 0x1, R13, P3 ;  /* 0x0000000104137824 */ /* 0x000fe400018e060d */
[----:B------:R-:W4:Y:S04]  /*dcb0*/  LDL R13, [R1+0x438] ;  /* 0x00043800010d7983 */ /* 0x000f280000100800 */
[----:B------:R0:W4:Y:S01]  /*dcc0*/  LDG.E.U8 R170, desc[UR48][R18.64] ;  /* 0x0000003012aa7981 */ /* 0x000122000c1e1100 */
[----:B------:R-:W-:Y:S02]  /*dcd0*/  IMAD.IADD R22, R22, 0x1, R0 ;  /* 0x0000000116167824 */ /* 0x000fe400078e0200 */
[----:B0-----:R-:W-:-:S04]  /*dce0*/  IMAD R18, R3, 0x71, RZ ;  /* 0x0000007103127824 */ /* 0x001fc800078e02ff */
[----:B------:R-:W-:Y:S01]  /*dcf0*/  IMAD.IADD R18, R18, 0x1, R0 ;  /* 0x0000000112127824 */ /* 0x000fe200078e0200 */
[----:B------:R-:W-:-:S04]  /*dd00*/  IADD3 R22, P2, R2, R22, RZ ;  /* 0x0000001602167210 */ /* 0x000fc80007f5e0ff */
[----:B------:R-:W-:Y:S01]  /*dd10*/  IADD3 R18, P3, R2, R18, RZ ;  /* 0x0000001202127210 */ /* 0x000fe20007f7e0ff */
[----:B------:R-:W-:-:S04]  /*dd20*/  IMAD R20, R3, 0x70, RZ ;  /* 0x0000007003147824 */ /* 0x000fc800078e02ff */
[----:B------:R-:W-:-:S05]  /*dd30*/  IMAD.IADD R20, R20, 0x1, R0 ;  /* 0x0000000114147824 */ /* 0x000fca00078e0200 */
[----:B------:R-:W-:Y:S01]  /*dd40*/  IADD3 R20, P1, R2, R20, RZ ;  /* 0x0000001402147210 */ /* 0x000fe20007f3e0ff */
[C---:B---3--:R-:W-:Y:S02]  /*dd50*/  IMAD.X R23, R4.reuse, 0x1, R24, P2 ;  /* 0x0000000104177824 */ /* 0x048fe400010e0618 */
[----:B------:R-:W3:Y:S04]  /*dd60*/  LDL R24, [R1+0x424] ;  /* 0x0004240001187983 */ /* 0x000ee80000100800 */
[----:B------:R0:W3:Y:S01]  /*dd70*/  LDG.E.U8 R167, desc[UR48][R22.64] ;  /* 0x0000003016a77981 */ /* 0x0000e2000c1e1100 */
[----:B------:R-:W-:-:S03]  /*dd80*/  IMAD.X R19, R4, 0x1, R7, P3 ;  /* 0x0000000104137824 */ /* 0x000fc600018e0607 */
[----:B------:R-:W3:Y:S01]  /*dd90*/  LDL R7, [R1+0x440] ;  /* 0x0004400001077983 */ /* 0x000ee20000100800 */
[----:B0-----:R-:W-:Y:S02]  /*dda0*/  IMAD R22, R3, 0x6b, RZ ;  /* 0x0000006b03167824 */ /* 0x001fe400078e02ff */
[----:B------:R-:W-:Y:S01]  /*ddb0*/  IMAD.X R21, R4, 0x1, R14, P1 ;  /* 0x0000000104157824 */ /* 0x000fe200008e060e */
[----:B------:R0:W3:Y:S01]  /*ddc0*/  LDG.E.U8 R165, desc[UR48][R18.64] ;  /* 0x0000003012a57981 */ /* 0x0000e2000c1e1100 */
[----:B------:R-:W-:-:S03]  /*ddd0*/  IMAD.IADD R22, R22, 0x1, R0 ;  /* 0x0000000116167824 */ /* 0x000fc600078e0200 */
[----:B------:R-:W3:Y:S02]  /*dde0*/  LDL R14, [R1+0x444] ;  /* 0x00044400010e7983 */ /* 0x000ee40000100800 */
[----:B------:R-:W-:Y:S01]  /*ddf0*/  IADD3 R22, P1, R2, R22, RZ ;  /* 0x0000001602167210 */ /* 0x000fe20007f3e0ff */
[----:B------:R-:W-:Y:S01]  /*de00*/  IMAD R5, R3, 0x78, RZ ;  /* 0x0000007803057824 */ /* 0x000fe200078e02ff */
[----:B------:R-:W3:Y:S03]  /*de10*/  LDG.E.U8 R166, desc[UR48][R20.64] ;  /* 0x0000003014a67981 */ /* 0x000ee6000c1e1100 */
[----:B--2---:R-:W-:Y:S02]  /*de20*/  IMAD.X R23, R4, 0x1, R6, P1 ;  /* 0x0000000104177824 */ /* 0x004fe400008e0606 */
[----:B------:R-:W2:Y:S01]  /*de30*/  LDL R6, [R1+0x40c] ;  /* 0x00040c0001067983 */ /* 0x000ea20000100800 */
[----:B------:R-:W-:-:S02]  /*de40*/  IMAD.IADD R5, R5, 0x1, R0 ;  /* 0x0000000105057824 */ /* 0x000fc400078e0200 */
[C---:B0-----:R-:W-:Y:S01]  /*de50*/  IMAD R18, R3.reuse, 0x73, RZ ;  /* 0x0000007303127824 */ /* 0x041fe200078e02ff */
[----:B------:R-:W2:Y:S02]  /*de60*/  LDG.E.U8 R162, desc[UR48][R22.64] ;  /* 0x0000003016a27981 */ /* 0x000ea4000c1e1100 */
[----:B------:R-:W-:Y:S01]  /*de70*/  IADD3 R10, P2, R2, R5, RZ ;  /* 0x00000005020a7210 */ /* 0x000fe20007f5e0ff */
[----:B------:R-:W-:-:S04]  /*de80*/  IMAD R5, R3, 0x79, RZ ;  /* 0x0000007903057824 */ /* 0x000fc800078e02ff */
[----:B----4-:R-:W-:Y:S02]  /*de90*/  IMAD.X R11, R4, 0x1, R13, P2 ;  /* 0x00000001040b7824 */ /* 0x010fe400010e060d */
[----:B------:R-:W4:Y:S04]  /*dea0*/  LDL R13, [R1+0x408] ;  /* 0x00040800010d7983 */ /* 0x000f280000100800 */
[----:B------:R0:W4:Y:S02]  /*deb0*/  LDG.E.U8 R164, desc[UR48][R10.64] ;  /* 0x000000300aa47981 */ /* 0x000124000c1e1100 */
[----:B0-----:R-:W-:-:S05]  /*dec0*/  IMAD.IADD R10, R5, 0x1, R0 ;  /* 0x00000001050a7824 */ /* 0x001fca00078e0200 */
[----:B------:R-:W-:-:S05]  /*ded0*/  IADD3 R10, P2, R2, R10, RZ ;  /* 0x0000000a020a7210 */ /* 0x000fca0007f5e0ff */
[----:B------:R-:W-:Y:S02]  /*dee0*/  IMAD.X R11, R4, 0x1, R8, P2 ;  /* 0x00000001040b7824 */ /* 0x000fe400010e0608 */
[----:B------:R-:W4:Y:S01]  /*def0*/  LDL R8, [R1+0x428] ;  /* 0x0004280001087983 */ /* 0x000f220000100800 */
[C---:B------:R-:W-:Y:S02]  /*df00*/  IMAD R5, R3.reuse, 0x7a, RZ ;  /* 0x0000007a03057824 */ /* 0x040fe400078e02ff */
[----:B------:R-:W-:Y:S01]  /*df10*/  IMAD R20, R3, 0x72, RZ ;  /* 0x0000007203147824 */ /* 0x000fe200078e02ff */
[----:B------:R0:W4:Y:S01]  /*df20*/  LDG.E.U8 R163, desc[UR48][R10.64] ;  /* 0x000000300aa37981 */ /* 0x000122000c1e1100 */
[--C-:B------:R-:W-:Y:S02]  /*df30*/  IMAD.IADD R18, R18, 0x1, R0.reuse ;  /* 0x0000000112127824 */ /* 0x100fe400078e0200 */
[--C-:B------:R-:W-:Y:S02]  /*df40*/  IMAD.IADD R5, R5, 0x1, R0.reuse ;  /* 0x0000000105057824 */ /* 0x100fe400078e0200 */
[----:B------:R-:W-:Y:S01]  /*df50*/  IMAD.IADD R20, R20, 0x1, R0 ;  /* 0x0000000114147824 */ /* 0x000fe200078e0200 */
[----:B------:R-:W-:-:S02]  /*df60*/  IADD3 R18, P3, R2, R18, RZ ;  /* 0x0000001202127210 */ /* 0x000fc40007f7e0ff */
[C---:B0-----:R-:W-:Y:S02]  /*df70*/  IADD3 R10, P1, R2.reuse, R5, RZ ;  /* 0x00000005020a7210 */ /* 0x041fe40007f3e0ff */
[----:B------:R-:W-:Y:S01]  /*df80*/  IADD3 R20, P2, R2, R20, RZ ;  /* 0x0000001402147210 */ /* 0x000fe20007f5e0ff */
[----:B------:R-:W-:-:S04]  /*df90*/  IMAD R5, R3, 0x7b, RZ ;  /* 0x0000007b03057824 */ /* 0x000fc800078e02ff */
[----:B------:R-:W-:Y:S02]  /*dfa0*/  IMAD.X R21, R4, 0x1, R25, P2 ;  /* 0x0000000104157824 */ /* 0x000fe400010e0619 */
[C---:B------:R-:W-:Y:S01]  /*dfb0*/  IMAD R22, R3.reuse, 0x6c, RZ ;  /* 0x0000006c03167824 */ /* 0x040fe200078e02ff */
[----:B------:R-:W4:Y:S04]  /*dfc0*/  LDL R25, [R1+0x414] ;  /* 0x0004140001197983 */ /* 0x000f280000100800 */
[----:B------:R0:W4:Y:S02]  /*dfd0*/  LDG.E.U8 R161, desc[UR48][R20.64] ;  /* 0x0000003014a17981 */ /* 0x000124000c1e1100 */
[----:B0-----:R-:W-:-:S04]  /*dfe0*/  IMAD R20, R3, 0x6d, RZ ;  /* 0x0000006d03147824 */ /* 0x001fc800078e02ff */
[----:B------:R-:W-:Y:S02]  /*dff0*/  IMAD.IADD R20, R20, 0x1, R0 ;  /* 0x0000000114147824 */ /* 0x000fe400078e0200 */
[C---:B---3--:R-:W-:Y:S02]  /*e000*/  IMAD.X R19, R4.reuse, 0x1, R24, P3 ;  /* 0x0000000104137824 */ /* 0x048fe400018e0618 */
[----:B------:R-:W3:Y:S04]  /*e010*/  LDL R24, [R1+0x448] ;  /* 0x0004480001187983 */ /* 0x000ee80000100800 */
[----:B------:R-:W3:Y:S01]  /*e020*/  LDG.E.U8 R160, desc[UR48][R18.64] ;  /* 0x0000003012a07981 */ /* 0x000ee2000c1e1100 */
[----:B------:R-:W-:-:S03]  /*e030*/  IMAD.X R11, R4, 0x1, R7, P1 ;  /* 0x00000001040b7824 */ /* 0x000fc600008e0607 */
[----:B------:R-:W3:Y:S04]  /*e040*/  LDL R7, [R1+0x42c] ;  /* 0x00042c0001077983 */ /* 0x000ee80000100800 */
[----:B------:R0:W3:Y:S02]  /*e050*/  LDG.E.U8 R159, desc[UR48][R10.64] ;  /* 0x000000300a9f7981 */ /* 0x0000e4000c1e1100 */
[----:B0-----:R-:W-:-:S05]  /*e060*/  IMAD.IADD R10, R5, 0x1, R0 ;  /* 0x00000001050a7824 */ /* 0x001fca00078e0200 */
[----:B------:R-:W-:-:S05]  /*e070*/  IADD3 R10, P2, R2, R10, RZ ;  /* 0x0000000a020a7210 */ /* 0x000fca0007f5e0ff */
[----:B------:R-:W-:Y:S01]  /*e080*/  IMAD.X R11, R4, 0x1, R14, P2 ;  /* 0x00000001040b7824 */ /* 0x000fe200010e060e */
[----:B------:R-:W-:Y:S01]  /*e090*/  IADD3 R20, P2, R2, R20, RZ ;  /* 0x0000001402147210 */ /* 0x000fe20007f5e0ff */
[----:B------:R-:W3:Y:S01]  /*e0a0*/  LDL R14, [R1+0x44c] ;  /* 0x00044c00010e7983 */ /* 0x000ee20000100800 */
[----:B------:R-:W-:Y:S02]  /*e0b0*/  IMAD R18, R3, 0x74, RZ ;  /* 0x0000007403127824 */ /* 0x000fe400078e02ff */
[----:B------:R-:W-:Y:S01]  /*e0c0*/  IMAD.IADD R22, R22, 0x1, R0 ;  /* 0x0000000116167824 */ /* 0x000fe200078e0200 */
[----:B------:R0:W3:Y:S01]  /*e0d0*/  LDG.E.U8 R158, desc[UR48][R10.64] ;  /* 0x000000300a9e7981 */ /* 0x0000e2000c1e1100 */
[----:B--2---:R-:W-:-:S03]  /*e0e0*/  IMAD.X R21, R4, 0x1, R6, P2 ;  /* 0x0000000104157824 */ /* 0x004fc600010e0606 */
[----:B------:R-:W2:Y:S01]  /*e0f0*/  LDL R6, [R1+0x410] ;  /* 0x0004100001067983 */ /* 0x000ea20000100800 */
[--C-:B------:R-:W-:Y:S01]  /*e100*/  IMAD.IADD R18, R18, 0x1, R0.reuse ;  /* 0x0000000112127824 */ /* 0x100fe200078e0200 */
[C---:B------:R-:W-:Y:S01]  /*e110*/  IADD3 R22, P1, R2.reuse, R22, RZ ;  /* 0x0000001602167210 */ /* 0x040fe20007f3e0ff */
[----:B------:R-:W-:Y:S01]  /*e120*/  IMAD R5, R3, 0x7c, RZ ;  /* 0x0000007c03057824 */ /* 0x000fe200078e02ff */
[----:B------:R-:W2:Y:S02]  /*e130*/  LDG.E.U8 R156, desc[UR48][R20.64] ;  /* 0x00000030149c7981 */ /* 0x000ea4000c1e1100 */
[----:B------:R-:W-:Y:S01]  /*e140*/  IADD3 R18, P3, R2, R18, RZ ;  /* 0x0000001202127210 */ /* 0x000fe20007f7e0ff */
[----:B----4-:R-:W-:Y:S02]  /*e150*/  IMAD.X R23, R4, 0x1, R13, P1 ;  /* 0x0000000104177824 */ /* 0x010fe400008e060d */
[----:B------:R-:W4:Y:S01]  /*e160*/  LDL R13, [R1+0x430] ;  /* 0x00043000010d7983 */ /* 0x000f220000100800 */
[----:B------:R-:W-:-:S03]  /*e170*/  IMAD.IADD R5, R5, 0x1, R0 ;  /* 0x0000000105057824 */ /* 0x000fc600078e0200 */
[----:B------:R1:W4:Y:S01]  /*e180*/  LDG.E.U8 R157, desc[UR48][R22.64] ;  /* 0x00000030169d7981 */ /* 0x000322000c1e1100 */
[----:B------:R-:W-:-:S03]  /*e190*/  IMAD.X R19, R4, 0x1, R8, P3 ;  /* 0x0000000104137824 */ /* 0x000fc600018e0608 */
[----:B------:R-:W4:Y:S01]  /*e1a0*/  LDL R8, [R1+0x450] ;  /* 0x0004500001087983 */ /* 0x000f220000100800 */
[----:B0-----:R-:W-:Y:S01]  /*e1b0*/  IADD3 R10, P1, R2, R5, RZ ;  /* 0x00000005020a7210 */ /* 0x001fe20007f3e0ff */
[C---:B------:R-:W-:Y:S02]  /*e1c0*/  IMAD R5, R3.reuse, 0x75, RZ ;  /* 0x0000007503057824 */ /* 0x040fe400078e02ff */
[----:B-1----:R-:W-:Y:S01]  /*e1d0*/  IMAD R22, R3, 0x6e, RZ ;  /* 0x0000006e03167824 */ /* 0x002fe200078e02ff */
[----:B------:R-:W4:Y:S03]  /*e1e0*/  LDG.E.U8 R155, desc[UR48][R18.64] ;  /* 0x00000030129b7981 */ /* 0x000f26000c1e1100 */
[----:B------:R-:W-:Y:S02]  /*e1f0*/  IMAD.IADD R22, R22, 0x1, R0 ;  /* 0x0000000116167824 */ /* 0x000fe400078e0200 */
[----:B---3--:R-:W-:-:S02]  /*e200*/  IMAD.X R11, R4, 0x1, R24, P1 ;  /* 0x00000001040b7824 */ /* 0x008fc400008e0618 */
[----:B------:R-:W3:Y:S04]  /*e210*/  LDL R24, [R1+0x434] ;  /* 0x0004340001187983 */ /* 0x000ee80000100800 */
[----:B------:R0:W3:Y:S02]  /*e220*/  LDG.E.U8 R154, desc[UR48][R10.64] ;  /* 0x000000300a9a7981 */ /* 0x0000e4000c1e1100 */
[----:B0-----:R-:W-:-:S05]  /*e230*/  IMAD.IADD R10, R5, 0x1, R0 ;  /* 0x00000001050a7824 */ /* 0x001fca00078e0200 */
[----:B------:R-:W-:-:S05]  /*e240*/  IADD3 R10, P1, R2, R10, RZ ;  /* 0x0000000a020a7210 */ /* 0x000fca0007f3e0ff */
[----:B------:R-:W-:Y:S01]  /*e250*/  IMAD.X R11, R4, 0x1, R7, P1 ;  /* 0x00000001040b7824 */ /* 0x000fe200008e0607 */
[----:B------:R-:W-:Y:S01]  /*e260*/  IADD3 R22, P1, R2, R22, RZ ;  /* 0x0000001602167210 */ /* 0x000fe20007f3e0ff */
[----:B------:R-:W3:Y:S01]  /*e270*/  LDL R7, [R1+0x3f4] ;  /* 0x0003f40001077983 */ /* 0x000ee20000100800 */
[C---:B------:R-:W-:Y:S02]  /*e280*/  IMAD R18, R3.reuse, 0x7d, RZ ;  /* 0x0000007d03127824 */ /* 0x040fe400078e02ff */
[----:B------:R-:W-:Y:S01]  /*e290*/  IMAD R20, R3, 0x76, RZ ;  /* 0x0000007603147824 */ /* 0x000fe200078e02ff */
[----:B------:R0:W3:Y:S01]  /*e2a0*/  LDG.E.U8 R153, desc[UR48][R10.64] ;  /* 0x000000300a997981 */ /* 0x0000e2000c1e1100 */
[----:B--2---:R-:W-:-:S03]  /*e2b0*/  IMAD.X R23, R4, 0x1, R6, P1 ;  /* 0x0000000104177824 */ /* 0x004fc600008e0606 */
[----:B------:R-:W2:Y:S01]  /*e2c0*/  LDL R6, [R1+0x454] ;  /* 0x0004540001067983 */ /* 0x000ea20000100800 */
[----:B------:R-:W-:-:S05]  /*e2d0*/  IMAD.IADD R18, R18, 0x1, R0 ;  /* 0x0000000112127824 */ /* 0x000fca00078e0200 */
[----:B------:R-:W-:Y:S01]  /*e2e0*/  IADD3 R18, P3, R2, R18, RZ ;  /* 0x0000001202127210 */ /* 0x000fe20007f7e0ff */
[----:B------:R-:W-:-:S04]  /*e2f0*/  IMAD R5, R3, 0x7e, RZ ;  /* 0x0000007e03057824 */ /* 0x000fc800078e02ff */
[----:B------:R-:W-:Y:S02]  /*e300*/  IMAD.X R19, R4, 0x1, R14, P3 ;  /* 0x0000000104137824 */ /* 0x000fe400018e060e */
[--C-:B------:R-:W-:Y:S01]  /*e310*/  IMAD.IADD R20, R20, 0x1, R0.reuse ;  /* 0x0000000114147824 */ /* 0x100fe200078e0200 */
[----:B------:R1:W2:Y:S01]  /*e320*/  LDG.E.U8 R14, desc[UR48][R22.64] ;  /* 0x00000030160e7981 */ /* 0x0002a2000c1e1100 */
[----:B------:R-:W-:-:S03]  /*e330*/  IMAD.IADD R5, R5, 0x1, R0 ;  /* 0x0000000105057824 */ /* 0x000fc600078e0200 */
[----:B------:R-:W2:Y:S01]  /*e340*/  LDG.E.U8 R152, desc[UR48][R18.64] ;  /* 0x0000003012987981 */ /* 0x000ea2000c1e1100 */
[C---:B------:R-:W-:Y:S02]  /*e350*/  IADD3 R20, P2, R2.reuse, R20, RZ ;  /* 0x0000001402147210 */ /* 0x040fe40007f5e0ff */
[----:B0-----:R-:W-:-:S03]  /*e360*/  IADD3 R10, P3, R2, R5, RZ ;  /* 0x00000005020a7210 */ /* 0x001fc60007f7e0ff */
[----:B----4-:R-:W-:-:S05]  /*e370*/  IMAD.X R21, R4, 0x1, R13, P2 ;  /* 0x0000000104157824 */ /* 0x010fca00010e060d */
[----:B------:R-:W4:Y:S01]  /*e380*/  LDG.E.U8 R13, desc[UR48][R20.64] ;  /* 0x00000030140d7981 */ /* 0x000f22000c1e1100 */
[----:B------:R-:W-:-:S05]  /*e390*/  IMAD.X R11, R4, 0x1, R8, P3 ;  /* 0x00000001040b7824 */ /* 0x000fca00018e0608 */
[----:B------:R0:W4:Y:S01]  /*e3a0*/  LDG.E.U8 R8, desc[UR48][R10.64] ;  /* 0x000000300a087981 */ /* 0x000122000c1e1100 */
[C---:B------:R-:W-:Y:S02]  /*e3b0*/  IMAD R5, R3.reuse, 0x5f, RZ ;  /* 0x0000005f03057824 */ /* 0x040fe400078e02ff */
[----:B-1----:R-:W-:Y:S02]  /*e3c0*/  IMAD R22, R3, 0x67, RZ ;  /* 0x0000006703167824 */ /* 0x002fe400078e02ff */
[--C-:B0-----:R-:W-:Y:S02]  /*e3d0*/  IMAD.IADD R10, R5, 0x1, R0.reuse ;  /* 0x00000001050a7824 */ /* 0x101fe400078e0200 */
[----:B------:R-:W-:-:S03]  /*e3e0*/  IMAD.IADD R22, R22, 0x1, R0 ;  /* 0x0000000116167824 */ /* 0x000fc600078e0200 */
[C---:B------:R-:W-:Y:S01]  /*e3f0*/  IADD3 R10, P1, R2.reuse, R10, RZ ;  /* 0x0000000a020a7210 */ /* 0x040fe20007f3e0ff */
[C---:B------:R-:W-:Y:S02]  /*e400*/  IMAD R20, R3.reuse, 0x6f, RZ ;  /* 0x0000006f03147824 */ /* 0x040fe400078e02ff */
[C---:B------:R-:W-:Y:S02]  /*e410*/  IMAD R18, R3.reuse, 0x77, RZ ;  /* 0x0000007703127824 */ /* 0x040fe400078e02ff */
[----:B------:R-:W-:Y:S01]  /*e420*/  IMAD R5, R3, 0x7f, RZ ;  /* 0x0000007f03057824 */ /* 0x000fe200078e02ff */
[----:B------:R-:W-:Y:S01]  /*e430*/  IADD3 R22, P2, R2, R22, RZ ;  /* 0x0000001602167210 */ /* 0x000fe20007f5e0ff */
[----:B------:R-:W-:Y:S02]  /*e440*/  IMAD.X R11, R4, 0x1, R26, P1 ;  /* 0x00000001040b7824 */ /* 0x000fe400008e061a */
[--C-:B------:R-:W-:Y:S02]  /*e450*/  IMAD.IADD R20, R20, 0x1, R0.reuse ;  /* 0x0000000114147824 */ /* 0x100fe400078e0200 */
[----:B------:R-:W-:-:S02]  /*e460*/  IMAD.IADD R18, R18, 0x1, R0 ;  /* 0x0000000112127824 */ /* 0x000fc400078e0200 */
[----:B------:R-:W-:Y:S01]  /*e470*/  IMAD.IADD R5, R5, 0x1, R0 ;  /* 0x0000000105057824 */ /* 0x000fe200078e0200 */
[C---:B------:R-:W-:Y:S02]  /*e480*/  IADD3 R20, P1, R2.reuse, R20, RZ ;  /* 0x0000001402147210 */ /* 0x040fe40007f3e0ff */
[----:B------:R-:W-:-:S03]  /*e490*/  IADD3 R18, P3, R2, R18, RZ ;  /* 0x0000001202127210 */ /* 0x000fc60007f7e0ff */
[----:B------:R-:W-:-:S05]  /*e4a0*/  IMAD.X R21, R4, 0x1, R25, P1 ;  /* 0x0000000104157824 */ /* 0x000fca00008e0619 */
[----:B------:R-:W4:Y:S04]  /*e4b0*/  LDG.E.U8 R20, desc[UR48][R20.64] ;  /* 0x0000003014147981 */ /* 0x000f28000c1e1100 */
[----:B------:R0:W-:Y:S02]  /*e4c0*/  STL [R1+0x87c], R3 ;  /* 0x00087c0301007387 */ /* 0x0001e40000100800 */
[----:B0-----:R-:W-:Y:S02]  /*e4d0*/  LOP3.LUT R3, R12, 0x10, RZ, 0x3c, !PT ;  /* 0x000000100c037812 */ /* 0x001fe400078e3cff */
[----:B------:R-:W-:Y:S04]  /*e4e0*/  STL [R1+0x880], R0 ;  /* 0x0008800001007387 */ /* 0x000fe80000100800 */
[----:B------:R-:W-:Y:S01]  /*e4f0*/  STL [R1+0x884], R2 ;  /* 0x0008840201007387 */ /* 0x000fe20000100800 */
[----:B---3--:R-:W-:-:S05]  /*e500*/  IMAD.X R19, R4, 0x1, R24, P3 ;  /* 0x0000000104137824 */ /* 0x008fca00018e0618 */
[----:B------:R-:W3:Y:S01]  /*e510*/  LDG.E.U8 R18, desc[UR48][R18.64] ;  /* 0x0000003012127981 */ /* 0x000ee2000c1e1100 */
[----:B------:R-:W-:-:S03]  /*e520*/  IMAD.X R23, R4, 0x1, R7, P2 ;  /* 0x0000000104177824 */ /* 0x000fc600010e0607 */
[----:B------:R0:W3:Y:S04]  /*e530*/  LDG.E.U8 R7, desc[UR48][R10.64] ;  /* 0x000000300a077981 */ /* 0x0000e8000c1e1100 */
[----:B------:R-:W3:Y:S01]  /*e540*/  LDG.E.U8 R22, desc[UR48][R22.64] ;  /* 0x0000003016167981 */ /* 0x000ee2000c1e1100 */
[----:B0-----:R-:W-:-:S05]  /*e550*/  IADD3 R10, P2, R2, R5, RZ ;  /* 0x00000005020a7210 */ /* 0x001fca0007f5e0ff */
[----:B--2---:R-:W-:-:S05]  /*e560*/  IMAD.X R11, R4, 0x1, R6, P2 ;  /* 0x00000001040b7824 */ /* 0x004fca00010e0606 */
[----:B------:R-:W2:Y:S01]  /*e570*/  LDG.E.U8 R10, desc[UR48][R10.64] ;  /* 0x000000300a0a7981 */ /* 0x000ea2000c1e1100 */
[----:B------:R-:W-:Y:S06]  /*e580*/  BAR.SYNC.DEFER_BLOCKING 0x0 ;  /* 0x0000000000007b1d */ /* 0x000fec0000010000 */
[----:B------:R-:W-:Y:S04]  /*e590*/  STS.U8 [R12+UR6+0x10000], R137 ;  /* 0x010000890c007988 */ /* 0x000fe80008000006 */
        /* <DEDUP_REMOVED lines=18> */
[----:B------:R0:W-:Y:S02]  /*e6c0*/  STS.U8 [R3+UR6+0x10c80], R144 ;  /* 0x010c809003007988 */ /* 0x0001e40008000006 */
[----:B0-----:R-:W0:Y:S02]  /*e6d0*/  S2R R144, SR_TID.X ;  /* 0x0000000000907919 */ /* 0x001e240000002100 */
[----:B------:R-:W-:Y:S04]  /*e6e0*/  STS.U8 [R3+UR6+0x11080], R251 ;  /* 0x011080fb03007988 */ /* 0x000fe80008000006 */
[----:B------:R-:W-:Y:S04]  /*e6f0*/  STS.U8 [R3+UR6+0x11480], R243 ;  /* 0x011480f303007988 */ /* 0x000fe80008000006 */
[----:B------:R-:W-:Y:S04]  /*e700*/  STS.U8 [R3+UR6+0x11880], R235 ;  /* 0x011880eb03007988 */ /* 0x000fe80008000006 */
[----:B------:R-:W-:Y:S04]  /*e710*/  STS.U8 [R3+UR6+0x11c80], R227 ;  /* 0x011c80e303007988 */ /* 0x000fe80008000006 */
[----:B------:R-:W-:Y:S04]  /*e720*/  STS.U8 [R3+UR6+0x12080], R219 ;  /* 0x012080db03007988 */ /* 0x000fe80008000006 */
[----:B------:R-:W-:Y:S01]  /*e730*/  STS.U8 [R3+UR6+0x12480], R198 ;  /* 0x012480c603007988 */ /* 0x000fe20008000006 */
[----:B0-----:R-:W-:-:S02]  /*e740*/  LOP3.LUT R2, R144, 0x7f, RZ, 0xc0, !PT ;  /* 0x0000007f90027812 */ /* 0x001fc400078ec0ff */
[----:B------:R-:W-:Y:S01]  /*e750*/  LOP3.LUT R0, R144, 0x80, RZ, 0xc0, !PT ;  /* 0x0000008090007812 */ /* 0x000fe200078ec0ff */
[----:B------:R-:W-:Y:S04]  /*e760*/  STS.U8 [R3+UR6+0x12880], R190 ;  /* 0x012880be03007988 */ /* 0x000fe80008000006 */
[----:B------:R-:W-:Y:S01]  /*e770*/  IMAD R0, R0, 0x80, R2 ;  /* 0x0000008000007824 */ /* 0x000fe200078e0202 */
[----:B------:R-:W-:Y:S04]  /*e780*/  STS.U8 [R3+UR6+0x12c80], R182 ;  /* 0x012c80b603007988 */ /* 0x000fe80008000006 */
[----:B------:R-:W-:Y:S01]  /*e790*/  LOP3.LUT R0, R0, 0x20, RZ, 0x3c, !PT ;  /* 0x0000002000007812 */ /* 0x000fe200078e3cff */
[----:B------:R-:W-:Y:S04]  /*e7a0*/  STS.U8 [R3+UR6+0x13080], R175 ;  /* 0x013080af03007988 */ /* 0x000fe80008000006 */
[----:B------:R-:W-:Y:S01]  /*e7b0*/  STS.U8 [R3+UR6+0x13480], R168 ;  /* 0x013480a803007988 */ /* 0x000fe20008000006 */
[----:B------:R-:W-:-:S03]  /*e7c0*/  LOP3.LUT R4, R144, 0x7f, RZ, 0xc0, !PT ;  /* 0x0000007f90047812 */ /* 0x000fc600078ec0ff */
[----:B------:R-:W-:Y:S04]  /*e7d0*/  STS.U8 [R3+UR6+0x13880], R165 ;  /* 0x013880a503007988 */ /* 0x000fe80008000006 */
[----:B------:R0:W-:Y:S04]  /*e7e0*/  STS.U8 [R3+UR6+0x13c80], R163 ;  /* 0x013c80a303007988 */ /* 0x0001e80008000006 */
[----:B------:R-:W-:Y:S04]  /*e7f0*/  STS.U8 [R0+UR6+0x10100], R212 ;  /* 0x010100d400007988 */ /* 0x000fe80008000006 */
[----:B------:R-:W-:Y:S01]  /*e800*/  STS.U8 [R0+UR6+0x10500], R204 ;  /* 0x010500cc00007988 */ /* 0x000fe20008000006 */
[----:B0-----:R-:W-:-:S03]  /*e810*/  LOP3.LUT R3, R144, 0x80, RZ, 0xc0, !PT ;  /* 0x0000008090037812 */ /* 0x001fc600078ec0ff */
[----:B------:R-:W-:Y:S04]  /*e820*/  STS.U8 [R0+UR6+0x10900], R142 ;  /* 0x0109008e00007988 */ /* 0x000fe80008000006 */
[----:B------:R-:W-:Y:S01]  /*e830*/  STS.U8 [R0+UR6+0x10d00], R143 ;  /* 0x010d008f00007988 */ /* 0x000fe20008000006 */
[----:B------:R-:W-:-:S03]  /*e840*/  IMAD R3, R3, 0x80, R4 ;  /* 0x0000008003037824 */ /* 0x000fc600078e0204 */
[----:B------:R-:W-:Y:S04]  /*e850*/  STS.U8 [R0+UR6+0x11100], R250 ;  /* 0x011100fa00007988 */ /* 0x000fe80008000006 */
[----:B------:R-:W-:Y:S04]  /*e860*/  STS.U8 [R0+UR6+0x11500], R242 ;  /* 0x011500f200007988 */ /* 0x000fe80008000006 */
[----:B------:R-:W-:Y:S04]  /*e870*/  STS.U8 [R0+UR6+0x11900], R234 ;  /* 0x011900ea00007988 */ /* 0x000fe80008000006 */
[----:B------:R-:W-:Y:S01]  /*e880*/  STS.U8 [R0+UR6+0x11d00], R226 ;  /* 0x011d00e200007988 */ /* 0x000fe20008000006 */
[----:B------:R-:W-:-:S03]  /*e890*/  LOP3.LUT R3, R3, 0x30, RZ, 0x3c, !PT ;  /* 0x0000003003037812 */ /* 0x000fc600078e3cff */
        /* <DEDUP_REMOVED lines=87> */
[----:B------:R-:W-:Y:S04]  /*ee10*/  STL [R1+0x888], R12 ;  /* 0x0008880c01007387 */ /* 0x000fe80000100800 */
[----:B------:R-:W-:Y:S04]  /*ee20*/  STS.U8 [R0+UR6+0x13700], R14 ;  /* 0x0137000e00007988 */ /* 0x000fe80008000006 */
[----:B----4-:R-:W-:Y:S04]  /*ee30*/  STS.U8 [R0+UR6+0x13b00], R13 ;  /* 0x013b000d00007988 */ /* 0x010fe80008000006 */
[----:B------:R-:W4:Y:S04]  /*ee40*/  LDL R2, [R1+0x45c] ;  /* 0x00045c0001027983 */ /* 0x000f280000100800 */
[----:B------:R0:W-:Y:S04]  /*ee50*/  STS.U8 [R0+UR6+0x13f00], R8 ;  /* 0x013f000800007988 */ /* 0x0001e80008000006 */
[----:B------:R-:W-:Y:S04]  /*ee60*/  STS.U8 [R3+UR6+0x10380], R207 ;  /* 0x010380cf03007988 */ /* 0x000fe80008000006 */
[----:B------:R1:W-:Y:S04]  /*ee70*/  STS.U8 [R3+UR6+0x10780], R17 ;  /* 0x0107801103007988 */ /* 0x0003e80008000006 */
[----:B0-----:R-:W4:Y:S04]  /*ee80*/  LDL R0, [R1+0x464] ;  /* 0x0004640001007983 */ /* 0x001f280000100800 */
[----:B------:R-:W4:Y:S04]  /*ee90*/  LDL R14, [R1+0x460] ;  /* 0x00046000010e7983 */ /* 0x000f280000100800 */
[----:B-1----:R-:W4:Y:S04]  /*eea0*/  LDL R17, [R1+0x458] ;  /* 0x0004580001117983 */ /* 0x002f280000100800 */
[----:B------:R-:W4:Y:S04]  /*eeb0*/  LDL R16, [R1+0x46c] ;  /* 0x00046c0001107983 */ /* 0x000f280000100800 */
[----:B------:R-:W4:Y:S04]  /*eec0*/  LDL R8, [R1+0x468] ;  /* 0x0004680001087983 */ /* 0x000f280000100800 */
[----:B------:R-:W-:Y:S04]  /*eed0*/  STS.U8 [R3+UR6+0x10b80], R15 ;  /* 0x010b800f03007988 */ /* 0x000fe80008000006 */
[----:B------:R0:W-:Y:S04]  /*eee0*/  STS.U8 [R3+UR6+0x10f80], R9 ;  /* 0x010f800903007988 */ /* 0x0001e80008000006 */
[----:B------:R-:W-:Y:S04]  /*eef0*/  STS.U8 [R3+UR6+0x11380], R245 ;  /* 0x011380f503007988 */ /* 0x000fe80008000006 */
[----:B------:R-:W-:Y:S04]  /*ef00*/  STS.U8 [R3+UR6+0x11780], R237 ;  /* 0x011780ed03007988 */ /* 0x000fe80008000006 */
[----:B------:R-:W-:Y:S04]  /*ef10*/  STS.U8 [R3+UR6+0x11b80], R229 ;  /* 0x011b80e503007988 */ /* 0x000fe80008000006 */
[----:B------:R-:W-:Y:S04]  /*ef20*/  STS.U8 [R3+UR6+0x11f80], R221 ;  /* 0x011f80dd03007988 */ /* 0x000fe80008000006 */
[----:B------:R-:W-:Y:S04]  /*ef30*/  STS.U8 [R3+UR6+0x12380], R213 ;  /* 0x012380d503007988 */ /* 0x000fe80008000006 */
[----:B------:R-:W-:Y:S04]  /*ef40*/  STS.U8 [R3+UR6+0x12780], R192 ;  /* 0x012780c003007988 */ /* 0x000fe80008000006 */
[----:B------:R-:W-:Y:S04]  /*ef50*/  STS.U8 [R3+UR6+0x12b80], R184 ;  /* 0x012b80b803007988 */ /* 0x000fe80008000006 */
[----:B---3--:R1:W-:Y:S04]  /*ef60*/  STS.U8 [R3+UR6+0x12f80], R7 ;  /* 0x012f800703007988 */ /* 0x0083e80008000006 */
[----:B------:R-:W-:Y:S04]  /*ef70*/  STS.U8 [R3+UR6+0x13380], R22 ;  /* 0x0133801603007988 */ /* 0x000fe80008000006 */
[----:B------:R-:W-:Y:S04]  /*ef80*/  STS.U8 [R3+UR6+0x13780], R20 ;  /* 0x0137801403007988 */ /* 0x000fe80008000006 */
[----:B------:R-:W-:Y:S04]  /*ef90*/  STS.U8 [R3+UR6+0x13b80], R18 ;  /* 0x013b801203007988 */ /* 0x000fe80008000006 */
[----:B--2---:R2:W-:Y:S01]  /*efa0*/  STS.U8 [R3+UR6+0x13f80], R10 ;  /* 0x013f800a03007988 */ /* 0x0045e20008000006 */
[----:B------:R3:W-:Y:S06]  /*efb0*/  MEMBAR.ALL.CTA ;  /* 0x0000000000007992 */ /* 0x0007ec0000008000 */
[----:B---3--:R-:W3:Y:S01]  /*efc0*/  FENCE.VIEW.ASYNC.S ;  /* 0x00000000000073c6 */ /* 0x008ee20000000000 */
[----:B------:R-:W-:-:S03]  /*efd0*/  USHF.L.U32 UR11, UR7, 0x7, URZ ;  /* 0x00000007070b7899 */ /* 0x000fc6000800063f */
[----:B0-----:R-:W4:Y:S01]  /*efe0*/  LDL R9, [R1+0x474] ;  /* 0x0004740001097983 */ /* 0x001f220000100800 */
[----:B------:R-:W-:-:S03]  /*eff0*/  ULOP3.LUT UR11, UR11, 0x200, URZ, 0xc0, !UPT ;  /* 0x000002000b0b7892 */ /* 0x000fc6000f8ec03f */
[----:B-1----:R-:W4:Y:S01]  /*f000*/  LDL R7, [R1+0x47c] ;  /* 0x00047c0001077983 */ /* 0x002f220000100800 */
[----:B------:R-:W-:-:S03]  /*f010*/  ULEA.HI UR11, UR6, UR11, URZ, 0x1c ;  /* 0x0000000b060b7291 */ /* 0x000fc6000f8fe03f */
[----:B------:R-:W4:Y:S01]  /*f020*/  LDL R15, [R1+0x470] ;  /* 0x00047000010f7983 */ /* 0x000f220000100800 */
[----:B------:R-:W-:-:S03]  /*f030*/  ULOP3.LUT UR12, UR11, 0x3fff, URZ, 0xc0, !UPT ;  /* 0x00003fff0b0c7892 */ /* 0x000fc6000f8ec03f */
[----:B------:R-:W4:Y:S04]  /*f040*/  LDL R13, [R1+0x478] ;  /* 0x00047800010d7983 */ /* 0x000f280000100800 */
[----:B------:R-:W4:Y:S01]  /*f050*/  LDL R6, [R1+0x484] ;  /* 0x0004840001067983 */ /* 0x000f220000100800 */
[----:B---3--:R-:W-:Y:S01]  /*f060*/  BAR.SYNC.DEFER_BLOCKING 0x0 ;  /* 0x0000000000007b1d */ /* 0x008fe20000010000 */
[----:B------:R-:W-:-:S05]  /*f070*/  UIADD3 UR16, UP0, UR12, 0x2, URZ ;  /* 0x000000020c107890 */ /* 0x000fca000ff1e03f */
[----:B------:R-:W-:Y:S02]  /*f080*/  UMOV UR11, URZ ;  /* 0x0000003f000b7c82 */ /* 0x000fe40008000000 */
[----:B------:R-:W-:Y:S01]  /*f090*/  UIADD3.X UR17, UR11, 0x40000040, URZ, UP0, !UPT ;  /* 0x400000400b117890 */ /* 0x000fe200087fe43f */
[----:B--2---:R-:W2:Y:S01]  /*f0a0*/  LDL R3, [R1+0x480] ;  /* 0x0004800001037983 */ /* 0x004ea20000100800 */
[----:B------:R-:W-:-:S03]  /*f0b0*/  USHF.R.S32.HI UR11, URZ, 0x1f, UR10 ;  /* 0x0000001f3f0b7899 */ /* 0x000fc6000801140a */
[----:B------:R-:W3:Y:S01]  /*f0c0*/  LDL R12, [R1+0x48c] ;  /* 0x00048c00010c7983 */ /* 0x000ee20000100800 */
[----:B----4-:R-:W-:-:S03]  /*f0d0*/  IADD3 R4, P1, R2, UR10, RZ ;  /* 0x0000000a02047c10 */ /* 0x010fc6000ff3e0ff */
[----:B------:R-:W4:Y:S01]  /*f0e0*/  LDL R2, [R1+0x494] ;  /* 0x0004940001027983 */ /* 0x000f220000100800 */
[----:B------:R-:W-:-:S03]  /*f0f0*/  IADD3 R10, P2, R0, UR10, RZ ;  /* 0x0000000a000a7c10 */ /* 0x000fc6000ff5e0ff */
[----:B------:R-:W4:Y:S01]  /*f100*/  LDL R0, [R1+0x488] ;  /* 0x0004880001007983 */ /* 0x000f220000100800 */
[----:B------:R-:W-:Y:S02]  /*f110*/  IADD3.X R11, R14, UR11, RZ, P2, !PT ;  /* 0x0000000b0e0b7c10 */ /* 0x000fe400097fe4ff */
[----:B------:R-:W-:-:S03]  /*f120*/  IADD3.X R5, R17, UR11, RZ, P1, !PT ;  /* 0x0000000b11057c10 */ /* 0x000fc60008ffe4ff */
[----:B------:R-:W4:Y:S04]  /*f130*/  LDG.E.U8 R118, desc[UR48][R10.64] ;  /* 0x000000300a767981 */ /* 0x000f28000c1e1100 */
[----:B------:R0:W4:Y:S01]  /*f140*/  LDG.E.U8 R140, desc[UR48][R4.64] ;  /* 0x00000030048c7981 */ /* 0x000122000c1e1100 */
[----:B------:R-:W-:-:S04]  /*f150*/  IADD3 R18, P1, R16, UR10, RZ ;  /* 0x0000000a10127c10 */ /* 0x000fc8000ff3e0ff */
[----:B------:R-:W-:-:S05]  /*f160*/  IADD3.X R19, R8, UR11, RZ, P1, !PT ;  /* 0x0000000b08137c10 */ /* 0x000fca0008ffe4ff */
[----:B------:R1:W4:Y:S01]  /*f170*/  LDG.E.U8 R97, desc[UR48][R18.64] ;  /* 0x0000003012617981 */ /* 0x000322000c1e1100 */
[----:B0-----:R-:W-:Y:S02]  /*f180*/  IADD3 R4, P2, R9, UR10, RZ ;  /* 0x0000000a09047c10 */ /* 0x001fe4000ff5e0ff */
[----:B------:R-:W-:Y:S02]  /*f190*/  IADD3 R10, P1, R7, UR10, RZ ;  /* 0x0000000a070a7c10 */ /* 0x000fe4000ff3e0ff */
[----:B------:R-:W-:Y:S02]  /*f1a0*/  IADD3.X R5, R15, UR11, RZ, P2, !PT ;  /* 0x0000000b0f057c10 */ /* 0x000fe400097fe4ff */
[----:B------:R-:W-:-:S03]  /*f1b0*/  IADD3.X R11, R13, UR11, RZ, P1, !PT ;  /* 0x0000000b0d0b7c10 */ /* 0x000fc60008ffe4ff */
[----:B------:R3:W4:Y:S04]  /*f1c0*/  LDG.E.U8 R76, desc[UR48][R4.64] ;  /* 0x00000030044c7981 */ /* 0x000728000c1e1100 */
[----:B------:R0:W4:Y:S01]  /*f1d0*/  LDG.E.U8 R139, desc[UR48][R10.64] ;  /* 0x000000300a8b7981 */ /* 0x000122000c1e1100 */
[----:B-1----:R-:W-:-:S04]  /*f1e0*/  IADD3 R18, P2, R6, UR10, RZ ;  /* 0x0000000a06127c10 */ /* 0x002fc8000ff5e0ff */
[----:B--2---:R-:W-:Y:S02]  /*f1f0*/  IADD3.X R19, R3, UR11, RZ, P2, !PT ;  /* 0x0000000b03137c10 */ /* 0x004fe400097fe4ff */
[----:B---3--:R-:W-:-:S03]  /*f200*/  IADD3 R4, P1, R12, UR10, RZ ;  /* 0x0000000a0c047c10 */ /* 0x008fc6000ff3e0ff */
[----:B------:R-:W2:Y:S04]  /*f210*/  LDG.E.U8 R117, desc[UR48][R18.64] ;  /* 0x0000003012757981 */ /* 0x000ea8000c1e1100 */
[----:B----4-:R-:W-:Y:S04]  /*f220*/  STL [R1+0xaac], R140 ;  /* 0x000aac8c01007387 */ /* 0x010fe80000100800 */
[----:B------:R-:W3:Y:S04]  /*f230*/  LDL R14, [R1+0x49c] ;  /* 0x00049c00010e7983 */ /* 0x000ee80000100800 */
[----:B------:R-:W4:Y:S04]  /*f240*/  LDL R9, [R1+0x490] ;  /* 0x0004900001097983 */ /* 0x000f280000100800 */
[----:B------:R-:W-:Y:S04]  /*f250*/  STL [R1+0xab0], R118 ;  /* 0x000ab07601007387 */ /* 0x000fe80000100800 */
[----:B------:R-:W4:Y:S04]  /*f260*/  LDL R7, [R1+0x498] ;  /* 0x0004980001077983 */ /* 0x000f280000100800 */
[----:B------:R-:W4:Y:S04]  /*f270*/  LDL R8, [R1+0x4a4] ;  /* 0x0004a40001087983 */ /* 0x000f280000100800 */
[----:B------:R-:W-:Y:S04]  /*f280*/  STL [R1+0xab4], R97 ;  /* 0x000ab46101007387 */ /* 0x000fe80000100800 */
[----:B------:R-:W4:Y:S01]  /*f290*/  LDL R16, [R1+0x4a0] ;  /* 0x0004a00001107983 */ /* 0x000f220000100800 */
[----:B------:R-:W-:-:S02]  /*f2a0*/  IADD3.X R5, R0, UR11, RZ, P1, !PT ;  /* 0x0000000b00057c10 */ /* 0x000fc40008ffe4ff */
[----:B0-----:R-:W-:Y:S01]  /*f2b0*/  IADD3 R10, P2, R2, UR10, RZ ;  /* 0x0000000a020a7c10 */ /* 0x001fe2000ff5e0ff */
[----:B------:R-:W4:Y:S04]  /*f2c0*/  LDL R6, [R1+0x4ac] ;  /* 0x0004ac0001067983 */ /* 0x000f280000100800 */
[----:B------:R0:W4:Y:S04]  /*f2d0*/  LDG.E.U8 R96, desc[UR48][R4.64] ;  /* 0x0000003004607981 */ /* 0x000128000c1e1100 */
[----:B------:R-:W-:Y:S04]  /*f2e0*/  STL [R1+0xab8], R76 ;  /* 0x000ab84c01007387 */ /* 0x000fe80000100800 */
[----:B------:R-:W4:Y:S04]  /*f2f0*/  LDL R3, [R1+0x4a8] ;  /* 0x0004a80001037983 */ /* 0x000f280000100800 */
[----:B------:R-:W4:Y:S04]  /*f300*/  LDL R13, [R1+0x4b4] ;  /* 0x0004b400010d7983 */ /* 0x000f280000100800 */
[----:B------:R-:W-:Y:S04]  /*f310*/  STL [R1+0xabc], R139 ;  /* 0x000abc8b01007387 */ /* 0x000fe80000100800 */
[----:B------:R-:W4:Y:S04]  /*f320*/  LDL R2, [R1+0x4bc] ;  /* 0x0004bc0001027983 */ /* 0x000f280000100800 */
[----:B------:R-:W4:Y:S04]  /*f330*/  LDL R17, [R1+0x4b0] ;  /* 0x0004b00001117983 */ /* 0x000f280000100800 */
[----:B------:R-:W4:Y:S04]  /*f340*/  LDL R12, [R1+0x4c4] ;  /* 0x0004c400010c7983 */ /* 0x000f280000100800 */
[----:B------:R-:W4:Y:S04]  /*f350*/  LDL R0, [R1+0x4b8] ;  /* 0x0004b80001007983 */ /* 0x000f280000100800 */
[----:B--2---:R-:W-:Y:S04]  /*f360*/  STL [R1+0xac0], R117 ;  /* 0x000ac07501007387 */ /* 0x004fe80000100800 */
[----:B------:R-:W2:Y:S01]  /*f370*/  LDL R15, [R1+0x4cc] ;  /* 0x0004cc00010f7983 */ /* 0x000ea20000100800 */
[----:B---3--:R-:W-:-:S02]  /*f380*/  IADD3 R18, P1, R14, UR10, RZ ;  /* 0x0000000a0e127c10 */ /* 0x008fc4000ff3e0ff */
[----:B----4-:R-:W-:Y:S02]  /*f390*/  IADD3.X R11, R9, UR11, RZ, P2, !PT ;  /* 0x0000000b090b7c10 */ /* 0x010fe400097fe4ff */
[----:B------:R-:W3:Y:S04]  /*f3a0*/  LDL R9, [R1+0x4c0] ;  /* 0x0004c00001097983 */ /* 0x000ee80000100800 */
[----:B------:R1:W4:Y:S01]  /*f3b0*/  LDG.E.U8 R75, desc[UR48][R10.64] ;  /* 0x000000300a4b7981 */ /* 0x000322000c1e1100 */
[----:B------:R-:W-:Y:S02]  /*f3c0*/  IADD3.X R19, R7, UR11, RZ, P1, !PT ;  /* 0x0000000b07137c10 */ /* 0x000fe40008ffe4ff */
[----:B0-----:R-:W-:-:S03]  /*f3d0*/  IADD3 R4, P2, R8, UR10, RZ ;  /* 0x0000000a08047c10 */ /* 0x001fc6000ff5e0ff */
[----:B------:R0:W3:Y:S01]  /*f3e0*/  LDG.E.U8 R138, desc[UR48][R18.64] ;  /* 0x00000030128a7981 */ /* 0x0000e2000c1e1100 */
[----:B------:R-:W-:-:S05]  /*f3f0*/  IADD3.X R5, R16, UR11, RZ, P2, !PT ;  /* 0x0000000b10057c10 */ /* 0x000fca00097fe4ff */
[----:B------:R0:W3:Y:S04]  /*f400*/  LDG.E.U8 R116, desc[UR48][R4.64] ;  /* 0x0000003004747981 */ /* 0x0000e8000c1e1100 */
[----:B------:R-:W-:Y:S04]  /*f410*/  STL [R1+0xac4], R96 ;  /* 0x000ac46001007387 */ /* 0x000fe80000100800 */
[----:B------:R-:W3:Y:S04]  /*f420*/  LDL R8, [R1+0x4d4] ;  /* 0x0004d40001087983 */ /* 0x000ee80000100800 */
[----:B------:R-:W3:Y:S01]  /*f430*/  LDL R7, [R1+0x4c8] ;  /* 0x0004c80001077983 */ /* 0x000ee20000100800 */
[----:B-1----:R-:W-:-:S04]  /*f440*/  IADD3 R10, P1, R6, UR10, RZ ;  /* 0x0000000a060a7c10 */ /* 0x002fc8000ff3e0ff */
[----:B------:R-:W-:Y:S02]  /*f450*/  IADD3.X R11, R3, UR11, RZ, P1, !PT ;  /* 0x0000000b030b7c10 */ /* 0x000fe40008ffe4ff */
[----:B0-----:R-:W-:-:S03]  /*f460*/  IADD3 R18, P2, R13, UR10, RZ ;  /* 0x0000000a0d127c10 */ /* 0x001fc6000ff5e0ff */
[----:B------:R0:W3:Y:S01]  /*f470*/  LDG.E.U8 R95, desc[UR48][R10.64] ;  /* 0x000000300a5f7981 */ /* 0x0000e2000c1e1100 */
[----:B------:R-:W-:Y:S02]  /*f480*/  IADD3 R4, P1, R2, UR10, RZ ;  /* 0x0000000a02047c10 */ /* 0x000fe4000ff3e0ff */
[----:B------:R-:W-:Y:S02]  /*f490*/  IADD3.X R19, R17, UR11, RZ, P2, !PT ;  /* 0x0000000b11137c10 */ /* 0x000fe400097fe4ff */
[----:B0-----:R-:W-:-:S03]  /*f4a0*/  IADD3 R10, P2, R12, UR10, RZ ;  /* 0x0000000a0c0a7c10 */ /* 0x001fc6000ff5e0ff */
[----:B------:R2:W3:Y:S01]  /*f4b0*/  LDG.E.U8 R74, desc[UR48][R18.64] ;  /* 0x00000030124a7981 */ /* 0x0004e2000c1e1100 */
[----:B------:R-:W-:-:S05]  /*f4c0*/  IADD3.X R5, R0, UR11, RZ, P1, !PT ;  /* 0x0000000b00057c10 */ /* 0x000fca0008ffe4ff */
[----:B------:R0:W3:Y:S01]  /*f4d0*/  LDG.E.U8 R137, desc[UR48][R4.64] ;  /* 0x0000003004897981 */ /* 0x0000e2000c1e1100 */
[----:B--2---:R-:W-:-:S03]  /*f4e0*/  IADD3 R18, P1, R15, UR10, RZ ;  /* 0x0000000a0f127c10 */ /* 0x004fc6000ff3e0ff */
[----:B----4-:R-:W-:Y:S04]  /*f4f0*/  STL [R1+0xac8], R75 ;  /* 0x000ac84b01007387 */ /* 0x010fe80000100800 */
[----:B------:R-:W2:Y:S04]  /*f500*/  LDL R14, [R1+0x4dc] ;  /* 0x0004dc00010e7983 */ /* 0x000ea80000100800 */
[----:B------:R-:W4:Y:S04]  /*f510*/  LDL R6, [R1+0x4d0] ;  /* 0x0004d00001067983 */ /* 0x000f280000100800 */
[----:B---3--:R-:W-:Y:S04]  /*f520*/  STL [R1+0xacc], R138 ;  /* 0x000acc8a01007387 */ /* 0x008fe80000100800 */
[----:B------:R-:W3:Y:S04]  /*f530*/  LDL R16, [R1+0x4e4] ;  /* 0x0004e40001107983 */ /* 0x000ee80000100800 */
[----:B------:R-:W3:Y:S04]  /*f540*/  LDL R3, [R1+0x4d8] ;  /* 0x0004d80001037983 */ /* 0x000ee80000100800 */
[----:B------:R-:W3:Y:S04]  /*f550*/  LDL R13, [R1+0x4ec] ;  /* 0x0004ec00010d7983 */ /* 0x000ee80000100800 */
[----:B------:R1:W-:Y:S04]  /*f560*/  STL [R1+0xad0], R116 ;  /* 0x000ad07401007387 */ /* 0x0003e80000100800 */
[----:B------:R-:W3:Y:S04]  /*f570*/  LDL R2, [R1+0x4e0] ;  /* 0x0004e00001027983 */ /* 0x000ee80000100800 */
[----:B------:R-:W3:Y:S04]  /*f580*/  LDL R12, [R1+0x4f4] ;  /* 0x0004f400010c7983 */ /* 0x000ee80000100800 */
[----:B------:R-:W3:Y:S01]  /*f590*/  LDL R0, [R1+0x4e8] ;  /* 0x0004e80001007983 */ /* 0x000ee20000100800 */
[----:B------:R-:W-:-:S03]  /*f5a0*/  IADD3.X R11, R9, UR11, RZ, P2, !PT ;  /* 0x0000000b090b7c10 */ /* 0x000fc600097fe4ff */
[----:B------:R-:W3:Y:S04]  /*f5b0*/  LDL R15, [R1+0x4fc] ;  /* 0x0004fc00010f7983 */ /* 0x000ee80000100800 */
[----:B------:R-:W3:Y:S01]  /*f5c0*/  LDL R9, [R1+0x4f0] ;  /* 0x0004f00001097983 */ /* 0x000ee20000100800 */
[----:B0-----:R-:W-:Y:S02]  /*f5d0*/  IADD3 R4, P2, R8, UR10, RZ ;  /* 0x0000000a08047c10 */ /* 0x001fe4000ff5e0ff */
[----:B------:R-:W-:Y:S01]  /*f5e0*/  IADD3.X R19, R7, UR11, RZ, P1, !PT ;  /* 0x0000000b07137c10 */ /* 0x000fe20008ffe4ff */
[----:B------:R-:W3:Y:S04]  /*f5f0*/  LDL R8, [R1+0x504] ;  /* 0x0005040001087983 */ /* 0x000ee80000100800 */
[----:B------:R-:W3:Y:S04]  /*f600*/  LDL R7, [R1+0x4f8] ;  /* 0x0004f80001077983 */ /* 0x000ee80000100800 */
[----:B------:R2:W3:Y:S04]  /*f610*/  LDG.E.U8 R115, desc[UR48][R10.64] ;  /* 0x000000300a737981 */ /* 0x0004e8000c1e1100 */
[----:B------:R3:W3:Y:S04]  /*f620*/  LDG.E.U8 R94, desc[UR48][R18.64] ;  /* 0x00000030125e7981 */ /* 0x0006e8000c1e1100 */
[----:B------:R-:W3:Y:S04]  /*f630*/  LDL R17, [R1+0x51c] ;  /* 0x00051c0001117983 */ /* 0x000ee80000100800 */
[----:B------:R-:W3:Y:S01]  /*f640*/  LDL R20, [R1+0x584] ;  /* 0x0005840001147983 */ /* 0x000ee20000100800 */
[----:B------:R-:W-:Y:S01]  /*f650*/  WARPGROUP.ARRIVE ;  /* 0x00000000000079c5 */ /* 0x000fe20000000000 */
[----:B------:R-:W-:-:S02]  /*f660*/  UMOV UR13, 0x40000040 ;  /* 0x40000040000d7882 */ /* 0x000fc40000000000 */
[----:B------:R-:W3:Y:S03]  /*f670*/  LDL R21, [R1+0x6c0] ;  /* 0x0006c00001157983 */ /* 0x000ee60000100800 */
[----:B------:R-:W-:Y:S01]  /*f680*/  QGMMA.64x128x32.F32.E4M3.E4M3 R152, gdesc[UR12], RZ, !UPT, gsb0 ;  /* 0x01e000000c9879f3 */ /* 0x000fe2000c0008ff */
[----:B------:R-:W3:Y:S01]  /*f690*/  LDL R22, [R1+0x6cc] ;  /* 0x0006cc0001167983 */ /* 0x000ee20000100800 */
[----:B------:R-:W-:Y:S02]  /*f6a0*/  UIADD3.64 UR20, UR16, 0x2, URZ ;  /* 0x0000000210147897 */ /* 0x000fe4000fffe03f */
[----:B------:R-:W-:Y:S01]  /*f6b0*/  UIADD3.64 UR24, UR16, 0x4, URZ ;  /* 0x0000000410187897 */ /* 0x000fe2000fffe03f */
[----:B------:R-:W3:Y:S01]  /*f6c0*/  LDL R27, [R1+0x718] ;  /* 0x00071800011b7983 */ /* 0x000ee20000100800 */
[----:B------:R-:W-:Y:S02]  /*f6d0*/  UIADD3.64 UR28, UR16, 0x7fe, URZ ;  /* 0x000007fe101c7897 */ /* 0x000fe4000fffe03f */
[----:B------:R-:W-:Y:S01]  /*f6e0*/  UIADD3.64 UR32, UR16, 0x800, URZ ;  /* 0x0000080010207897 */ /* 0x000fe2000fffe03f */
[----:B------:R-:W3:Y:S04]  /*f6f0*/  LDL R25, [R1+0x720] ;  /* 0x0007200001197983 */ /* 0x000ee80000100800 */
[----:B------:R-:W3:Y:S04]  /*f700*/  LDL R26, [R1+0x72c] ;  /* 0x00072c00011a7983 */ /* 0x000ee80000100800 */
[----:B------:R-:W3:Y:S04]  /*f710*/  LDL R23, [R1+0x728] ;  /* 0x0007280001177983 */ /* 0x000ee80000100800 */
[----:B------:R-:W3:Y:S01]  /*f720*/  LDL R24, [R1+0x734] ;  /* 0x0007340001187983 */ /* 0x000ee20000100800 */
[----:B--2---:R-:W-:-:S03]  /*f730*/  IADD3 R10, P1, R14, UR10, RZ ;  /* 0x0000000a0e0a7c10 */ /* 0x004fc6000ff3e0ff */
[----:B------:R-:W2:Y:S01]  /*f740*/  LDL R14, [R1+0x50c] ;  /* 0x00050c00010e7983 */ /* 0x000ea20000100800 */
[----:B----4-:R-:W-:-:S03]  /*f750*/  IADD3.X R5, R6, UR11, RZ, P2, !PT ;  /* 0x0000000b06057c10 */ /* 0x010fc600097fe4ff */
[----:B------:R-:W4:Y:S04]  /*f760*/  LDL R6, [R1+0x500] ;  /* 0x0005000001067983 */ /* 0x000f280000100800 */
[----:B------:R0:W4:Y:S01]  /*f770*/  LDG.E.U8 R73, desc[UR48][R4.64] ;  /* 0x0000003004497981 */ /* 0x000122000c1e1100 */
[----:B---3--:R-:W-:-:S03]  /*f780*/  IADD3 R18, P2, R16, UR10, RZ ;  /* 0x0000000a10127c10 */ /* 0x008fc6000ff5e0ff */
[----:B------:R-:W3:Y:S01]  /*f790*/  LDL R16, [R1+0x514] ;  /* 0x0005140001107983 */ /* 0x000ee20000100800 */
[----:B------:R-:W-:-:S03]  /*f7a0*/  IADD3.X R11, R3, UR11, RZ, P1, !PT ;  /* 0x0000000b030b7c10 */ /* 0x000fc60008ffe4ff */
[----:B------:R-:W3:Y:S01]  /*f7b0*/  LDL R3, [R1+0x508] ;  /* 0x0005080001037983 */ /* 0x000ee20000100800 */
[----:B0-----:R-:W-:-:S03]  /*f7c0*/  IADD3 R4, P1, R13, UR10, RZ ;  /* 0x0000000a0d047c10 */ /* 0x001fc6000ff3e0ff */
[----:B------:R-:W3:Y:S04]  /*f7d0*/  LDL R13, [R1+0x510] ;  /* 0x00051000010d7983 */ /* 0x000ee80000100800 */
[----:B------:R0:W3:Y:S01]  /*f7e0*/  LDG.E.U8 R136, desc[UR48][R10.64] ;  /* 0x000000300a887981 */ /* 0x0000e2000c1e1100 */
[----:B------:R-:W-:-:S03]  /*f7f0*/  IADD3.X R19, R2, UR11, RZ, P2, !PT ;  /* 0x0000000b02137c10 */ /* 0x000fc600097fe4ff */
[----:B------:R-:W3:Y:S04]  /*f800*/  LDL R2, [R1+0x524] ;  /* 0x0005240001027983 */ /* 0x000ee80000100800 */
[----:B------:R1:W3:Y:S01]  /*f810*/  LDG.E.U8 R114, desc[UR48][R18.64] ;  /* 0x0000003012727981 */ /* 0x0002e2000c1e1100 */
[----:B0-----:R-:W-:-:S03]  /*f820*/  IADD3 R10, P2, R12, UR10, RZ ;  /* 0x0000000a0c0a7c10 */ /* 0x001fc6000ff5e0ff */
[----:B------:R-:W3:Y:S01]  /*f830*/  LDL R12, [R1+0x518] ;  /* 0x00051800010c7983 */ /* 0x000ee20000100800 */
[----:B------:R-:W-:-:S03]  /*f840*/  IADD3.X R5, R0, UR11, RZ, P1, !PT ;  /* 0x0000000b00057c10 */ /* 0x000fc60008ffe4ff */
[----:B------:R-:W3:Y:S01]  /*f850*/  LDL R0, [R1+0x52c] ;  /* 0x00052c0001007983 */ /* 0x000ee20000100800 */
[----:B-1----:R-:W-:-:S03]  /*f860*/  IADD3 R18, P1, R15, UR10, RZ ;  /* 0x0000000a0f127c10 */ /* 0x002fc6000ff3e0ff */
[----:B------:R-:W3:Y:S01]  /*f870*/  LDL R15, [R1+0x520] ;  /* 0x00052000010f7983 */ /* 0x000ee20000100800 */
[----:B------:R-:W-:-:S03]  /*f880*/  IADD3.X R11, R9, UR11, RZ, P2, !PT ;  /* 0x0000000b090b7c10 */ /* 0x000fc600097fe4ff */
[----:B------:R-:W3:Y:S01]  /*f890*/  LDL R9, [R1+0x534] ;  /* 0x0005340001097983 */ /* 0x000ee20000100800 */
[----:B------:R-:W-:-:S03]  /*f8a0*/  IADD3.X R19, R7, UR11, RZ, P1, !PT ;  /* 0x0000000b07137c10 */ /* 0x000fc60008ffe4ff */
[----:B------:R0:W3:Y:S04]  /*f8b0*/  LDG.E.U8 R93, desc[UR48][R4.64] ;  /* 0x00000030045d7981 */ /* 0x0000e8000c1e1100 */
[----:B------:R-:W3:Y:S04]  /*f8c0*/  LDL R7, [R1+0x53c] ;  /* 0x00053c0001077983 */ /* 0x000ee80000100800 */
[----:B------:R2:W3:Y:S01]  /*f8d0*/  LDG.E.U8 R72, desc[UR48][R10.64] ;  /* 0x000000300a487981 */ /* 0x0004e2000c1e1100 */
[----:B0-----:R-:W-:-:S03]  /*f8e0*/  IADD3 R4, P2, R8, UR10, RZ ;  /* 0x0000000a08047c10 */ /* 0x001fc6000ff5e0ff */
[----:B------:R-:W3:Y:S04]  /*f8f0*/  LDL R8, [R1+0x528] ;  /* 0x0005280001087983 */ /* 0x000ee80000100800 */
[----:B------:R3:W3:Y:S01]  /*f900*/  LDG.E.U8 R135, desc[UR48][R18.64] ;  /* 0x0000003012877981 */ /* 0x0006e2000c1e1100 */
        /* <DEDUP_REMOVED lines=10> */
[----:B------:R-:W3:Y:S01]  /*f9b0*/  LDL R17, [R1+0x540] ;  /* 0x0005400001117983 */ /* 0x000ee20000100800 */
[----:B------:R-:W-:-:S03]  /*f9c0*/  IADD3.X R19, R13, UR11, RZ, P2, !PT ;  /* 0x0000000b0d137c10 */ /* 0x000fc600097fe4ff */
[----:B------:R-:W3:Y:S04]  /*f9d0*/  LDL R13, [R1+0x554] ;  /* 0x00055400010d7983 */ /* 0x000ee80000100800 */
[----:B------:R0:W3:Y:S04]  /*f9e0*/  LDG.E.U8 R92, desc[UR48][R10.64] ;  /* 0x000000300a5c7981 */ /* 0x0000e8000c1e1100 */
[----:B------:R1:W3:Y:S01]  /*f9f0*/  LDG.E.U8 R71, desc[UR48][R18.64] ;  /* 0x0000003012477981 */ /* 0x0002e2000c1e1100 */
[----:B------:R-:W-:-:S03]  /*fa00*/  IADD3.X R5, R12, UR11, RZ, P1, !PT ;  /* 0x0000000b0c057c10 */ /* 0x000fc60008ffe4ff */
[----:B------:R-:W3:Y:S01]  /*fa10*/  LDL R12, [R1+0x55c] ;  /* 0x00055c00010c7983 */ /* 0x000ee20000100800 */
[----:B0-----:R-:W-:-:S03]  /*fa20*/  IADD3 R10, P2, R2, UR10, RZ ;  /* 0x0000000a020a7c10 */ /* 0x001fc6000ff5e0ff */
[----:B------:R-:W3:Y:S01]  /*fa30*/  LDL R2, [R1+0x548] ;  /* 0x0005480001027983 */ /* 0x000ee20000100800 */
[----:B-1----:R-:W-:-:S03]  /*fa40*/  IADD3 R18, P1, R0, UR10, RZ ;  /* 0x0000000a00127c10 */ /* 0x002fc6000ff3e0ff */
[----:B------:R-:W3:Y:S01]  /*fa50*/  LDL R0, [R1+0x550] ;  /* 0x0005500001007983 */ /* 0x000ee20000100800 */
[----:B------:R-:W-:-:S03]  /*fa60*/  IADD3.X R11, R15, UR11, RZ, P2, !PT ;  /* 0x0000000b0f0b7c10 */ /* 0x000fc600097fe4ff */
[----:B------:R0:W3:Y:S04]  /*fa70*/  LDG.E.U8 R134, desc[UR48][R4.64] ;  /* 0x0000003004867981 */ /* 0x0000e8000c1e1100 */
[----:B------:R-:W3:Y:S04]  /*fa80*/  LDL R15, [R1+0x564] ;  /* 0x00056400010f7983 */ /* 0x000ee80000100800 */
[----:B------:R1:W3:Y:S01]  /*fa90*/  LDG.E.U8 R112, desc[UR48][R10.64] ;  /* 0x000000300a707981 */ /* 0x0002e2000c1e1100 */
[----:B0-----:R-:W-:-:S03]  /*faa0*/  IADD3 R4, P2, R9, UR10, RZ ;  /* 0x0000000a09047c10 */ /* 0x001fc6000ff5e0ff */
[----:B------:R-:W3:Y:S01]  /*fab0*/  LDL R9, [R1+0x558] ;  /* 0x0005580001097983 */ /* 0x000ee20000100800 */
[----:B------:R-:W-:-:S03]  /*fac0*/  IADD3.X R19, R8, UR11, RZ, P1, !PT ;  /* 0x0000000b08137c10 */ /* 0x000fc60008ffe4ff */
[----:B------:R-:W3:Y:S01]  /*fad0*/  LDL R8, [R1+0x56c] ;  /* 0x00056c0001087983 */ /* 0x000ee20000100800 */
[----:B-1----:R-:W-:-:S03]  /*fae0*/  IADD3 R10, P1, R7, UR10, RZ ;  /* 0x0000000a070a7c10 */ /* 0x002fc6000ff3e0ff */
[----:B------:R-:W3:Y:S04]  /*faf0*/  LDL R7, [R1+0x560] ;  /* 0x0005600001077983 */ /* 0x000ee80000100800 */
[----:B------:R4:W3:Y:S01]  /*fb00*/  LDG.E.U8 R91, desc[UR48][R18.64] ;  /* 0x00000030125b7981 */ /* 0x0008e2000c1e1100 */
[----:B--2---:R-:W-:-:S03]  /*fb10*/  IADD3.X R5, R14, UR11, RZ, P2, !PT ;  /* 0x0000000b0e057c10 */ /* 0x004fc600097fe4ff */
[----:B------:R-:W2:Y:S01]  /*fb20*/  LDL R14, [R1+0x574] ;  /* 0x00057400010e7983 */ /* 0x000ea20000100800 */
[----:B----4-:R-:W-:-:S03]  /*fb30*/  IADD3 R18, P2, R6, UR10, RZ ;  /* 0x0000000a06127c10 */ /* 0x010fc6000ff5e0ff */
[----:B------:R-:W4:Y:S04]  /*fb40*/  LDL R6, [R1+0x568] ;  /* 0x0005680001067983 */ /* 0x000f280000100800 */
[----:B------:R0:W4:Y:S01]  /*fb50*/  LDG.E.U8 R70, desc[UR48][R4.64] ;  /* 0x0000003004467981 */ /* 0x000122000c1e1100 */
[----:B---3--:R-:W-:-:S03]  /*fb60*/  IADD3.X R11, R16, UR11, RZ, P1, !PT ;  /* 0x0000000b100b7c10 */ /* 0x008fc60008ffe4ff */
[----:B------:R-:W3:Y:S04]  /*fb70*/  LDL R16, [R1+0x57c] ;  /* 0x00057c0001107983 */ /* 0x000ee80000100800 */
[----:B------:R1:W3:Y:S01]  /*fb80*/  LDG.E.U8 R133, desc[UR48][R10.64] ;  /* 0x000000300a857981 */ /* 0x0002e2000c1e1100 */
[----:B0-----:R-:W-:Y:S02]  /*fb90*/  IADD3 R4, P1, R3, UR10, RZ ;  /* 0x0000000a03047c10 */ /* 0x001fe4000ff3e0ff */
[----:B------:R-:W-:Y:S01]  /*fba0*/  IADD3.X R19, R17, UR11, RZ, P2, !PT ;  /* 0x0000000b11137c10 */ /* 0x000fe200097fe4ff */
[----:B------:R-:W3:Y:S04]  /*fbb0*/  LDL R3, [R1+0x570] ;  /* 0x0005700001037983 */ /* 0x000ee80000100800 */
[----:B------:R0:W3:Y:S01]  /*fbc0*/  LDG.E.U8 R111, desc[UR48][R18.64] ;  /* 0x00000030126f7981 */ /* 0x0000e2000c1e1100 */
[----:B-1----:R-:W-:-:S03]  /*fbd0*/  IADD3 R10, P2, R13, UR10, RZ ;  /* 0x0000000a0d0a7c10 */ /* 0x002fc6000ff5e0ff */
[----:B------:R-:W3:Y:S04]  /*fbe0*/  LDL R13, [R1+0x578] ;  /* 0x00057800010d7983 */ /* 0x000ee80000100800 */
[----:B------:R-:W3:Y:S01]  /*fbf0*/  LDL R17, [R1+0x588] ;  /* 0x0005880001117983 */ /* 0x000ee20000100800 */
[----:B------:R-:W-:Y:S02]  /*fc00*/  IADD3.X R5, R2, UR11, RZ, P1, !PT ;  /* 0x0000000b02057c10 */ /* 0x000fe40008ffe4ff */
[----:B0-----:R-:W-:Y:S01]  /*fc10*/  IADD3 R18, P1, R12, UR10, RZ ;  /* 0x0000000a0c127c10 */ /* 0x001fe2000ff3e0ff */
[----:B------:R-:W3:Y:S01]  /*fc20*/  LDL R2, [R1+0x58c] ;  /* 0x00058c0001027983 */ /* 0x000ee20000100800 */
[----:B------:R-:W-:-:S03]  /*fc30*/  IADD3.X R11, R0, UR11, RZ, P2, !PT ;  /* 0x0000000b000b7c10 */ /* 0x000fc600097fe4ff */
[----:B------:R-:W3:Y:S04]  /*fc40*/  LDL R12, [R1+0x580] ;  /* 0x00058000010c7983 */ /* 0x000ee80000100800 */
[----:B------:R-:W3:Y:S04]  /*fc50*/  LDL R0, [R1+0x594] ;  /* 0x0005940001007983 */ /* 0x000ee80000100800 */
[----:B------:R0:W3:Y:S04]  /*fc60*/  LDG.E.U8 R90, desc[UR48][R4.64] ;  /* 0x00000030045a7981 */ /* 0x0000e8000c1e1100 */
[----:B------:R1:W3:Y:S01]  /*fc70*/  LDG.E.U8 R69, desc[UR48][R10.64] ;  /* 0x000000300a457981 */ /* 0x0002e2000c1e1100 */
[----:B------:R-:W-:-:S03]  /*fc80*/  IADD3.X R19, R9, UR11, RZ, P1, !PT ;  /* 0x0000000b09137c10 */ /* 0x000fc60008ffe4ff */
[----:B------:R-:W3:Y:S01]  /*fc90*/  LDL R9, [R1+0x59c] ;  /* 0x00059c0001097983 */ /* 0x000ee20000100800 */
[----:B0-----:R-:W-:-:S03]  /*fca0*/  IADD3 R4, P2, R15, UR10, RZ ;  /* 0x0000000a0f047c10 */ /* 0x001fc6000ff5e0ff */
[----:B------:R-:W3:Y:S01]  /*fcb0*/  LDL R15, [R1+0x590] ;  /* 0x00059000010f7983 */ /* 0x000ee20000100800 */
[----:B-1----:R-:W-:Y:S02]  /*fcc0*/  IADD3 R10, P1, R8, UR10, RZ ;  /* 0x0000000a080a7c10 */ /* 0x002fe4000ff3e0ff */
[----:B------:R-:W-:Y:S01]  /*fcd0*/  IADD3.X R5, R7, UR11, RZ, P2, !PT ;  /* 0x0000000b07057c10 */ /* 0x000fe200097fe4ff */
[----:B------:R-:W3:Y:S04]  /*fce0*/  LDL R8, [R1+0x5a4] ;  /* 0x0005a40001087983 */ /* 0x000ee80000100800 */
[----:B------:R-:W3:Y:S04]  /*fcf0*/  LDL R7, [R1+0x598] ;  /* 0x0005980001077983 */ /* 0x000ee80000100800 */
[----:B------:R2:W3:Y:S04]  /*fd00*/  LDG.E.U8 R132, desc[UR48][R18.64] ;  /* 0x0000003012847981 */ /* 0x0004e8000c1e1100 */
        /* <DEDUP_REMOVED lines=11> */
[----:B------:R0:W3:Y:S01]  /*fdc0*/  LDG.E.U8 R68, desc[UR48][R18.64] ;  /* 0x0000003012447981 */ /* 0x0000e2000c1e1100 */
[----:B------:R-:W-:-:S03]  /*fdd0*/  IADD3.X R5, R13, UR11, RZ, P1, !PT ;  /* 0x0000000b0d057c10 */ /* 0x000fc60008ffe4ff */
[----:B------:R-:W3:Y:S04]  /*fde0*/  LDL R13, [R1+0x5bc] ;  /* 0x0005bc00010d7983 */ /* 0x000ee80000100800 */
[----:B------:R1:W3:Y:S04]  /*fdf0*/  LDG.E.U8 R131, desc[UR48][R4.64] ;  /* 0x0000003004837981 */ /* 0x0002e8000c1e1100 */
[----:B------:R-:W3:Y:S01]  /*fe00*/  LDL R20, [R1+0x5fc] ;  /* 0x0005fc0001147983 */ /* 0x000ee20000100800 */
[----:B0-----:R-:W-:-:S03]  /*fe10*/  IADD3 R18, P1, R2, UR10, RZ ;  /* 0x0000000a02127c10 */ /* 0x001fc6000ff3e0ff */
[----:B------:R-:W3:Y:S01]  /*fe20*/  LDL R2, [R1+0x5b0] ;  /* 0x0005b00001027983 */ /* 0x000ee20000100800 */
[----:B------:R-:W-:-:S03]  /*fe30*/  IADD3.X R11, R12, UR11, RZ, P2, !PT ;  /* 0x0000000b0c0b7c10 */ /* 0x000fc600097fe4ff */
[----:B------:R-:W3:Y:S01]  /*fe40*/  LDL R12, [R1+0x5c4] ;  /* 0x0005c400010c7983 */ /* 0x000ee20000100800 */
[----:B-1----:R-:W-:-:S03]  /*fe50*/  IADD3 R4, P2, R0, UR10, RZ ;  /* 0x0000000a00047c10 */ /* 0x002fc6000ff5e0ff */
[----:B------:R-:W3:Y:S01]  /*fe60*/  LDL R0, [R1+0x5b8] ;  /* 0x0005b80001007983 */ /* 0x000ee20000100800 */
[----:B------:R-:W-:-:S03]  /*fe70*/  IADD3.X R19, R17, UR11, RZ, P1, !PT ;  /* 0x0000000b11137c10 */ /* 0x000fc60008ffe4ff */
[----:B------:R0:W3:Y:S04]  /*fe80*/  LDG.E.U8 R109, desc[UR48][R10.64] ;  /* 0x000000300a6d7981 */ /* 0x0000e8000c1e1100 */
[----:B------:R1:W3:Y:S04]  /*fe90*/  LDG.E.U8 R88, desc[UR48][R18.64] ;  /* 0x0000003012587981 */ /* 0x0002e8000c1e1100 */
[----:B------:R-:W3:Y:S01]  /*fea0*/  LDL R17, [R1+0x618] ;  /* 0x0006180001117983 */ /* 0x000ee20000100800 */
[----:B0-----:R-:W-:-:S03]  /*feb0*/  IADD3 R10, P1, R9, UR10, RZ ;  /* 0x0000000a090a7c10 */ /* 0x001fc6000ff3e0ff */
[----:B------:R-:W3:Y:S01]  /*fec0*/  LDL R9, [R1+0x5cc] ;  /* 0x0005cc0001097983 */ /* 0x000ee20000100800 */
[----:B------:R-:W-:-:S03]  /*fed0*/  IADD3.X R5, R15, UR11, RZ, P2, !PT ;  /* 0x0000000b0f057c10 */ /* 0x000fc600097fe4ff */
        /* <DEDUP_REMOVED lines=15> */
[----:B------:R-:W3:Y:S04]  /*ffd0*/  LDL R3, [R1+0x5d8] ;  /* 0x0005d80001037983 */ /* 0x000ee80000100800 */
[----:B------:R1:W3:Y:S01]  /*ffe0*/  LDG.E.U8 R87, desc[UR48][R4.64] ;  /* 0x0000003004577981 */ /* 0x0002e2000c1e1100 */
[----:B0-----:R-:W-:-:S03]  /*fff0*/  IADD3 R18, P1, R13, UR10, RZ ;  /* 0x0000000a0d127c10 */ /* 0x001fc6000ff3e0ff */
[----:B------:R-:W3:Y:S01]  /*10000*/  LDL R13, [R1+0x5ec] ;  /* 0x0005ec00010d7983 */ /* 0x000ee20000100800 */
[----:B------:R-:W-:-:S03]  /*10010*/  IADD3.X R11, R2, UR11, RZ, P2, !PT ;  /* 0x0000000b020b7c10 */ /* 0x000fc600097fe4ff */
[----:B------:R-:W3:Y:S01]  /*10020*/  LDL R2, [R1+0x5e0] ;  /* 0x0005e00001027983 */ /* 0x000ee20000100800 */
[----:B------:R-:W-:-:S03]  /*10030*/  IADD3.X R19, R0, UR11, RZ, P1, !PT ;  /* 0x0000000b00137c10 */ /* 0x000fc60008ffe4ff */
[----:B------:R0:W3:Y:S04]  /*10040*/  LDG.E.U8 R66, desc[UR48][R10.64] ;  /* 0x000000300a427981 */ /* 0x0000e8000c1e1100 */
[----:B------:R-:W3:Y:S01]  /*10050*/  LDL R0, [R1+0x5e8] ;  /* 0x0005e80001007983 */ /* 0x000ee20000100800 */
[----:B-1----:R-:W-:-:S03]  /*10060*/  IADD3 R4, P2, R12, UR10, RZ ;  /* 0x0000000a0c047c10 */ /* 0x002fc6000ff5e0ff */
        /* <DEDUP_REMOVED lines=25> */
[----:B------:R-:W3:Y:S04]  /*10200*/  LDL R2, [R1+0x624] ;  /* 0x0006240001027983 */ /* 0x000ee80000100800 */
[----:B------:R0:W3:Y:S01]  /*10210*/  LDG.E.U8 R106, desc[UR48][R10.64] ;  /* 0x000000300a6a7981 */ /* 0x0000e2000c1e1100 */
[----:B------:R-:W-:-:S03]  /*10220*/  IADD3.X R19, R0, UR11, RZ, P1, !PT ;  /* 0x0000000b00137c10 */ /* 0x000fc60008ffe4ff */
[----:B------:R-:W3:Y:S01]  /*10230*/  LDL R0, [R1+0x62c] ;  /* 0x00062c0001007983 */ /* 0x000ee20000100800 */
[----:B-1----:R-:W-:-:S03]  /*10240*/  IADD3 R4, P2, R12, UR10, RZ ;  /* 0x0000000a0c047c10 */ /* 0x002fc6000ff5e0ff */
[----:B------:R-:W3:Y:S01]  /*10250*/  LDL R12, [R1+0x620] ;  /* 0x00062000010c7983 */ /* 0x000ee20000100800 */
[----:B0-----:R-:W-:-:S03]  /*10260*/  IADD3 R10, P1, R20, UR10, RZ ;  /* 0x0000000a140a7c10 */ /* 0x001fc6000ff3e0ff */
[----:B------:R0:W3:Y:S01]  /*10270*/  LDG.E.U8 R85, desc[UR48][R18.64] ;  /* 0x0000003012557981 */ /* 0x0000e2000c1e1100 */
[----:B------:R-:W-:-:S03]  /*10280*/  IADD3.X R5, R9, UR11, RZ, P2, !PT ;  /* 0x0000000b09057c10 */ /* 0x000fc600097fe4ff */
[----:B------:R-:W3:Y:S04]  /*10290*/  LDL R20, [R1+0x664] ;  /* 0x0006640001147983 */ /* 0x000ee80000100800 */
[----:B------:R-:W3:Y:S01]  /*102a0*/  LDL R9, [R1+0x634] ;  /* 0x0006340001097983 */ /* 0x000ee20000100800 */
[----:B0-----:R-:W-:-:S03]  /*102b0*/  IADD3 R18, P2, R15, UR10, RZ ;  /* 0x0000000a0f127c10 */ /* 0x001fc6000ff5e0ff */
[----:B------:R-:W3:Y:S01]  /*102c0*/  LDL R15, [R1+0x628] ;  /* 0x00062800010f7983 */ /* 0x000ee20000100800 */
[----:B------:R-:W-:-:S03]  /*102d0*/  IADD3.X R11, R8, UR11, RZ, P1, !PT ;  /* 0x0000000b080b7c10 */ /* 0x000fc60008ffe4ff */
[----:B------:R0:W3:Y:S04]  /*102e0*/  LDG.E.U8 R64, desc[UR48][R4.64] ;  /* 0x0000003004407981 */ /* 0x0000e8000c1e1100 */
[----:B------:R-:W3:Y:S04]  /*102f0*/  LDL R8, [R1+0x63c] ;  /* 0x00063c0001087983 */ /* 0x000ee80000100800 */
[----:B------:R4:W3:Y:S01]  /*10300*/  LDG.E.U8 R127, desc[UR48][R10.64] ;  /* 0x000000300a7f7981 */ /* 0x0008e2000c1e1100 */
[----:B0-----:R-:W-:-:S03]  /*10310*/  IADD3 R4, P1, R7, UR10, RZ ;  /* 0x0000000a07047c10 */ /* 0x001fc6000ff3e0ff */
[----:B------:R-:W3:Y:S01]  /*10320*/  LDL R7, [R1+0x630] ;  /* 0x0006300001077983 */ /* 0x000ee20000100800 */
        /* <DEDUP_REMOVED lines=8> */
[----:B0-----:R-:W-:-:S03]  /*103b0*/  IADD3 R18, P1, R3, UR10, RZ ;  /* 0x0000000a03127c10 */ /* 0x001fc6000ff3e0ff */
[----:B------:R-:W3:Y:S01]  /*103c0*/  LDL R3, [R1+0x640] ;  /* 0x0006400001037983 */ /* 0x000ee20000100800 */
[----:B------:R-:W-:Y:S02]  /*103d0*/  IADD3.X R11, R13, UR11, RZ, P2, !PT ;  /* 0x0000000b0d0b7c10 */ /* 0x000fe400097fe4ff */
[----:B------:R-:W-:Y:S01]  /*103e0*/  IADD3.X R19, R17, UR11, RZ, P1, !PT ;  /* 0x0000000b11137c10 */ /* 0x000fe20008ffe4ff */
[----:B------:R-:W3:Y:S04]  /*103f0*/  LDL R13, [R1+0x654] ;  /* 0x00065400010d7983 */ /* 0x000ee80000100800 */
[----:B------:R0:W3:Y:S04]  /*10400*/  LDG.E.U8 R63, desc[UR48][R10.64] ;  /* 0x000000300a3f7981 */ /* 0x0000e8000c1e1100 */
[----:B------:R0:W3:Y:S01]  /*10410*/  LDG.E.U8 R126, desc[UR48][R18.64] ;  /* 0x00000030127e7981 */ /* 0x0000e2000c1e1100 */
[----:B-1----:R-:W-:-:S03]  /*10420*/  IADD3 R4, P2, R2, UR10, RZ ;  /* 0x0000000a02047c10 */ /* 0x002fc6000ff5e0ff */
[----:B------:R-:W3:Y:S04]  /*10430*/  LDL R2, [R1+0x648] ;  /* 0x0006480001027983 */ /* 0x000ee80000100800 */
[----:B------:R-:W3:Y:S01]  /*10440*/  LDL R17, [R1+0x660] ;  /* 0x0006600001117983 */ /* 0x000ee20000100800 */
[----:B0-----:R-:W-:-:S03]  /*10450*/  IADD3 R10, P1, R0, UR10, RZ ;  /* 0x0000000a000a7c10 */ /* 0x001fc6000ff3e0ff */
[----:B------:R-:W3:Y:S01]  /*10460*/  LDL R0, [R1+0x65c] ;  /* 0x00065c0001007983 */ /* 0x000ee20000100800 */
[----:B------:R-:W-:-:S03]  /*10470*/  IADD3.X R5, R12, UR11, RZ, P2, !PT ;  /* 0x0000000b0c057c10 */ /* 0x000fc600097fe4ff */
[----:B------:R-:W3:Y:S04]  /*10480*/  LDL R12, [R1+0x650] ;  /* 0x00065000010c7983 */ /* 0x000ee80000100800 */
[----:B------:R0:W3:Y:S01]  /*10490*/  LDG.E.U8 R104, desc[UR48][R4.64] ;  /* 0x0000003004687981 */ /* 0x0000e2000c1e1100 */
[----:B------:R-:W-:-:S03]  /*104a0*/  IADD3 R18, P2, R9, UR10, RZ ;  /* 0x0000000a09127c10 */ /* 0x000fc6000ff5e0ff */
        /* <DEDUP_REMOVED lines=24> */
[----:B-1----:R-:W-:-:S03]  /*10630*/  IADD3 R10, P1, R0, UR10, RZ ;  /* 0x0000000a000a7c10 */ /* 0x002fc6000ff3e0ff */
[----:B------:R-:W3:Y:S01]  /*10640*/  LDL R0, [R1+0x694] ;  /* 0x0006940001007983 */ /* 0x000ee20000100800 */
[----:B------:R-:W-:-:S03]  /*10650*/  IADD3.X R5, R12, UR11, RZ, P2, !PT ;  /* 0x0000000b0c057c10 */ /* 0x000fc600097fe4ff */
[----:B------:R-:W3:Y:S01]  /*10660*/  LDL R12, [R1+0x688] ;  /* 0x00068800010c7983 */ /* 0x000ee20000100800 */
[----:B0-----:R-:W-:-:S03]  /*10670*/  IADD3 R18, P2, R20, UR10, RZ ;  /* 0x0000000a14127c10 */ /* 0x001fc6000ff5e0ff */
[----:B------:R0:W3:Y:S01]  /*10680*/  LDG.E.U8 R61, desc[UR48][R4.64] ;  /* 0x00000030043d7981 */ /* 0x0000e2000c1e1100 */
[----:B------:R-:W-:Y:S01]  /*10690*/  IADD3.X R19, R17, UR11, RZ, P2, !PT ;  /* 0x0000000b11137c10 */ /* 0x000fe200097fe4ff */
[----:B------:R-:W-:Y:S02]  /*106a0*/  WARPGROUP.DEPBAR.LE gsb0, 0x0 ;  /* 0x00008000000079c5 */ /* 0x000fe40000010000 */
[----:B------:R-:W3:Y:S01]  /*106b0*/  LDL R20, [R1+0x6d4] ;  /* 0x0006d40001147983 */ /* 0x000ee20000100800 */
[----:B------:R-:W-:-:S03]  /*106c0*/  IADD3.X R11, R9, UR11, RZ, P1, !PT ;  /* 0x0000000b090b7c10 */ /* 0x000fc60008ffe4ff */
[----:B------:R-:W3:Y:S01]  /*106d0*/  LDL R9, [R1+0x69c] ;  /* 0x00069c0001097983 */ /* 0x000ee20000100800 */
[----:B0-----:R-:W-:-:S03]  /*106e0*/  IADD3 R4, P1, R15, UR10, RZ ;  /* 0x0000000a0f047c10 */ /* 0x001fc6000ff3e0ff */
[----:B------:R0:W3:Y:S04]  /*106f0*/  LDG.E.U8 R124, desc[UR48][R10.64] ;  /* 0x000000300a7c7981 */ /* 0x0000e8000c1e1100 */
[----:B------:R-:W3:Y:S04]  /*10700*/  LDL R15, [R1+0x690] ;  /* 0x00069000010f7983 */ /* 0x000ee80000100800 */
[----:B------:R2:W3:Y:S01]  /*10710*/  LDG.E.U8 R102, desc[UR48][R18.64] ;  /* 0x0000003012667981 */ /* 0x0004e2000c1e1100 */
[----:B0-----:R-:W-:-:S03]  /*10720*/  IADD3 R10, P2, R8, UR10, RZ ;  /* 0x0000000a080a7c10 */ /* 0x001fc6000ff5e0ff */
[----:B------:R-:W3:Y:S01]  /*10730*/  LDL R8, [R1+0x6a4] ;  /* 0x0006a40001087983 */ /* 0x000ee20000100800 */
[----:B------:R-:W-:-:S03]  /*10740*/  IADD3.X R5, R7, UR11, RZ, P1, !PT ;  /* 0x0000000b07057c10 */ /* 0x000fc60008ffe4ff */
[----:B------:R-:W3:Y:S04]  /*10750*/  LDL R7, [R1+0x698] ;  /* 0x0006980001077983 */ /* 0x000ee80000100800 */
[----:B------:R3:W3:Y:S01]  /*10760*/  LDG.E.U8 R81, desc[UR48][R4.64] ;  /* 0x0000003004517981 */ /* 0x0006e2000c1e1100 */
[----:B------:R-:W-:-:S03]  /*10770*/  WARPGROUP.ARRIVE ;  /* 0x00000000000079c5 */ /* 0x000fc60000000000 */
[----:B------:R-:W3:Y:S03]  /*10780*/  LDL R17, [R1+0x6d0] ;  /* 0x0006d00001117983 */ /* 0x000ee60000100800 */
[----:B------:R-:W-:Y:S01]  /*10790*/  QGMMA.64x128x32.F32.E4M3.E4M3 R152, gdesc[UR16], R152, gsb0 ;  /* 0x01e00000109879f3 */ /* 0x000fe20008000898 */
[----:B--2---:R-:W-:Y:S02]  /*107a0*/  IADD3 R18, P1, R14, UR10, RZ ;  /* 0x0000000a0e127c10 */ /* 0x004fe4000ff3e0ff */
[----:B------:R-:W2:Y:S01]  /*107b0*/  LDL R14, [R1+0x6ac] ;  /* 0x0006ac00010e7983 */ /* 0x000ea20000100800 */
[----:B----4-:R-:W-:-:S03]  /*107c0*/  IADD3.X R11, R6, UR11, RZ, P2, !PT ;  /* 0x0000000b060b7c10 */ /* 0x010fc600097fe4ff */
[----:B------:R-:W4:Y:S04]  /*107d0*/  LDL R6, [R1+0x6a0] ;  /* 0x0006a00001067983 */ /* 0x000f280000100800 */
[----:B------:R0:W2:Y:S01]  /*107e0*/  LDG.E.U8 R60, desc[UR48][R10.64] ;  /* 0x000000300a3c7981 */ /* 0x0000a2000c1e1100 */
[----:B---3--:R-:W-:Y:S01]  /*107f0*/  IADD3 R4, P2, R16, UR10, RZ ;  /* 0x0000000a10047c10 */ /* 0x008fe2000ff5e0ff */
[----:B------:R-:W-:Y:S02]  /*10800*/  WARPGROUP.DEPBAR.LE gsb0, 0x0 ;  /* 0x00008000000079c5 */ /* 0x000fe40000010000 */
[----:B------:R-:W3:Y:S01]  /*10810*/  LDL R16, [R1+0x6e4] ;  /* 0x0006e40001107983 */ /* 0x000ee20000100800 */
[----:B------:R-:W-:-:S03]  /*10820*/  IADD3.X R19, R3, UR11, RZ, P1, !PT ;  /* 0x0000000b03137c10 */ /* 0x000fc60008ffe4ff */
[----:B------:R-:W3:Y:S04]  /*10830*/  LDL R3, [R1+0x6b4] ;  /* 0x0006b40001037983 */ /* 0x000ee80000100800 */
[----:B------:R1:W3:Y:S01]  /*10840*/  LDG.E.U8 R123, desc[UR48][R18.64] ;  /* 0x00000030127b7981 */ /* 0x0002e2000c1e1100 */
[----:B------:R-:W-:-:S03]  /*10850*/  IADD3.X R5, R13, UR11, RZ, P2, !PT ;  /* 0x0000000b0d057c10 */ /* 0x000fc600097fe4ff */
[----:B------:R-:W3:Y:S04]  /*10860*/  LDL R13, [R1+0x6bc] ;  /* 0x0006bc00010d7983 */ /* 0x000ee80000100800 */
[----:B------:R1:W3:Y:S01]  /*10870*/  LDG.E.U8 R101, desc[UR48][R4.64] ;  /* 0x0000003004657981 */ /* 0x0002e2000c1e1100 */
[----:B0-----:R-:W-:-:S03]  /*10880*/  IADD3 R10, P1, R2, UR10, RZ ;  /* 0x0000000a020a7c10 */ /* 0x001fc6000ff3e0ff */
[----:B------:R-:W3:Y:S01]  /*10890*/  LDL R2, [R1+0x6a8] ;  /* 0x0006a80001027983 */ /* 0x000ee20000100800 */
[----:B-1----:R-:W-:-:S03]  /*108a0*/  IADD3 R18, P2, R0, UR10, RZ ;  /* 0x0000000a00127c10 */ /* 0x002fc6000ff5e0ff */
[----:B------:R-:W3:Y:S01]  /*108b0*/  LDL R0, [R1+0x6b0] ;  /* 0x0006b00001007983 */ /* 0x000ee20000100800 */
[----:B------:R-:W-:-:S03]  /*108c0*/  IADD3.X R11, R12, UR11, RZ, P1, !PT ;  /* 0x0000000b0c0b7c10 */ /* 0x000fc60008ffe4ff */
[----:B------:R-:W3:Y:S04]  /*108d0*/  LDL R12, [R1+0x6c4] ;  /* 0x0006c400010c7983 */ /* 0x000ee80000100800 */
[----:B------:R0:W3:Y:S01]  /*108e0*/  LDG.E.U8 R80, desc[UR48][R10.64] ;  /* 0x000000300a507981 */ /* 0x0000e2000c1e1100 */
[----:B------:R-:W-:-:S03]  /*108f0*/  IADD3 R4, P1, R9, UR10, RZ ;  /* 0x0000000a09047c10 */ /* 0x000fc6000ff3e0ff */
[----:B------:R-:W3:Y:S01]  /*10900*/  LDL R9, [R1+0x6b8] ;  /* 0x0006b80001097983 */ /* 0x000ee20000100800 */
[----:B------:R-:W-:Y:S01]  /*10910*/  IADD3.X R19, R15, UR11, RZ, P2, !PT ;  /* 0x0000000b0f137c10 */ /* 0x000fe200097fe4ff */
[----:B------:R-:W-:Y:S02]  /*10920*/  WARPGROUP.ARRIVE ;  /* 0x00000000000079c5 */ /* 0x000fe40000000000 */
[----:B------:R-:W3:Y:S04]  /*10930*/  LDL R15, [R1+0x6ec] ;  /* 0x0006ec00010f7983 */ /* 0x000ee80000100800 */
[----:B------:R2:W3:Y:S01]  /*10940*/  LDG.E.U8 R59, desc[UR48][R18.64] ;  /* 0x00000030123b7981 */ /* 0x0004e2000c1e1100 */
[----:B------:R-:W-:Y:S01]  /*10950*/  QGMMA.64x128x32.F32.E4M3.E4M3 R152, gdesc[UR20], R152, gsb0 ;  /* 0x01e00000149879f3 */ /* 0x000fe20008000898 */
[----:B0-----:R-:W-:-:S02]  /*10960*/  IADD3 R10, P2, R8, UR10, RZ ;  /* 0x0000000a080a7c10 */ /* 0x001fc4000ff5e0ff */
[----:B------:R-:W3:Y:S01]  /*10970*/  LDL R8, [R1+0x6c8] ;  /* 0x0006c80001087983 */ /* 0x000ee20000100800 */
[----:B------:R-:W-:-:S03]  /*10980*/  IADD3.X R5, R7, UR11, RZ, P1, !PT ;  /* 0x0000000b07057c10 */ /* 0x000fc60008ffe4ff */
[----:B------:R-:W3:Y:S04]  /*10990*/  LDL R7, [R1+0x6dc] ;  /* 0x0006dc0001077983 */ /* 0x000ee80000100800 */
[----:B------:R3:W3:Y:S01]  /*109a0*/  LDG.E.U8 R122, desc[UR48][R4.64] ;  /* 0x00000030047a7981 */ /* 0x0006e2000c1e1100 */
[----:B------:R-:W-:Y:S02]  /*109b0*/  WARPGROUP.DEPBAR.LE gsb0, 0x0 ;  /* 0x00008000000079c5 */ /* 0x000fe40000010000 */
[----:B------:R-:W-:-:S06]  /*109c0*/  WARPGROUP.ARRIVE ;  /* 0x00000000000079c5 */ /* 0x000fcc0000000000 */
[----:B------:R-:W-:Y:S01]  /*109d0*/  QGMMA.64x128x32.F32.E4M3.E4M3 R152, gdesc[UR24], R152, gsb0 ;  /* 0x01e00000189879f3 */ /* 0x000fe20008000898 */
[----:B----4-:R-:W-:Y:S02]  /*109e0*/  IADD3.X R11, R6, UR11, RZ, P2, !PT ;  /* 0x0000000b060b7c10 */ /* 0x010fe400097fe4ff */
[----:B------:R-:W4:Y:S01]  /*109f0*/  LDL R6, [R1+0x6d8] ;  /* 0x0006d80001067983 */ /* 0x000f220000100800 */
[----:B--2---:R-:W-:-:S03]  /*10a00*/  IADD3 R18, P1, R14, UR10, RZ ;  /* 0x0000000a0e127c10 */ /* 0x004fc6000ff3e0ff */
[----:B------:R-:W2:Y:S04]  /*10a10*/  LDL R14, [R1+0x6f4] ;  /* 0x0006f400010e7983 */ /* 0x000ea80000100800 */
[----:B------:R0:W2:Y:S01]  /*10a20*/  LDG.E.U8 R100, desc[UR48][R10.64] ;  /* 0x000000300a647981 */ /* 0x0000a2000c1e1100 */
[----:B---3--:R-:W-:-:S03]  /*10a30*/  IADD3 R4, P2, R3, UR10, RZ ;  /* 0x0000000a03047c10 */ /* 0x008fc6000ff5e0ff */
[----:B------:R-:W3:Y:S01]  /*10a40*/  LDL R3, [R1+0x6e0] ;  /* 0x0006e00001037983 */ /* 0x000ee20000100800 */
[----:B------:R-:W-:-:S03]  /*10a50*/  IADD3.X R19, R2, UR11, RZ, P1, !PT ;  /* 0x0000000b02137c10 */ /* 0x000fc60008ffe4ff */
[----:B------:R-:W2:Y:S01]  /*10a60*/  LDL R2, [R1+0x6e8] ;  /* 0x0006e80001027983 */ /* 0x000ea20000100800 */
[----:B------:R-:W-:-:S03]  /*10a70*/  IADD3.X R5, R0, UR11, RZ, P2, !PT ;  /* 0x0000000b00057c10 */ /* 0x000fc600097fe4ff */
[----:B------:R1:W2:Y:S04]  /*10a80*/  LDG.E.U8 R79, desc[UR48][R18.64] ;  /* 0x00000030124f7981 */ /* 0x0002a8000c1e1100 */
[----:B------:R-:W2:Y:S01]  /*10a90*/  LDL R0, [R1+0x6f0] ;  /* 0x0006f00001007983 */ /* 0x000ea20000100800 */
[----:B0-----:R-:W-:-:S03]  /*10aa0*/  IADD3 R10, P1, R13, UR10, RZ ;  /* 0x0000000a0d0a7c10 */ /* 0x001fc6000ff3e0ff */
[----:B------:R0:W2:Y:S01]  /*10ab0*/  LDG.E.U8 R58, desc[UR48][R4.64] ;  /* 0x00000030043a7981 */ /* 0x0000a2000c1e1100 */
[----:B-1----:R-:W-:-:S03]  /*10ac0*/  IADD3 R18, P2, R12, UR10, RZ ;  /* 0x0000000a0c127c10 */ /* 0x002fc6000ff5e0ff */
[----:B------:R-:W2:Y:S01]  /*10ad0*/  LDL R13, [R1+0x6fc] ;  /* 0x0006fc00010d7983 */ /* 0x000ea20000100800 */
[----:B------:R-:W-:Y:S02]  /*10ae0*/  IADD3.X R19, R21, UR11, RZ, P2, !PT ;  /* 0x0000000b15137c10 */ /* 0x000fe400097fe4ff */
[----:B------:R-:W-:Y:S01]  /*10af0*/  IADD3.X R11, R9, UR11, RZ, P1, !PT ;  /* 0x0000000b090b7c10 */ /* 0x000fe20008ffe4ff */
[----:B------:R-:W2:Y:S01]  /*10b00*/  LDL R12, [R1+0x704] ;  /* 0x00070400010c7983 */ /* 0x000ea20000100800 */
[----:B0-----:R-:W-:-:S03]  /*10b10*/  IADD3 R4, P1, R22, UR10, RZ ;  /* 0x0000000a16047c10 */ /* 0x001fc6000ff3e0ff */
[----:B------:R0:W2:Y:S04]  /*10b20*/  LDG.E.U8 R99, desc[UR48][R18.64] ;  /* 0x0000003012637981 */ /* 0x0000a8000c1e1100 */
[----:B------:R-:W2:Y:S01]  /*10b30*/  LDL R9, [R1+0x6f8] ;  /* 0x0006f80001097983 */ /* 0x000ea20000100800 */
[----:B------:R-:W-:-:S03]  /*10b40*/  WARPGROUP.DEPBAR.LE gsb0, 0x0 ;  /* 0x00008000000079c5 */ /* 0x000fc60000010000 */
[----:B------:R1:W2:Y:S01]  /*10b50*/  LDG.E.U8 R121, desc[UR48][R10.64] ;  /* 0x000000300a797981 */ /* 0x0002a2000c1e1100 */
[----:B------:R-:W-:-:S03]  /*10b60*/  IADD3.X R5, R8, UR11, RZ, P1, !PT ;  /* 0x0000000b08057c10 */ /* 0x000fc60008ffe4ff */
[----:B------:R-:W2:Y:S01]  /*10b70*/  LDL R8, [R1+0x70c] ;  /* 0x00070c0001087983 */ /* 0x000ea20000100800 */
[----:B0-----:R-:W-:-:S03]  /*10b80*/  IADD3 R18, P1, R7, UR10, RZ ;  /* 0x0000000a07127c10 */ /* 0x001fc6000ff3e0ff */
[----:B------:R-:W2:Y:S01]  /*10b90*/  LDL R7, [R1+0x700] ;  /* 0x0007000001077983 */ /* 0x000ea20000100800 */
[----:B------:R-:W-:Y:S01]  /*10ba0*/  WARPGROUP.ARRIVE ;  /* 0x00000000000079c5 */ /* 0x000fe20000000000 */
[----:B-1----:R-:W-:Y:S02]  /*10bb0*/  IADD3 R10, P2, R20, UR10, RZ ;  /* 0x0000000a140a7c10 */ /* 0x002fe4000ff5e0ff */
[----:B------:R0:W2:Y:S03]  /*10bc0*/  LDG.E.U8 R78, desc[UR48][R4.64] ;  /* 0x00000030044e7981 */ /* 0x0000a6000c1e1100 */
[----:B------:R-:W-:Y:S01]  /*10bd0*/  QGMMA.64x128x32.F32.E4M3.E4M3 R152, gdesc[UR28], R152, gsb0 ;  /* 0x01e000001c9879f3 */ /* 0x000fe20008000898 */
[----:B------:R-:W-:Y:S01]  /*10be0*/  IADD3.X R11, R17, UR11, RZ, P2, !PT ;  /* 0x0000000b110b7c10 */ /* 0x000fe200097fe4ff */
[----:B------:R-:W2:Y:S04]  /*10bf0*/  LDL R20, [R1+0x724] ;  /* 0x0007240001147983 */ /* 0x000ea80000100800 */
[----:B------:R1:W2:Y:S01]  /*10c00*/  LDG.E.U8 R57, desc[UR48][R10.64] ;  /* 0x000000300a397981 */ /* 0x0002a2000c1e1100 */
[----:B0-----:R-:W-:-:S03]  /*10c10*/  IADD3 R4, P2, R16, UR10, RZ ;  /* 0x0000000a10047c10 */ /* 0x001fc6000ff5e0ff */
[----:B------:R-:W2:Y:S04]  /*10c20*/  LDL R22, [R1+0x73c] ;  /* 0x00073c0001167983 */ /* 0x000ea80000100800 */
[----:B------:R-:W2:Y:S04]  /*10c30*/  LDL R17, [R1+0x730] ;  /* 0x0007300001117983 */ /* 0x000ea80000100800 */
[----:B------:R-:W2:Y:S01]  /*10c40*/  LDL R16, [R1+0x744] ;  /* 0x0007440001107983 */ /* 0x000ea20000100800 */
[----:B------:R-:W-:Y:S01]  /*10c50*/  UIADD3.64 UR36, UR16, 0x802, URZ ;  /* 0x0000080210247897 */ /* 0x000fe2000fffe03f */
[----:B------:R-:W-:-:S02]  /*10c60*/  WARPGROUP.DEPBAR.LE gsb0, 0x0 ;  /* 0x00008000000079c5 */ /* 0x000fc40000010000 */
[----:B------:R-:W-:-:S06]  /*10c70*/  WARPGROUP.ARRIVE ;  /* 0x00000000000079c5 */ /* 0x000fcc0000000000 */
[----:B------:R-:W-:Y:S01]  /*10c80*/  QGMMA.64x128x32.F32.E4M3.E4M3 R152, gdesc[UR32], R152, gsb0 ;  /* 0x01e00000209879f3 */ /* 0x000fe20008000898 */
[----:B----4-:R-:W-:Y:S02]  /*10c90*/  IADD3.X R19, R6, UR11, RZ, P1, !PT ;  /* 0x0000000b06137c10 */ /* 0x010fe40008ffe4ff */
[----:B------:R-:W4:Y:S01]  /*10ca0*/  LDL R6, [R1+0x714] ;  /* 0x0007140001067983 */ /* 0x000f220000100800 */
[----:B-1----:R-:W-:-:S03]  /*10cb0*/  IADD3 R10, P1, R15, UR10, RZ ;  /* 0x0000000a0f0a7c10 */ /* 0x002fc6000ff3e0ff */
[----:B------:R2:W4:Y:S04]  /*10cc0*/  LDG.E.U8 R120, desc[UR48][R18.64] ;  /* 0x0000003012787981 */ /* 0x000528000c1e1100 */
[----:B------:R-:W4:Y:S01]  /*10cd0*/  LDL R15, [R1+0x738] ;  /* 0x00073800010f7983 */ /* 0x000f220000100800 */
[----:B---3--:R-:W-:Y:S02]  /*10ce0*/  IADD3.X R5, R3, UR11, RZ, P2, !PT ;  /* 0x0000000b03057c10 */ /* 0x008fe400097fe4ff */
[----:B--2---:R-:W-:Y:S01]  /*10cf0*/  IADD3 R18, P2, R14, UR10, RZ ;  /* 0x0000000a0e127c10 */ /* 0x004fe2000ff5e0ff */
[----:B------:R-:W2:Y:S04]  /*10d00*/  LDL R3, [R1+0x708] ;  /* 0x0007080001037983 */ /* 0x000ea80000100800 */
[----:B------:R0:W3:Y:S04]  /*10d10*/  LDG.E.U8 R98, desc[UR48][R4.64] ;  /* 0x0000003004627981 */ /* 0x0000e8000c1e1100 */
        /* <DEDUP_REMOVED lines=12> */
[----:B------:R-:W3:Y:S01]  /*10de0*/  LDL R9, [R1+0x748] ;  /* 0x0007480001097983 */ /* 0x000ee20000100800 */
[----:B------:R-:W-:Y:S02]  /*10df0*/  WARPGROUP.DEPBAR.LE gsb0, 0x0 ;  /* 0x00008000000079c5 */ /* 0x000fe40000010000 */
[----:B------:R-:W-:Y:S01]  /*10e00*/  IADD3.X R11, R7, UR11, RZ, P2, !PT ;  /* 0x0000000b070b7c10 */ /* 0x000fe200097fe4ff */
[----:B------:R-:W-:Y:S01]  /*10e10*/  UIADD3.64 UR40, UR16, 0x804, URZ ;  /* 0x0000080410287897 */ /* 0x000fe2000fffe03f */
[----:B------:R-:W3:Y:S01]  /*10e20*/  LDL R7, [R1+0x750] ;  /* 0x0007500001077983 */ /* 0x000ee20000100800 */
[----:B------:R-:W-:-:S03]  /*10e30*/  IADD3 R18, P1, R8, UR10, RZ ;  /* 0x0000000a08127c10 */ /* 0x000fc6000ff3e0ff */
[----:B------:R-:W3:Y:S01]  /*10e40*/  LDL R8, [R1+0x75c] ;  /* 0x00075c0001087983 */ /* 0x000ee20000100800 */
[----:B------:R-:W-:-:S03]  /*10e50*/  WARPGROUP.ARRIVE ;  /* 0x00000000000079c5 */ /* 0x000fc60000000000 */
[----:B------:R4:W3:Y:S03]  /*10e60*/  LDG.E.U8 R119, desc[UR48][R4.64] ;  /* 0x0000003004777981 */ /* 0x0008e6000c1e1100 */
[----:B------:R-:W-:Y:S01]  /*10e70*/  QGMMA.64x128x32.F32.E4M3.E4M3 R152, gdesc[UR36], R152, gsb0 ;  /* 0x01e00000249879f3 */ /* 0x000fe20008000898 */
[----:B------:R3:W3:Y:S02]  /*10e80*/  LDG.E.U8 R252, desc[UR48][R10.64] ;  /* 0x000000300afc7981 */ /* 0x0006e4000c1e1100 */
[----:B------:R-:W-:Y:S02]  /*10e90*/  WARPGROUP.DEPBAR.LE gsb0, 0x0 ;  /* 0x00008000000079c5 */ /* 0x000fe40000010000 */
[----:B------:R-:W-:-:S07]  /*10ea0*/  WARPGROUP.ARRIVE ;  /* 0x00000000000079c5 */ /* 0x000fce0000000000 */
[----:B------:R-:W-:Y:S01]  /*10eb0*/  QGMMA.64x128x32.F32.E4M3.E4M3 R152, gdesc[UR40], R152, gsb0 ;  /* 0x01e00000289879f3 */ /* 0x000fe20008000898 */
[----:B----4-:R-:W-:Y:S02]  /*10ec0*/  IADD3 R4, P2, R6, UR10, RZ ;  /* 0x0000000a06047c10 */ /* 0x010fe4000ff5e0ff */
[----:B------:R-:W4:Y:S01]  /*10ed0*/  LDL R6, [R1+0x764] ;  /* 0x0007640001067983 */ /* 0x000f220000100800 */
[----:B--2---:R-:W-:-:S03]  /*10ee0*/  IADD3.X R19, R3, UR11, RZ, P1, !PT ;  /* 0x0000000b03137c10 */ /* 0x004fc60008ffe4ff */
[----:B------:R-:W2:Y:S04]  /*10ef0*/  LDL R3, [R1+0x76c] ;  /* 0x00076c0001037983 */ /* 0x000ea80000100800 */
[----:B------:R0:W2:Y:S01]  /*10f00*/  LDG.E.U8 R251, desc[UR48][R18.64] ;  /* 0x0000003012fb7981 */ /* 0x0000a2000c1e1100 */
[----:B---3--:R-:W-:-:S03]  /*10f10*/  IADD3 R10, P1, R2, UR10, RZ ;  /* 0x0000000a020a7c10 */ /* 0x008fc6000ff3e0ff */
[----:B------:R-:W3:Y:S01]  /*10f20*/  LDL R2, [R1+0x758] ;  /* 0x0007580001027983 */ /* 0x000ee20000100800 */
[----:B------:R-:W-:-:S05]  /*10f30*/  IADD3.X R11, R27, UR11, RZ, P1, !PT ;  /* 0x0000000b1b0b7c10 */ /* 0x000fca0008ffe4ff */
[----:B------:R-:W3:Y:S01]  /*10f40*/  LDG.E.U8 R250, desc[UR48][R10.64] ;  /* 0x000000300afa7981 */ /* 0x000ee2000c1e1100 */
[----:B------:R-:W-:Y:S02]  /*10f50*/  IADD3.X R5, R0, UR11, RZ, P2, !PT ;  /* 0x0000000b00057c10 */ /* 0x000fe400097fe4ff */
[----:B------:R-:W-:Y:S01]  /*10f60*/  IADD3 R20, P2, R20, UR10, RZ ;  /* 0x0000000a14147c10 */ /* 0x000fe2000ff5e0ff */
[----:B------:R-:W3:Y:S03]  /*10f70*/  LDL R0, [R1+0x760] ;  /* 0x0007600001007983 */ /* 0x000ee60000100800 */
[----:B------:R-:W-:Y:S01]  /*10f80*/  IADD3.X R21, R25, UR11, RZ, P2, !PT ;  /* 0x0000000b19157c10 */ /* 0x000fe200097fe4ff */
[----:B------:R1:W3:Y:S01]  /*10f90*/  LDG.E.U8 R54, desc[UR48][R4.64] ;  /* 0x0000003004367981 */ /* 0x0002e2000c1e1100 */
[----:B0-----:R-:W-:-:S03]  /*10fa0*/  IADD3 R18, P2, R24, UR10, RZ ;  /* 0x0000000a18127c10 */ /* 0x001fc6000ff5e0ff */
[----:B------:R0:W3:Y:S01]  /*10fb0*/  LDG.E.U8 R248, desc[UR48][R20.64] ;  /* 0x0000003014f87981 */ /* 0x0000e2000c1e1100 */
[----:B-1----:R-:W-:-:S04]  /*10fc0*/  IADD3 R4, P1, R26, UR10, RZ ;  /* 0x0000000a1a047c10 */ /* 0x002fc8000ff3e0ff */
[----:B------:R-:W-:Y:S02]  /*10fd0*/  IADD3.X R5, R23, UR11, RZ, P1, !PT ;  /* 0x0000000b17057c10 */ /* 0x000fe40008ffe4ff */
[----:B0-----:R-:W-:Y:S02]  /*10fe0*/  IADD3 R20, P1, R22, UR10, RZ ;  /* 0x0000000a16147c10 */ /* 0x001fe4000ff3e0ff */
[----:B------:R-:W-:Y:S01]  /*10ff0*/  IADD3.X R19, R17, UR11, RZ, P2, !PT ;  /* 0x0000000b11137c10 */ /* 0x000fe200097fe4ff */
[----:B------:R0:W3:Y:S01]  /*11000*/  LDG.E.U8 R247, desc[UR48][R4.64] ;  /* 0x0000003004f77981 */ /* 0x0000e2000c1e1100 */
[----:B------:R-:W-:Y:S02]  /*11010*/  IADD3.X R21, R15, UR11, RZ, P1, !PT ;  /* 0x0000000b0f157c10 */ /* 0x000fe40008ffe4ff */
[----:B------:R-:W-:Y:S01]  /*11020*/  IADD3 R10, P2, R16, UR10, RZ ;  /* 0x0000000a100a7c10 */ /* 0x000fe2000ff5e0ff */
[----:B------:R-:W3:Y:S03]  /*11030*/  LDL R17, [R1+0x774] ;  /* 0x0007740001117983 */ /* 0x000ee60000100800 */
[----:B------:R-:W-:Y:S01]  /*11040*/  IADD3.X R11, R13, UR11, RZ, P2, !PT ;  /* 0x0000000b0d0b7c10 */ /* 0x000fe200097fe4ff */
[----:B------:R1:W3:Y:S01]  /*11050*/  LDG.E.U8 R246, desc[UR48][R20.64] ;  /* 0x0000003014f67981 */ /* 0x0002e2000c1e1100 */
[----:B0-----:R-:W-:Y:S01]  /*11060*/  IADD3 R4, P1, R14, UR10, RZ ;  /* 0x0000000a0e047c10 */ /* 0x001fe2000ff3e0ff */
[----:B------:R-:W-:-:S02]  /*11070*/  WARPGROUP.DEPBAR.LE gsb0, 0x0 ;  /* 0x00008000000079c5 */ /* 0x000fc40000010000 */
[----:B------:R0:W3:Y:S01]  /*11080*/  LDG.E.U8 R249, desc[UR48][R18.64] ;  /* 0x0000003012f97981 */ /* 0x0000e2000c1e1100 */
[----:B------:R-:W-:-:S03]  /*11090*/  IADD3.X R5, R9, UR11, RZ, P1, !PT ;  /* 0x0000000b09057c10 */ /* 0x000fc60008ffe4ff */
[----:B------:R4:W3:Y:S01]  /*110a0*/  LDG.E.U8 R244, desc[UR48][R10.64] ;  /* 0x000000300af47981 */ /* 0x0008e2000c1e1100 */
[----:B-1----:R-:W-:-:S03]  /*110b0*/  IADD3 R20, P2, R12, UR10, RZ ;  /* 0x0000000a0c147c10 */ /* 0x002fc6000ff5e0ff */
[----:B------:R2:W3:Y:S01]  /*110c0*/  LDG.E.U8 R243, desc[UR48][R4.64] ;  /* 0x0000003004f37981 */ /* 0x0004e2000c1e1100 */
[----:B------:R-:W-:-:S05]  /*110d0*/  IADD3.X R21, R7, UR11, RZ, P2, !PT ;  /* 0x0000000b07157c10 */ /* 0x000fca00097fe4ff */
[----:B------:R-:W3:Y:S04]  /*110e0*/  LDG.E.U8 R245, desc[UR48][R20.64] ;  /* 0x0000003014f57981 */ /* 0x000ee8000c1e1100 */
[----:B------:R-:W3:Y:S04]  /*110f0*/  LDL R5, [R1+0x768] ;  /* 0x0007680001057983 */ /* 0x000ee80000100800 */
[----:B------:R-:W3:Y:S04]  /*11100*/  LDL R21, [R1+0x770] ;  /* 0x0007700001157983 */ /* 0x000ee80000100800 */
[----:B------:R-:W-:Y:S04]  /*11110*/  STL [R1+0x238], R174 ;  /* 0x000238ae01007387 */ /* 0x000fe80000100800 */
[----:B------:R-:W-:Y:S04]  /*11120*/  STL [R1+0x240], R195 ;  /* 0x000240c301007387 */ /* 0x000fe80000100800 */
[----:B------:R-:W-:Y:S04]  /*11130*/  STL.64 [R1+0x248], R198 ;  /* 0x000248c601007387 */ /* 0x000fe80000100a00 */
[----:B------:R-:W-:Y:S04]  /*11140*/  STL.64 [R1+0x250], R202 ;  /* 0x000250ca01007387 */ /* 0x000fe80000100a00 */
[----:B------:R-:W-:Y:S04]  /*11150*/  STL.64 [R1+0x258], R204 ;  /* 0x000258cc01007387 */ /* 0x000fe80000100a00 */
[----:B------:R-:W-:Y:S04]  /*11160*/  STL.64 [R1+0x260], R208 ;  /* 0x000260d001007387 */ /* 0x000fe80000100a00 */
[----:B------:R1:W-:Y:S04]  /*11170*/  STL.64 [R1+0x268], R212 ;  /* 0x000268d401007387 */ /* 0x0003e80000100a00 */
[----:B------:R-:W3:Y:S04]  /*11180*/  LDL R222, [R1+0x77c] ;  /* 0x00077c0001de7983 */ /* 0x000ee80000100800 */
[----:B------:R-:W3:Y:S04]  /*11190*/  LDL R221, [R1+0x778] ;  /* 0x0007780001dd7983 */ /* 0x000ee80000100800 */
[----:B------:R-:W3:Y:S01]  /*111a0*/  LDL R218, [R1+0x784] ;  /* 0x0007840001da7983 */ /* 0x000ee20000100800 */
[----:B0-----:R-:W-:-:S03]  /*111b0*/  IADD3 R18, P1, R8, UR10, RZ ;  /* 0x0000000a08127c10 */ /* 0x001fc6000ff3e0ff */
[----:B------:R-:W3:Y:S04]  /*111c0*/  LDL R8, [R1+0x780] ;  /* 0x0007800001087983 */ /* 0x000ee80000100800 */
[----:B------:R-:W3:Y:S04]  /*111d0*/  LDL R220, [R1+0x78c] ;  /* 0x00078c0001dc7983 */ /* 0x000ee80000100800 */
[----:B------:R-:W3:Y:S04]  /*111e0*/  LDL R20, [R1+0x788] ;  /* 0x0007880001147983 */ /* 0x000ee80000100800 */
[----:B------:R-:W3:Y:S04]  /*111f0*/  LDL R216, [R1+0x794] ;  /* 0x0007940001d87983 */ /* 0x000ee80000100800 */
[----:B------:R-:W3:Y:S04]  /*11200*/  LDL R7, [R1+0x790] ;  /* 0x0007900001077983 */ /* 0x000ee80000100800 */
[----:B------:R-:W3:Y:S04]  /*11210*/  LDL R23, [R1+0x79c] ;  /* 0x00079c0001177983 */ /* 0x000ee80000100800 */
[----:B------:R-:W3:Y:S01]  /*11220*/  LDL R22, [R1+0x798] ;  /* 0x0007980001167983 */ /* 0x000ee20000100800 */
[----:B----4-:R-:W-:-:S02]  /*11230*/  IADD3 R10, P2, R6, UR10, RZ ;  /* 0x0000000a060a7c10 */ /* 0x010fc4000ff5e0ff */
[----:B--2---:R-:W-:Y:S02]  /*11240*/  IADD3 R4, P3, R3, UR10, RZ ;  /* 0x0000000a03047c10 */ /* 0x004fe4000ff7e0ff */
[----:B---3--:R-:W-:-:S05]  /*11250*/  IADD3.X R19, R2, UR11, RZ, P1, !PT ;  /* 0x0000000b02137c10 */ /* 0x008fca0008ffe4ff */
[----:B------:R-:W2:Y:S01]  /*11260*/  LDG.E.U8 R242, desc[UR48][R18.64] ;  /* 0x0000003012f27981 */ /* 0x000ea2000c1e1100 */
[----:B------:R-:W-:-:S03]  /*11270*/  IADD3.X R11, R0, UR11, RZ, P2, !PT ;  /* 0x0000000b000b7c10 */ /* 0x000fc600097fe4ff */
[----:B------:R-:W3:Y:S04]  /*11280*/  LDL R19, [R1+0x7b8] ;  /* 0x0007b80001137983 */ /* 0x000ee80000100800 */
[----:B------:R0:W4:Y:S04]  /*11290*/  LDG.E.U8 R240, desc[UR48][R10.64] ;  /* 0x000000300af07981 */ /* 0x000128000c1e1100 */
[----:B------:R-:W2:Y:S01]  /*112a0*/  LDL R18, [R1+0x7cc] ;  /* 0x0007cc0001127983 */ /* 0x000ea20000100800 */
[----:B0-----:R-:W-:-:S03]  /*112b0*/  IADD3 R10, P1, R17, UR10, RZ ;  /* 0x0000000a110a7c10 */ /* 0x001fc6000ff3e0ff */
[----:B------:R-:W3:Y:S01]  /*112c0*/  LDL R17, [R1+0x7a4] ;  /* 0x0007a40001117983 */ /* 0x000ee20000100800 */
[----:B------:R-:W-:-:S05]  /*112d0*/  IADD3.X R5, R5, UR11, RZ, P3, !PT ;  /* 0x0000000b05057c10 */ /* 0x000fca0009ffe4ff */
[----:B------:R0:W4:Y:S01]  /*112e0*/  LDG.E.U8 R239, desc[UR48][R4.64] ;  /* 0x0000003004ef7981 */ /* 0x000122000c1e1100 */
[----:B------:R-:W-:-:S03]  /*112f0*/  IADD3.X R11, R21, UR11, RZ, P1, !PT ;  /* 0x0000000b150b7c10 */ /* 0x000fc60008ffe4ff */
[----:B------:R-:W2:Y:S04]  /*11300*/  LDL R21, [R1+0x7a0] ;  /* 0x0007a00001157983 */ /* 0x000ea80000100800 */
[----:B------:R-:W4:Y:S04]  /*11310*/  LDG.E.U8 R241, desc[UR48][R10.64] ;  /* 0x000000300af17981 */ /* 0x000f28000c1e1100 */
[----:B------:R-:W4:Y:S04]  /*11320*/  LDL R11, [R1+0x7ac] ;  /* 0x0007ac00010b7983 */ /* 0x000f280000100800 */
[----:B------:R-:W4:Y:S01]  /*11330*/  LDL R10, [R1+0x7b4] ;  /* 0x0007b400010a7983 */ /* 0x000f220000100800 */
[----:B0-----:R-:W-:-:S04]  /*11340*/  IADD3 R4, P1, R222, UR10, RZ ;  /* 0x0000000ade047c10 */ /* 0x001fc8000ff3e0ff */
[----:B------:R-:W-:-:S05]  /*11350*/  IADD3.X R5, R221, UR11, RZ, P1, !PT ;  /* 0x0000000bdd057c10 */ /* 0x000fca0008ffe4ff */
[----:B------:R0:W4:Y:S02]  /*11360*/  LDG.E.U8 R238, desc[UR48][R4.64] ;  /* 0x0000003004ee7981 */ /* 0x000124000c1e1100 */
[----:B0-----:R-:W-:Y:S02]  /*11370*/  IADD3 R4, P1, R218, UR10, RZ ;  /* 0x0000000ada047c10 */ /* 0x001fe4000ff3e0ff */
[----:B------:R-:W4:Y:S02]  /*11380*/  LDL R218, [R1+0x7a8] ;  /* 0x0007a80001da7983 */ /* 0x000f240000100800 */
[----:B------:R-:W-:Y:S02]  /*11390*/  IADD3.X R5, R8, UR11, RZ, P1, !PT ;  /* 0x0000000b08057c10 */ /* 0x000fe40008ffe4ff */
[----:B------:R-:W4:Y:S04]  /*113a0*/  LDL R8, [R1+0x7b0] ;  /* 0x0007b00001087983 */ /* 0x000f280000100800 */
[----:B------:R0:W4:Y:S02]  /*113b0*/  LDG.E.U8 R236, desc[UR48][R4.64] ;  /* 0x0000003004ec7981 */ /* 0x000124000c1e1100 */
[----:B0-----:R-:W-:-:S04]  /*113c0*/  IADD3 R4, P1, R220, UR10, RZ ;  /* 0x0000000adc047c10 */ /* 0x001fc8000ff3e0ff */
[----:B------:R-:W-:Y:S02]  /*113d0*/  IADD3.X R5, R20, UR11, RZ, P1, !PT ;  /* 0x0000000b14057c10 */ /* 0x000fe40008ffe4ff */
[----:B------:R-:W4:Y:S04]  /*113e0*/  LDL R20, [R1+0x7bc] ;  /* 0x0007bc0001147983 */ /* 0x000f280000100800 */
[----:B------:R0:W4:Y:S02]  /*113f0*/  LDG.E.U8 R235, desc[UR48][R4.64] ;  /* 0x0000003004eb7981 */ /* 0x000124000c1e1100 */
[----:B0-----:R-:W-:Y:S02]  /*11400*/  IADD3 R4, P1, R216, UR10, RZ ;  /* 0x0000000ad8047c10 */ /* 0x001fe4000ff3e0ff */
[----:B------:R-:W4:Y:S02]  /*11410*/  LDL R216, [R1+0x7c0] ;  /* 0x0007c00001d87983 */ /* 0x000f240000100800 */
[----:B------:R-:W-:-:S02]  /*11420*/  IADD3.X R5, R7, UR11, RZ, P1, !PT ;  /* 0x0000000b07057c10 */ /* 0x000fc40008ffe4ff */
[----:B------:R-:W4:Y:S04]  /*11430*/  LDL R7, [R1+0x7c4] ;  /* 0x0007c40001077983 */ /* 0x000f280000100800 */
[----:B------:R0:W4:Y:S02]  /*11440*/  LDG.E.U8 R237, desc[UR48][R4.64] ;  /* 0x0000003004ed7981 */ /* 0x000124000c1e1100 */
[----:B0-----:R-:W-:Y:S02]  /*11450*/  IADD3 R4, P1, R23, UR10, RZ ;  /* 0x0000000a17047c10 */ /* 0x001fe4000ff3e0ff */
[----:B------:R-:W4:Y:S02]  /*11460*/  LDL R23, [R1+0x7c8] ;  /* 0x0007c80001177983 */ /* 0x000f240000100800 */
[----:B------:R-:W-:-:S02]  /*11470*/  IADD3.X R5, R22, UR11, RZ, P1, !PT ;  /* 0x0000000b16057c10 */ /* 0x000fc40008ffe4ff */
[----:B------:R-:W4:Y:S04]  /*11480*/  LDL R22, [R1+0x7d4] ;  /* 0x0007d40001167983 */ /* 0x000f280000100800 */
[----:B------:R3:W4:Y:S02]  /*11490*/  LDG.E.U8 R234, desc[UR48][R4.64] ;  /* 0x0000003004ea7981 */ /* 0x000724000c1e1100 */
[----:B---3--:R-:W-:Y:S02]  /*114a0*/  IADD3 R4, P1, R17, UR10, RZ ;  /* 0x0000000a11047c10 */ /* 0x008fe4000ff3e0ff */
[----:B------:R-:W3:Y:S02]  /*114b0*/  LDL R17, [R1+0x7d0] ;  /* 0x0007d00001117983 */ /* 0x000ee40000100800 */
[----:B--2---:R-:W-:-:S02]  /*114c0*/  IADD3.X R5, R21, UR11, RZ, P1, !PT ;  /* 0x0000000b15057c10 */ /* 0x004fc40008ffe4ff */
[----:B------:R-:W2:Y:S04]  /*114d0*/  LDL R21, [R1+0x7dc] ;  /* 0x0007dc0001157983 */ /* 0x000ea80000100800 */
[----:B------:R4:W2:Y:S02]  /*114e0*/  LDG.E.U8 R232, desc[UR48][R4.64] ;  /* 0x0000003004e87981 */ /* 0x0008a4000c1e1100 */
[----:B----4-:R-:W-:Y:S02]  /*114f0*/  IADD3 R4, P1, R11, UR10, RZ ;  /* 0x0000000a0b047c10 */ /* 0x010fe4000ff3e0ff */
[----:B------:R-:W4:Y:S02]  /*11500*/  LDL R11, [R1+0x7d8] ;  /* 0x0007d800010b7983 */ /* 0x000f240000100800 */
[----:B------:R-:W-:-:S05]  /*11510*/  IADD3.X R5, R218, UR11, RZ, P1, !PT ;  /* 0x0000000bda057c10 */ /* 0x000fca0008ffe4ff */
[----:B------:R0:W4:Y:S02]  /*11520*/  LDG.E.U8 R231, desc[UR48][R4.64] ;  /* 0x0000003004e77981 */ /* 0x000124000c1e1100 */
[----:B0-----:R-:W-:Y:S02]  /*11530*/  IADD3 R4, P1, R10, UR10, RZ ;  /* 0x0000000a0a047c10 */ /* 0x001fe4000ff3e0ff */
[----:B------:R-:W4:Y:S02]  /*11540*/  LDL R10, [R1+0x7e4] ;  /* 0x0007e400010a7983 */ /* 0x000f240000100800 */
[----:B------:R-:W-:Y:S02]  /*11550*/  IADD3.X R5, R8, UR11, RZ, P1, !PT ;  /* 0x0000000b08057c10 */ /* 0x000fe40008ffe4ff */
[----:B------:R-:W4:Y:S04]  /*11560*/  LDL R8, [R1+0x7e0] ;  /* 0x0007e00001087983 */ /* 0x000f280000100800 */
[----:B------:R0:W4:Y:S02]  /*11570*/  LDG.E.U8 R233, desc[UR48][R4.64] ;  /* 0x0000003004e97981 */ /* 0x000124000c1e1100 */
[----:B0-----:R-:W-:-:S02]  /*11580*/  IADD3 R4, P1, R20, UR10, RZ ;  /* 0x0000000a14047c10 */ /* 0x001fc4000ff3e0ff */
[----:B------:R-:W4:Y:S02]  /*11590*/  LDL R20, [R1+0x7ec] ;  /* 0x0007ec0001147983 */ /* 0x000f240000100800 */
[----:B------:R-:W-:Y:S02]  /*115a0*/  IADD3.X R5, R19, UR11, RZ, P1, !PT ;  /* 0x0000000b13057c10 */ /* 0x000fe40008ffe4ff */
[----:B------:R-:W4:Y:S04]  /*115b0*/  LDL R19, [R1+0x7e8] ;  /* 0x0007e80001137983 */ /* 0x000f280000100800 */
[----:B------:R0:W4:Y:S02]  /*115c0*/  LDG.E.U8 R229, desc[UR48][R4.64] ;  /* 0x0000003004e57981 */ /* 0x000124000c1e1100 */
[----:B0-----:R-:W-:-:S02]  /*115d0*/  IADD3 R4, P1, R7, UR10, RZ ;  /* 0x0000000a07047c10 */ /* 0x001fc4000ff3e0ff */
[----:B------:R-:W4:Y:S02]  /*115e0*/  LDL R7, [R1+0x7f4] ;  /* 0x0007f40001077983 */ /* 0x000f240000100800 */
[----:B------:R-:W-:Y:S01]  /*115f0*/  IADD3.X R5, R216, UR11, RZ, P1, !PT ;  /* 0x0000000bd8057c10 */ /* 0x000fe20008ffe4ff */
[----:B------:R-:W-:Y:S01]  /*11600*/  UIADD3.64 UR12, UR16, 0x3fe, URZ ;  /* 0x000003fe100c7897 */ /* 0x000fe2000fffe03f */
[----:B------:R-:W-:Y:S01]  /*11610*/  IMAD.MOV.U32 R116, RZ, RZ, R174 ;  /* 0x000000ffff747224 */ /* 0x000fe200078e00ae */
[----:B------:R-:W4:Y:S04]  /*11620*/  LDL R216, [R1+0x830] ;  /* 0x0008300001d87983 */ /* 0x000f280000100800 */
[----:B------:R0:W4:Y:S02]  /*11630*/  LDG.E.U8 R228, desc[UR48][R4.64] ;  /* 0x0000003004e47981 */ /* 0x000124000c1e1100 */
[----:B0-----:R-:W-:-:S02]  /*11640*/  IADD3 R4, P1, R18, UR10, RZ ;  /* 0x0000000a12047c10 */ /* 0x001fc4000ff3e0ff */
[----:B------:R-:W4:Y:S02]  /*11650*/  LDL R18, [R1+0x7f0] ;  /* 0x0007f00001127983 */ /* 0x000f240000100800 */
[----:B------:R-:W-:-:S05]  /*11660*/  IADD3.X R5, R23, UR11, RZ, P1, !PT ;  /* 0x0000000b17057c10 */ /* 0x000fca0008ffe4ff */
[----:B------:R0:W4:Y:S02]  /*11670*/  LDG.E.U8 R227, desc[UR48][R4.64] ;  /* 0x0000003004e37981 */ /* 0x000124000c1e1100 */
[----:B0-----:R-:W-:-:S04]  /*11680*/  IADD3 R4, P1, R22, UR10, RZ ;  /* 0x0000000a16047c10 */ /* 0x001fc8000ff3e0ff */
[----:B---3--:R-:W-:Y:S02]  /*11690*/  IADD3.X R5, R17, UR11, RZ, P1, !PT ;  /* 0x0000000b11057c10 */ /* 0x008fe40008ffe4ff */
[----:B------:R-:W3:Y:S04]  /*116a0*/  LDL R17, [R1+0x7fc] ;  /* 0x0007fc0001117983 */ /* 0x000ee80000100800 */
[----:B------:R2:W3:Y:S02]  /*116b0*/  LDG.E.U8 R230, desc[UR48][R4.64] ;  /* 0x0000003004e67981 */ /* 0x0004e4000c1e1100 */
[----:B--2---:R-:W-:Y:S02]  /*116c0*/  IADD3 R4, P1, R21, UR10, RZ ;  /* 0x0000000a15047c10 */ /* 0x004fe4000ff3e0ff */
[----:B------:R-:W2:Y:S02]  /*116d0*/  LDL R21, [R1+0x80c] ;  /* 0x00080c0001157983 */ /* 0x000ea40000100800 */
[----:B----4-:R-:W-:-:S02]  /*116e0*/  IADD3.X R5, R11, UR11, RZ, P1, !PT ;  /* 0x0000000b0b057c10 */ /* 0x010fc40008ffe4ff */
[----:B------:R-:W4:Y:S04]  /*116f0*/  LDL R11, [R1+0x7f8] ;  /* 0x0007f800010b7983 */ /* 0x000f280000100800 */
[----:B------:R0:W2:Y:S02]  /*11700*/  LDG.E.U8 R225, desc[UR48][R4.64] ;  /* 0x0000003004e17981 */ /* 0x0000a4000c1e1100 */
[----:B0-----:R-:W-:Y:S02]  /*11710*/  IADD3 R4, P1, R10, UR10, RZ ;  /* 0x0000000a0a047c10 */ /* 0x001fe4000ff3e0ff */
[----:B------:R-:W2:Y:S02]  /*11720*/  LDL R10, [R1+0x804] ;  /* 0x00080400010a7983 */ /* 0x000ea40000100800 */
[----:B------:R-:W-:-:S02]  /*11730*/  IADD3.X R5, R8, UR11, RZ, P1, !PT ;  /* 0x0000000b08057c10 */ /* 0x000fc40008ffe4ff */
[----:B------:R-:W2:Y:S04]  /*11740*/  LDL R8, [R1+0x800] ;  /* 0x0008000001087983 */ /* 0x000ea80000100800 */
        /* <DEDUP_REMOVED lines=11> */
[----:B---3--:R-:W-:Y:S02]  /*11800*/  IADD3 R4, P1, R17, UR10, RZ ;  /* 0x0000000a11047c10 */ /* 0x008fe4000ff3e0ff */
[----:B------:R-:W3:Y:S02]  /*11810*/  LDL R17, [R1+0x844] ;  /* 0x0008440001117983 */ /* 0x000ee40000100800 */
[----:B----4-:R-:W-:-:S02]  /*11820*/  IADD3.X R5, R11, UR11, RZ, P1, !PT ;  /* 0x0000000b0b057c10 */ /* 0x010fc40008ffe4ff */
[----:B------:R-:W4:Y:S04]  /*11830*/  LDL R11, [R1+0x848] ;  /* 0x00084800010b7983 */ /* 0x000f280000100800 */
[----:B------:R2:W4:Y:S02]  /*11840*/  LDG.E.U8 R221, desc[UR48][R4.64] ;  /* 0x0000003004dd7981 */ /* 0x000524000c1e1100 */
[----:B--2---:R-:W-:Y:S02]  /*11850*/  IADD3 R4, P1, R10, UR10, RZ ;  /* 0x0000000a0a047c10 */ /* 0x004fe4000ff3e0ff */
[----:B------:R-:W2:Y:S02]  /*11860*/  LDL R10, [R1+0x814] ;  /* 0x00081400010a7983 */ /* 0x000ea40000100800 */
[----:B------:R-:W-:-:S02]  /*11870*/  IADD3.X R5, R8, UR11, RZ, P1, !PT ;  /* 0x0000000b08057c10 */ /* 0x000fc40008ffe4ff */
[----:B------:R-:W2:Y:S04]  /*11880*/  LDL R8, [R1+0x84c] ;  /* 0x00084c0001087983 */ /* 0x000ea80000100800 */
[----:B------:R0:W2:Y:S02]  /*11890*/  LDG.E.U8 R220, desc[UR48][R4.64] ;  /* 0x0000003004dc7981 */ /* 0x0000a4000c1e1100 */
[----:B0-----:R-:W-:-:S04]  /*118a0*/  IADD3 R4, P1, R21, UR10, RZ ;  /* 0x0000000a15047c10 */ /* 0x001fc8000ff3e0ff */
[----:B------:R-:W-:Y:S02]  /*118b0*/  IADD3.X R5, R7, UR11, RZ, P1, !PT ;  /* 0x0000000b07057c10 */ /* 0x000fe40008ffe4ff */
[----:B------:R-:W2:Y:S01]  /*118c0*/  LDL R7, [R1+0x818] ;  /* 0x0008180001077983 */ /* 0x000ea20000100800 */
[----:B------:R-:W-:Y:S02]  /*118d0*/  IMAD.MOV.U32 R138, RZ, RZ, R195 ;  /* 0x000000ffff8a7224 */ /* 0x000fe400078e00c3 */
[----:B------:R-:W-:Y:S01]  /*118e0*/  IMAD.MOV.U32 R75, RZ, RZ, R198 ;  /* 0x000000ffff4b7224 */ /* 0x000fe200078e00c6 */
[----:B------:R0:W2:Y:S01]  /*118f0*/  LDG.E.U8 R218, desc[UR48][R4.64] ;  /* 0x0000003004da7981 */ /* 0x0000a2000c1e1100 */
[----:B------:R-:W-:Y:S02]  /*11900*/  IMAD.MOV.U32 R96, RZ, RZ, R199 ;  /* 0x000000ffff607224 */ /* 0x000fe400078e00c7 */
[----:B------:R-:W-:Y:S02]  /*11910*/  IMAD.MOV.U32 R117, RZ, RZ, R202 ;  /* 0x000000ffff757224 */ /* 0x000fe400078e00ca */
[----:B------:R-:W-:-:S02]  /*11920*/  IMAD.MOV.U32 R139, RZ, RZ, R203 ;  /* 0x000000ffff8b7224 */ /* 0x000fc400078e00cb */
[----:B------:R-:W-:Y:S02]  /*11930*/  IMAD.MOV.U32 R76, RZ, RZ, R204 ;  /* 0x000000ffff4c7224 */ /* 0x000fe400078e00cc */
[----:B------:R-:W-:Y:S02]  /*11940*/  IMAD.MOV.U32 R97, RZ, RZ, R205 ;  /* 0x000000ffff617224 */ /* 0x000fe400078e00cd */
[----:B------:R-:W-:Y:S02]  /*11950*/  IMAD.MOV.U32 R118, RZ, RZ, R208 ;  /* 0x000000ffff767224 */ /* 0x000fe400078e00d0 */
        /* <DEDUP_REMOVED lines=55> */
[----:B-1----:R-:W-:-:S06]  /*11cd0*/  WARPGROUP.ARRIVE ;  /* 0x00000000000079c5 */ /* 0x002fcc0000000000 */
[----:B------:R-:W-:Y:S01]  /*11ce0*/  QGMMA.64x128x32.F32.E4M3.E4M3 R152, gdesc[UR12], RZ, !UPT, gsb0 ;  /* 0x01e000000c9879f3 */ /* 0x000fe2000c0008ff */
[----:B0-----:R-:W-:Y:S02]  /*11cf0*/  IADD3 R4, P1, R20, UR10, RZ ;  /* 0x0000000a14047c10 */ /* 0x001fe4000ff3e0ff */
[----:B------:R-:W2:Y:S02]  /*11d00*/  LDL R20, [R1+0x834] ;  /* 0x0008340001147983 */ /* 0x000ea40000100800 */
[----:B------:R-:W-:Y:S02]  /*11d10*/  IADD3.X R5, R19, UR11, RZ, P1, !PT ;  /* 0x0000000b13057c10 */ /* 0x000fe40008ffe4ff */
[----:B------:R-:W2:Y:S04]  /*11d20*/  LDL R19, [R1+0x81c] ;  /* 0x00081c0001137983 */ /* 0x000ea80000100800 */
[----:B------:R0:W2:Y:S02]  /*11d30*/  LDG.E.U8 R222, desc[UR48][R4.64] ;  /* 0x0000003004de7981 */ /* 0x0000a4000c1e1100 */
[----:B0-----:R-:W-:-:S02]  /*11d40*/  IADD3 R4, P1, R18, UR10, RZ ;  /* 0x0000000a12047c10 */ /* 0x001fc4000ff3e0ff */
[----:B------:R-:W2:Y:S02]  /*11d50*/  LDL R18, [R1+0x838] ;  /* 0x0008380001127983 */ /* 0x000ea40000100800 */
[----:B---3--:R-:W-:Y:S02]  /*11d60*/  IADD3.X R5, R17, UR11, RZ, P1, !PT ;  /* 0x0000000b11057c10 */ /* 0x008fe40008ffe4ff */
[----:B------:R-:W3:Y:S04]  /*11d70*/  LDL R17, [R1+0x820] ;  /* 0x0008200001117983 */ /* 0x000ee80000100800 */
[----:B------:R4:W3:Y:S02]  /*11d80*/  LDG.E.U8 R23, desc[UR48][R4.64] ;  /* 0x0000003004177981 */ /* 0x0008e4000c1e1100 */
[----:B----4-:R-:W-:-:S02]  /*11d90*/  IADD3 R4, P1, R11, UR10, RZ ;  /* 0x0000000a0b047c10 */ /* 0x010fc4000ff3e0ff */
[----:B------:R-:W4:Y:S02]  /*11da0*/  LDL R11, [R1+0x83c] ;  /* 0x00083c00010b7983 */ /* 0x000f240000100800 */
[----:B--2---:R-:W-:Y:S02]  /*11db0*/  IADD3.X R5, R10, UR11, RZ, P1, !PT ;  /* 0x0000000b0a057c10 */ /* 0x004fe40008ffe4ff */
[----:B------:R-:W2:Y:S04]  /*11dc0*/  LDL R10, [R1+0x824] ;  /* 0x00082400010a7983 */ /* 0x000ea80000100800 */
[----:B------:R0:W2:Y:S02]  /*11dd0*/  LDG.E.U8 R22, desc[UR48][R4.64] ;  /* 0x0000003004167981 */ /* 0x0000a4000c1e1100 */
[----:B0-----:R-:W-:-:S02]  /*11de0*/  IADD3 R4, P1, R8, UR10, RZ ;  /* 0x0000000a08047c10 */ /* 0x001fc4000ff3e0ff */
[----:B------:R-:W2:Y:S02]  /*11df0*/  LDL R8, [R1+0x82c] ;  /* 0x00082c0001087983 */ /* 0x000ea40000100800 */
[----:B------:R-:W-:Y:S02]  /*11e00*/  IADD3.X R5, R7, UR11, RZ, P1, !PT ;  /* 0x0000000b07057c10 */ /* 0x000fe40008ffe4ff */
[----:B------:R-:W2:Y:S04]  /*11e10*/  LDL R7, [R1+0x828] ;  /* 0x0008280001077983 */ /* 0x000ea80000100800 */
[----:B------:R0:W2:Y:S04]  /*11e20*/  LDG.E.U8 R21, desc[UR48][R4.64] ;  /* 0x0000003004157981 */ /* 0x0000a8000c1e1100 */
[----:B------:R-:W0:Y:S01]  /*11e30*/  LDL R5, [R1+0x850] ;  /* 0x0008500001057983 */ /* 0x000e220000100800 */
[----:B------:R-:W-:Y:S01]  /*11e40*/  UIADD3.64 UR44, UR16, 0x400, URZ ;  /* 0x00000400102c7897 */ /* 0x000fe2000fffe03f */
[----:B------:R-:W-:-:S02]  /*11e50*/  WARPGROUP.DEPBAR.LE gsb0, 0x0 ;  /* 0x00008000000079c5 */ /* 0x000fc40000010000 */
[----:B------:R-:W-:Y:S01]  /*11e60*/  WARPGROUP.ARRIVE ;  /* 0x00000000000079c5 */ /* 0x000fe20000000000 */
[----:B------:R-:W-:Y:S01]  /*11e70*/  UMOV UR46, UR18 ;  /* 0x00000012002e7c82 */ /* 0x000fe20008000000 */
[----:B------:R-:W-:-:S04]  /*11e80*/  UMOV UR47, UR19 ;  /* 0x00000013002f7c82 */ /* 0x000fc80008000000 */
[----:B------:R-:W-:Y:S01]  /*11e90*/  QGMMA.64x128x32.F32.E4M3.E4M3 R152, gdesc[UR44], R152, gsb0 ;  /* 0x01e000002c9879f3 */ /* 0x000fe20008000898 */
[----:B------:R-:W-:Y:S02]  /*11ea0*/  UIADD3.64 UR20, UR16, 0x402, URZ ;  /* 0x0000040210147897 */ /* 0x000fe4000fffe03f */
[----:B------:R-:W-:Y:S01]  /*11eb0*/  UIADD3.64 UR24, UR16, 0x404, URZ ;  /* 0x0000040410187897 */ /* 0x000fe2000fffe03f */
[----:B------:R-:W-:Y:S02]  /*11ec0*/  WARPGROUP.DEPBAR.LE gsb0, 0x0 ;  /* 0x00008000000079c5 */ /* 0x000fe40000010000 */
[----:B------:R-:W-:-:S06]  /*11ed0*/  WARPGROUP.ARRIVE ;  /* 0x00000000000079c5 */ /* 0x000fcc0000000000 */
[----:B------:R-:W-:Y:S01]  /*11ee0*/  QGMMA.64x128x32.F32.E4M3.E4M3 R152, gdesc[UR20], R152, gsb0 ;  /* 0x01e00000149879f3 */ /* 0x000fe20008000898 */
[----:B------:R-:W-:Y:S02]  /*11ef0*/  UIADD3.64 UR28, UR16, 0xbfe, URZ ;  /* 0x00000bfe101c7897 */ /* 0x000fe4000fffe03f */
[----:B------:R-:W-:Y:S02]  /*11f00*/  WARPGROUP.DEPBAR.LE gsb0, 0x0 ;  /* 0x00008000000079c5 */ /* 0x000fe40000010000 */
[----:B------:R-:W-:-:S07]  /*11f10*/  WARPGROUP.ARRIVE ;  /* 0x00000000000079c5 */ /* 0x000fce0000000000 */
[----:B------:R-:W-:Y:S01]  /*11f20*/  QGMMA.64x128x32.F32.E4M3.E4M3 R152, gdesc[UR24], R152, gsb0 ;  /* 0x01e00000189879f3 */ /* 0x000fe20008000898 */
[----:B0-----:R-:W-:-:S04]  /*11f30*/  IADD3 R4, P1, R5, UR10, RZ ;  /* 0x0000000a05047c10 */ /* 0x001fc8000ff3e0ff */
[----:B------:R-:W-:-:S05]  /*11f40*/  IADD3.X R5, R216, UR11, RZ, P1, !PT ;  /* 0x0000000bd8057c10 */ /* 0x000fca0008ffe4ff */
[----:B------:R0:W2:Y:S02]  /*11f50*/  LDG.E.U8 R216, desc[UR48][R4.64] ;  /* 0x0000003004d87981 */ /* 0x0000a4000c1e1100 */
[----:B0-----:R-:W-:-:S04]  /*11f60*/  IADD3 R4, P1, R20, UR10, RZ ;  /* 0x0000000a14047c10 */ /* 0x001fc8000ff3e0ff */
[----:B------:R-:W-:-:S05]  /*11f70*/  IADD3.X R5, R19, UR11, RZ, P1, !PT ;  /* 0x0000000b13057c10 */ /* 0x000fca0008ffe4ff */
[----:B------:R0:W2:Y:S02]  /*11f80*/  LDG.E.U8 R19, desc[UR48][R4.64] ;  /* 0x0000003004137981 */ /* 0x0000a4000c1e1100 */
[----:B0-----:R-:W-:-:S04]  /*11f90*/  IADD3 R4, P1, R18, UR10, RZ ;  /* 0x0000000a12047c10 */ /* 0x001fc8000ff3e0ff */
[----:B---3--:R-:W-:Y:S02]  /*11fa0*/  IADD3.X R5, R17, UR11, RZ, P1, !PT ;  /* 0x0000000b11057c10 */ /* 0x008fe40008ffe4ff */
[----:B------:R-:W3:Y:S04]  /*11fb0*/  LDL.LU R17, [R1+0x2d8] ;  /* 0x0002d80001117983 */ /* 0x000ee80000300800 */
[----:B------:R4:W3:Y:S02]  /*11fc0*/  LDG.E.U8 R18, desc[UR48][R4.64] ;  /* 0x0000003004127981 */ /* 0x0008e4000c1e1100 */
[----:B----4-:R-:W-:-:S04]  /*11fd0*/  IADD3 R4, P1, R11, UR10, RZ ;  /* 0x0000000a0b047c10 */ /* 0x010fc8000ff3e0ff */
[----:B--2---:R-:W-:-:S05]  /*11fe0*/  IADD3.X R5, R10, UR11, RZ, P1, !PT ;  /* 0x0000000b0a057c10 */ /* 0x004fca0008ffe4ff */
[----:B------:R0:W2:Y:S02]  /*11ff0*/  LDG.E.U8 R11, desc[UR48][R4.64] ;  /* 0x00000030040b7981 */ /* 0x0000a4000c1e1100 */
[----:B0-----:R-:W-:-:S04]  /*12000*/  IADD3 R4, P1, R8, UR10, RZ ;  /* 0x0000000a08047c10 */ /* 0x001fc8000ff3e0ff */
[----:B------:R-:W-:-:S05]  /*12010*/  IADD3.X R5, R7, UR11, RZ, P1, !PT ;  /* 0x0000000b07057c10 */ /* 0x000fca0008ffe4ff */
[----:B------:R0:W4:Y:S02]  /*12020*/  LDG.E.U8 R20, desc[UR48][R4.64] ;  /* 0x0000003004147981 */ /* 0x000124000c1e1100 */
[----:B0-----:R-:W-:Y:S01]  /*12030*/  FMUL R5, R24, UR8 ;  /* 0x0000000818057c20 */ /* 0x001fe20008400000 */
[----:B------:R-:W-:-:S05]  /*12040*/  FMUL R4, R13, UR8 ;  /* 0x000000080d047c20 */ /* 0x000fca0008400000 */
[----:B------:R-:W-:Y:S01]  /*12050*/  FMNMX R4, R5, R4, !PT ;  /* 0x0000000405047209 */ /* 0x000fe20007800000 */
[----:B------:R-:W-:Y:S01]  /*12060*/  FMUL R5, R219, UR8 ;  /* 0x00000008db057c20 */ /* 0x000fe20008400000 */
[----:B------:R-:W-:Y:S01]  /*12070*/  FMUL R8, R146, UR8 ;  /* 0x0000000892087c20 */ /* 0x000fe20008400000 */
[----:B------:R-:W-:-:S03]  /*12080*/  FMUL R7, R217, UR8 ;  /* 0x00000008d9077c20 */ /* 0x000fc60008400000 */
[----:B------:R-:W-:Y:S01]  /*12090*/  FMNMX R4, R5, R4, !PT ;  /* 0x0000000405047209 */ /* 0x000fe20007800000 */
[----:B------:R-:W-:Y:S01]  /*120a0*/  FMUL R5, R151, UR8 ;  /* 0x0000000897057c20 */ /* 0x000fe20008400000 */
[----:B------:R-:W-:Y:S01]  /*120b0*/  FMNMX R8, R8, R7, !PT ;  /* 0x0000000708087209 */ /* 0x000fe20007800000 */
        /* <DEDUP_REMOVED lines=20> */
[----:B------:R-:W-:-:S03]  /*12200*/  WARPGROUP.DEPBAR.LE gsb0, 0x0 ;  /* 0x00008000000079c5 */ /* 0x000fc60000010000 */
[----:B------:R-:W-:Y:S01]  /*12210*/  FMNMX R4, R5, R4, !PT ;  /* 0x0000000405047209 */ /* 0x000fe20007800000 */
[----:B------:R-:W-:Y:S01]  /*12220*/  FMUL R5, R16, UR8 ;  /* 0x0000000810057c20 */ /* 0x000fe20008400000 */
[----:B------:R-:W-:Y:S01]  /*12230*/  FMUL R7, R141, UR8 ;  /* 0x000000088d077c20 */ /* 0x000fe20008400000 */
[----:B------:R-:W-:-:S03]  /*12240*/  WARPGROUP.ARRIVE ;  /* 0x00000000000079c5 */ /* 0x000fc60000000000 */
[----:B------:R-:W-:Y:S01]  /*12250*/  FMNMX R4, R5, R4, !PT ;  /* 0x0000000405047209 */ /* 0x000fe20007800000 */
[----:B------:R-:W-:Y:S01]  /*12260*/  FMUL R5, R116, UR8 ;  /* 0x0000000874057c20 */ /* 0x000fe20008400000 */
[----:B------:R-:W-:Y:S01]  /*12270*/  FMNMX R8, R7, R8, !PT ;  /* 0x0000000807087209 */ /* 0x000fe20007800000 */
[----:B------:R-:W2:Y:S01]  /*12280*/  LDL.LU R116, [R1+0xad0] ;  /* 0x000ad00001747983 */ /* 0x000ea20000300800 */
[----:B------:R-:W-:Y:S01]  /*12290*/  FMUL R7, R0, UR8 ;  /* 0x0000000800077c20 */ /* 0x000fe20008400000 */
[----:B------:R-:W-:Y:S02]  /*122a0*/  QGMMA.64x128x32.F32.E4M3.E4M3 R152, gdesc[UR28], R152, gsb0 ;  /* 0x01e000001c9879f3 */ /* 0x000fe40008000898 */
[----:B------:R0:W-:Y:S04]  /*122b0*/  STL [R1+0xa98], R0 ;  /* 0x000a980001007387 */ /* 0x0001e80000100800 */
[----:B0-----:R-:W4:Y:S01]  /*122c0*/  LDL.LU R0, [R1+0x2dc] ;  /* 0x0002dc0001007983 */ /* 0x001f220000300800 */
[----:B------:R-:W-:Y:S01]  /*122d0*/  FMNMX R4, R5, R4, !PT ;  /* 0x0000000405047209 */ /* 0x000fe20007800000 */
[----:B------:R-:W-:-:S05]  /*122e0*/  FMUL R5, R25, UR8 ;  /* 0x0000000819057c20 */ /* 0x000fca0008400000 */
[----:B------:R-:W-:Y:S01]  /*122f0*/  FMNMX R4, R5, R4, !PT ;  /* 0x0000000405047209 */ /* 0x000fe20007800000 */
[----:B------:R-:W-:-:S05]  /*12300*/  FMUL R5, R53, UR8 ;  /* 0x0000000835057c20 */ /* 0x000fca0008400000 */
[----:B------:R-:W-:Y:S01]  /*12310*/  FMNMX R4, R5, R4, !PT ;  /* 0x0000000405047209 */ /* 0x000fe20007800000 */
[----:B------:R-:W-:-:S05]  /*12320*/  FMUL R5, R52, UR8 ;  /* 0x0000000834057c20 */ /* 0x000fca0008400000 */
[----:B------:R-:W-:Y:S01]  /*12330*/  FMNMX R4, R5, R4, !PT ;  /* 0x0000000405047209 */ /* 0x000fe20007800000 */
[----:B------:R-:W-:-:S05]  /*12340*/  FMUL R5, R51, UR8 ;  /* 0x0000000833057c20 */ /* 0x000fca0008400000 */
        /* <DEDUP_REMOVED lines=27> */
[----:B------:R-:W-:Y:S01]  /*12500*/  FMUL R7, R43, UR8 ;  /* 0x000000082b077c20 */ /* 0x000fe20008400000 */
[----:B------:R-:W-:Y:S01]  /*12510*/  UIADD3.64 UR32, UR16, 0xc00, URZ ;  /* 0x00000c0010207897 */ /* 0x000fe2000fffe03f */
[----:B------:R-:W2:Y:S01]  /*12520*/  LDL.LU R138, [R1+0xacc] ;  /* 0x000acc00018a7983 */ /* 0x000ea20000300800 */
[----:B------:R-:W-:Y:S01]  /*12530*/  FMNMX R4, R5, R4, !PT ;  /* 0x0000000405047209 */ /* 0x000fe20007800000 */
[----:B------:R-:W-:Y:S01]  /*12540*/  FMUL R5, R75, UR8 ;  /* 0x000000084b057c20 */ /* 0x000fe20008400000 */
[----:B------:R-:W-:Y:S01]  /*12550*/  FMNMX R8, R7, R8, !PT ;  /* 0x0000000807087209 */ /* 0x000fe20007800000 */
[----:B------:R-:W-:Y:S01]  /*12560*/  FMUL R7, R36, UR8 ;  /* 0x0000000824077c20 */ /* 0x000fe20008400000 */
[----:B------:R-:W2:Y:S02]  /*12570*/  LDL.LU R75, [R1+0xac8] ;  /* 0x000ac800014b7983 */ /* 0x000ea40000300800 */
        /* <DEDUP_REMOVED lines=29> */
[----:B------:R-:W-:Y:S02]  /*12750*/  WARPGROUP.DEPBAR.LE gsb0, 0x0 ;  /* 0x00008000000079c5 */ /* 0x000fe40000010000 */
[----:B------:R-:W-:-:S06]  /*12760*/  WARPGROUP.ARRIVE ;  /* 0x00000000000079c5 */ /* 0x000fcc0000000000 */
[----:B------:R-:W-:Y:S01]  /*12770*/  QGMMA.64x128x32.F32.E4M3.E4M3 R152, gdesc[UR32], R152, gsb0 ;  /* 0x01e00000209879f3 */ /* 0x000fe20008000898 */
        /* <DEDUP_REMOVED lines=10> */
[----:B------:R-:W-:-:S04]  /*12820*/  FMNMX R7, R7, R8, !PT ;  /* 0x0000000807077209 */ /* 0x000fc80007800000 */
[----:B------:R-:W-:Y:S01]  /*12830*/  FMNMX R5, R5, R7, !PT ;  /* 0x0000000705057209 */ /* 0x000fe20007800000 */
[----:B------:R-:W-:Y:S02]  /*12840*/  FMUL R7, R76, UR8 ;  /* 0x000000084c077c20 */ /* 0x000fe40008400000 */
[----:B------:R-:W2:Y:S03]  /*12850*/  LDL.LU R76, [R1+0xab8] ;  /* 0x000ab800014c7983 */ /* 0x000ea60000300800 */
[----:B------:R-:W-:Y:S01]  /*12860*/  FMNMX R5, R7, R5, !PT ;  /* 0x0000000507057209 */ /* 0x000fe20007800000 */
[----:B------:R-:W-:Y:S02]  /*12870*/  FMUL R7, R97, UR8 ;  /* 0x0000000861077c20 */ /* 0x000fe40008400000 */
[----:B------:R-:W2:Y:S03]  /*12880*/  LDL.LU R97, [R1+0xab4] ;  /* 0x000ab40001617983 */ /* 0x000ea60000300800 */
[----:B------:R-:W-:Y:S01]  /*12890*/  FMNMX R5, R7, R5, !PT ;  /* 0x0000000507057209 */ /* 0x000fe20007800000 */
[----:B------:R-:W-:-:S02]  /*128a0*/  FMUL R7, R118, UR8 ;  /* 0x0000000876077c20 */ /* 0x000fc40008400000 */
[----:B------:R-:W2:Y:S03]  /*128b0*/  LDL.LU R118, [R1+0xab0] ;  /* 0x000ab00001767983 */ /* 0x000ea60000300800 */
[----:B------:R-:W-:Y:S01]  /*128c0*/  FMNMX R5, R7, R5, !PT ;  /* 0x0000000507057209 */ /* 0x000fe20007800000 */
[----:B------:R-:W-:Y:S02]  /*128d0*/  FMUL R7, R140, UR8 ;  /* 0x000000088c077c20 */ /* 0x000fe40008400000 */
[----:B------:R-:W2:Y:S03]  /*128e0*/  LDL.LU R140, [R1+0xaac] ;  /* 0x000aac00018c7983 */ /* 0x000ea60000300800 */
[----:B------:R-:W-:Y:S01]  /*128f0*/  FMNMX R7, R7, R5, !PT ;  /* 0x0000000507077209 */ /* 0x000fe20007800000 */
[----:B------:R-:W-:-:S05]  /*12900*/  FMUL R5, R14, UR8 ;  /* 0x000000080e057c20 */ /* 0x000fca0008400000 */
[----:B------:R-:W-:Y:S01]  /*12910*/  FMNMX R5, R5, R7, !PT ;  /* 0x0000000705057209 */ /* 0x000fe20007800000 */
[----:B------:R-:W-:Y:S02]  /*12920*/  FMUL R7, R9, UR8 ;  /* 0x0000000809077c20 */ /* 0x000fe40008400000 */
[----:B------:R-:W2:Y:S04]  /*12930*/  LDL.LU R9, [R1+0xaa8] ;  /* 0x000aa80001097983 */ /* 0x000ea80000300800 */
[----:B------:R-:W0:Y:S01]  /*12940*/  SHFL.BFLY PT, R8, R4, 0x2, 0x1f ;  /* 0x0c401f0004087f89 */ /* 0x000e2200000e0000 */
[----:B------:R-:W-:Y:S01]  /*12950*/  UIADD3.64 UR36, UR16, 0xc02, URZ ;  /* 0x00000c0210247897 */ /* 0x000fe2000fffe03f */
[----:B------:R-:W-:Y:S02]  /*12960*/  FMNMX R5, R7, R5, !PT ;  /* 0x0000000507057209 */ /* 0x000fe40007800000 */
[----:B0-----:R-:W-:-:S05]  /*12970*/  FMNMX R4, R4, R8, !PT ;  /* 0x0000000804047209 */ /* 0x001fca0007800000 */
[----:B------:R-:W0:Y:S04]  /*12980*/  SHFL.BFLY PT, R14, R4, 0x1, 0x1f ;  /* 0x0c201f00040e7f89 */ /* 0x000e2800000e0000 */
[----:B------:R-:W1:Y:S01]  /*12990*/  SHFL.BFLY PT, R8, R5, 0x2, 0x1f ;  /* 0x0c401f0005087f89 */ /* 0x000e6200000e0000 */
[----:B------:R-:W-:Y:S02]  /*129a0*/  WARPGROUP.DEPBAR.LE gsb0, 0x0 ;  /* 0x00008000000079c5 */ /* 0x000fe40000010000 */
[----:B------:R-:W-:-:S06]  /*129b0*/  WARPGROUP.ARRIVE ;  /* 0x00000000000079c5 */ /* 0x000fcc0000000000 */
[----:B------:R-:W-:Y:S01]  /*129c0*/  QGMMA.64x128x32.F32.E4M3.E4M3 R152, gdesc[UR36], R152, gsb0 ;  /* 0x01e00000249879f3 */ /* 0x000fe20008000898 */
[----:B0-----:R-:W-:-:S04]  /*129d0*/  FMNMX R14, R4, R14, !PT ;  /* 0x0000000e040e7209 */ /* 0x001fc80007800000 */
[----:B---3--:R-:W-:Y:S02]  /*129e0*/  FMNMX R14, R14, R17, !PT ;  /* 0x000000110e0e7209 */ /* 0x008fe40007800000 */
[----:B-1----:R-:W-:-:S03]  /*129f0*/  FMNMX R4, R5, R8, !PT ;  /* 0x0000000805047209 */ /* 0x002fc60007800000 */
[--C-:B------:R-:W-:Y:S01]  /*12a00*/  FFMA R7, R24, UR8, -R14.reuse ;  /* 0x0000000818077c23 */ /* 0x100fe2000800080e */
[----:B------:R-:W-:Y:S02]  /*12a10*/  FFMA R5, R13, UR8, -R14 ;  /* 0x000000080d057c23 */ /* 0x000fe4000800080e */
[----:B------:R-:W0:Y:S01]  /*12a20*/  SHFL.BFLY PT, R13, R4, 0x1, 0x1f ;  /* 0x0c201f00040d7f89 */ /* 0x000e2200000e0000 */
[----:B------:R-:W-:-:S04]  /*12a30*/  FMUL R7, R7, 1.4426950216293334961 ;  /* 0x3fb8aa3b07077820 */ /* 0x000fc80000400000 */
[----:B------:R1:W-:Y:S02]  /*12a40*/  MUFU.EX2 R24, R7 ;  /* 0x0000000700187308 */ /* 0x0003e40000000800 */
[----:B-1----:R-:W-:Y:S01]  /*12a50*/  FMUL R7, R5, 1.4426950216293334961 ;  /* 0x3fb8aa3b05077820 */ /* 0x002fe20000400000 */
[----:B------:R-:W-:-:S05]  /*12a60*/  FFMA R5, R219, UR8, -R14 ;  /* 0x00000008db057c23 */ /* 0x000fca000800080e */
[----:B------:R1:W3:Y:S02]  /*12a70*/  MUFU.EX2 R219, R7 ;  /* 0x0000000700db7308 */ /* 0x0002e40000000800 */
[----:B-1----:R-:W-:Y:S01]  /*12a80*/  FMUL R7, R5, 1.4426950216293334961 ;  /* 0x3fb8aa3b05077820 */ /* 0x002fe20000400000 */
[----:B------:R-:W-:-:S05]  /*12a90*/  FFMA R5, R151, UR8, -R14 ;  /* 0x0000000897057c23 */ /* 0x000fca000800080e */
[----:B------:R1:W3:Y:S02]  /*12aa0*/  MUFU.EX2 R151, R7 ;  /* 0x0000000700977308 */ /* 0x0002e40000000800 */
[----:B-1----:R-:W-:Y:S01]  /*12ab0*/  FMUL R7, R5, 1.4426950216293334961 ;  /* 0x3fb8aa3b05077820 */ /* 0x002fe20000400000 */
[----:B------:R-:W-:-:S05]  /*12ac0*/  FFMA R5, R150, UR8, -R14 ;  /* 0x0000000896057c23 */ /* 0x000fca000800080e */
[----:B------:R1:W3:Y:S01]  /*12ad0*/  MUFU.EX2 R150, R7 ;  /* 0x0000000700967308 */ /* 0x0002e20000000800 */
[----:B0-----:R-:W-:Y:S01]  /*12ae0*/  FMNMX R13, R4, R13, !PT ;  /* 0x0000000d040d7209 */ /* 0x001fe20007800000 */
[--C-:B------:R-:W-:Y:S01]  /*12af0*/  FFMA R4, R148, UR8, -R14.reuse ;  /* 0x0000000894047c23 */ /* 0x100fe2000800080e */
[----:B-1----:R-:W-:Y:S01]  /*12b00*/  FMUL R7, R5, 1.4426950216293334961 ;  /* 0x3fb8aa3b05077820 */ /* 0x002fe20000400000 */
[----:B------:R-:W-:-:S04]  /*12b10*/  FFMA R5, R149, UR8, -R14 ;  /* 0x0000000895057c23 */ /* 0x000fc8000800080e */
[----:B------:R-:W-:-:S04]  /*12b20*/  FMUL R5, R5, 1.4426950216293334961 ;  /* 0x3fb8aa3b05057820 */ /* 0x000fc80000400000 */
[----:B------:R0:W-:Y:S01]  /*12b30*/  MUFU.EX2 R148, R5 ;  /* 0x0000000500947308 */ /* 0x0001e20000000800 */
[----:B----4-:R-:W-:Y:S01]  /*12b40*/  FMNMX R13, R13, R0, !PT ;  /* 0x000000000d0d7209 */ /* 0x010fe20007800000 */
[----:B0-----:R-:W-:Y:S01]  /*12b50*/  FMUL R5, R4, 1.4426950216293334961 ;  /* 0x3fb8aa3b04057820 */ /* 0x001fe20000400000 */
[----:B------:R-:W-:-:S05]  /*12b60*/  FFMA R4, R147, UR8, -R14 ;  /* 0x0000000893047c23 */ /* 0x000fca000800080e */
[----:B------:R-:W0:Y:S08]  /*12b70*/  MUFU.EX2 R149, R7 ;  /* 0x0000000700957308 */ /* 0x000e300000000800 */
[----:B------:R1:W4:Y:S02]  /*12b80*/  MUFU.EX2 R147, R5 ;  /* 0x0000000500937308 */ /* 0x0003240000000800 */
[----:B-1----:R-:W-:Y:S01]  /*12b90*/  FMUL R5, R4, 1.4426950216293334961 ;  /* 0x3fb8aa3b04057820 */ /* 0x002fe20000400000 */
[----:B------:R-:W-:-:S05]  /*12ba0*/  FFMA R4, R146, UR8, -R13 ;  /* 0x0000000892047c23 */ /* 0x000fca000800080d */
[----:B------:R1:W4:Y:S01]  /*12bb0*/  MUFU.EX2 R146, R5 ;  /* 0x0000000500927308 */ /* 0x0003220000000800 */
[----:B---3--:R-:W-:Y:S04]  /*12bc0*/  STL [R1+0x310], R219 ;  /* 0x000310db01007387 */ /* 0x008fe80000100800 */
[----:B------:R-:W-:Y:S01]  /*12bd0*/  STL [R1+0x30c], R151 ;  /* 0x00030c9701007387 */ /* 0x000fe20000100800 */
[----:B-1----:R-:W-:Y:S01]  /*12be0*/  FMUL R5, R4, 1.4426950216293334961 ;  /* 0x3fb8aa3b04057820 */ /* 0x002fe20000400000 */
[----:B------:R-:W-:Y:S02]  /*12bf0*/  FFMA R4, R217, UR8, -R13 ;  /* 0x00000008d9047c23 */ /* 0x000fe4000800080d */
[----:B------:R-:W-:Y:S01]  /*12c00*/  STL [R1+0x31c], R150 ;  /* 0x00031c9601007387 */ /* 0x000fe20000100800 */
[----:B------:R1:W3:Y:S03]  /*12c10*/  MUFU.EX2 R217, R5 ;  /* 0x0000000500d97308 */ /* 0x0002e60000000800 */
[----:B0-----:R-:W-:Y:S04]  /*12c20*/  STL [R1+0x318], R149 ;  /* 0x0003189501007387 */ /* 0x001fe80000100800 */
[----:B------:R-:W-:Y:S01]  /*12c30*/  STL [R1+0x308], R148 ;  /* 0x0003089401007387 */ /* 0x000fe20000100800 */
[----:B-1----:R-:W-:-:S03]  /*12c40*/  FMUL R5, R4, 1.4426950216293334961 ;  /* 0x3fb8aa3b04057820 */ /* 0x002fc60000400000 */
[----:B----4-:R-:W-:Y:S01]  /*12c50*/  STL [R1+0x304], R147 ;  /* 0x0003049301007387 */ /* 0x010fe20000100800 */
[----:B------:R-:W-:-:S03]  /*12c60*/  FFMA R4, R15, UR8, -R13 ;  /* 0x000000080f047c23 */ /* 0x000fc6000800080d */
[----:B------:R-:W-:Y:S04]  /*12c70*/  STL [R1+0x324], R146 ;  /* 0x0003249201007387 */ /* 0x000fe80000100800 */
[----:B------:R-:W4:Y:S01]  /*12c80*/  LDL.LU R15, [R1+0xaa4] ;  /* 0x000aa400010f7983 */ /* 0x000f220000300800 */
[----:B------:R-:W-:Y:S01]  /*12c90*/  UIADD3.64 UR40, UR16, 0xc04, URZ ;  /* 0x00000c0410287897 */ /* 0x000fe2000fffe03f */
[----:B------:R-:W-:Y:S02]  /*12ca0*/  WARPGROUP.DEPBAR.LE gsb0, 0x0 ;  /* 0x00008000000079c5 */ /* 0x000fe40000010000 */
[----:B------:R-:W-:-:S06]  /*12cb0*/  WARPGROUP.ARRIVE ;  /* 0x00000000000079c5 */ /* 0x000fcc0000000000 */
[----:B------:R-:W-:Y:S01]  /*12cc0*/  QGMMA.64x128x32.F32.E4M3.E4M3 R152, gdesc[UR40], R152, gsb0 ;  /* 0x01e00000289879f3 */ /* 0x000fe20008000898 */
[----:B------:R0:W1:Y:S02]  /*12cd0*/  MUFU.EX2 R7, R5 ;  /* 0x0000000500077308 */ /* 0x0000640000000800 */
[----:B0-----:R-:W-:Y:S01]  /*12ce0*/  FMUL R5, R4, 1.4426950216293334961 ;  /* 0x3fb8aa3b04057820 */ /* 0x001fe20000400000 */
[----:B------:R-:W-:-:S05]  /*12cf0*/  FFMA R4, R145, UR8, -R13 ;  /* 0x0000000891047c23 */ /* 0x000fca000800080d */
[----:B------:R0:W1:Y:S02]  /*12d00*/  MUFU.EX2 R145, R5 ;  /* 0x0000000500917308 */ /* 0x0000640000000800 */
[----:B0-----:R-:W-:Y:S01]  /*12d10*/  FMUL R5, R4, 1.4426950216293334961 ;  /* 0x3fb8aa3b04057820 */ /* 0x001fe20000400000 */
[----:B------:R-:W-:-:S05]  /*12d20*/  FFMA R4, R144, UR8, -R13 ;  /* 0x0000000890047c23 */ /* 0x000fca000800080d */
[----:B------:R0:W-:Y:S02]  /*12d30*/  MUFU.EX2 R144, R5 ;  /* 0x0000000500907308 */ /* 0x0001e40000000800 */
[----:B0-----:R-:W-:Y:S01]  /*12d40*/  FMUL R5, R4, 1.4426950216293334961 ;  /* 0x3fb8aa3b04057820 */ /* 0x001fe20000400000 */
[----:B------:R-:W-:-:S05]  /*12d50*/  FFMA R4, R143, UR8, -R13 ;  /* 0x000000088f047c23 */ /* 0x000fca000800080d */
[----:B------:R0:W-:Y:S02]  /*12d60*/  MUFU.EX2 R143, R5 ;  /* 0x00000005008f7308 */ /* 0x0001e40000000800 */
[----:B0-----:R-:W-:Y:S01]  /*12d70*/  FMUL R5, R4, 1.4426950216293334961 ;  /* 0x3fb8aa3b04057820 */ /* 0x001fe20000400000 */
[----:B------:R-:W-:-:S05]  /*12d80*/  FFMA R4, R142, UR8, -R13 ;  /* 0x000000088e047c23 */ /* 0x000fca000800080d */
[----:B------:R0:W2:Y:S02]  /*12d90*/  MUFU.EX2 R142, R5 ;  /* 0x00000005008e7308 */ /* 0x0000a40000000800 */
[----:B0-----:R-:W-:Y:S01]  /*12da0*/  FMUL R5, R4, 1.4426950216293334961 ;  /* 0x3fb8aa3b04057820 */ /* 0x001fe20000400000 */
[----:B------:R-:W-:-:S04]  /*12db0*/  FFMA R4, R141, UR8, -R13 ;  /* 0x000000088d047c23 */ /* 0x000fc8000800080d */
[----:B------:R-:W-:Y:S01]  /*12dc0*/  FMUL R4, R4, 1.4426950216293334961 ;  /* 0x3fb8aa3b04047820 */ /* 0x000fe20000400000 */
[----:B------:R0:W-:Y:S01]  /*12dd0*/  MUFU.EX2 R141, R5 ;  /* 0x00000005008d7308 */ /* 0x0001e20000000800 */
[----:B------:R-:W-:-:S07]  /*12de0*/  F2FP.SATFINITE.E4M3.F32.PACK_AB_MERGE_C R8, R219, R24, RZ ;  /* 0x00000018db08723e */ /* 0x000fce00048070ff */
[----:B------:R2:W2:Y:S01]  /*12df0*/  MUFU.EX2 R10, R4 ;  /* 0x00000004000a7308 */ /* 0x0004a20000000800 */
[----:B---3--:R-:W-:Y:S01]  /*12e00*/  STL [R1+0x300], R217 ;  /* 0x000300d901007387 */ /* 0x008fe20000100800 */
[----:B-1----:R-:W-:-:S03]  /*12e10*/  F2FP.SATFINITE.E4M3.F32.PACK_AB_MERGE_C R8, R7, R217, R8 ;  /* 0x000000d90708723e */ /* 0x002fc60004807008 */
[----:B------:R1:W-:Y:S01]  /*12e20*/  STL [R1+0x2ec], R7 ;  /* 0x0002ec0701007387 */ /* 0x0003e20000100800 */
[----:B0-----:R-:W-:Y:S02]  /*12e30*/  F2FP.SATFINITE.E4M3.F32.PACK_AB_MERGE_C R5, R148, R149, RZ ;  /* 0x000000959405723e */ /* 0x001fe400048070ff */
[----:B--2---:R-:W-:Y:S01]  /*12e40*/  F2FP.SATFINITE.E4M3.F32.PACK_AB_MERGE_C R4, R146, R147, RZ ;  /* 0x000000939204723e */ /* 0x004fe200048070ff */
[----:B------:R-:W-:Y:S01]  /*12e50*/  STL [R1+0x2e8], R145 ;  /* 0x0002e89101007387 */ /* 0x000fe20000100800 */
[----:B-1----:R-:W-:Y:S02]  /*12e60*/  F2FP.SATFINITE.E4M3.F32.PACK_AB_MERGE_C R7, R150, R151, RZ ;  /* 0x000000979607723e */ /* 0x002fe400048070ff */
[----:B------:R-:W0:Y:S01]  /*12e70*/  S2R R151, SR_TID.X ;  /* 0x0000000000977919 */ /* 0x000e220000002100 */
[----:B------:R-:W-:Y:S02]  /*12e80*/  F2FP.SATFINITE.E4M3.F32.PACK_AB_MERGE_C R5, R142, R143, R5 ;  /* 0x0000008f8e05723e */ /* 0x000fe40004807005 */
[----:B------:R-:W-:Y:S01]  /*12e90*/  F2FP.SATFINITE.E4M3.F32.PACK_AB_MERGE_C R7, R144, R145, R7 ;  /* 0x000000919007723e */ /* 0x000fe20004807007 */
[----:B------:R-:W-:Y:S01]  /*12ea0*/  STL [R1+0x2f4], R144 ;  /* 0x0002f49001007387 */ /* 0x000fe20000100800 */
[----:B------:R-:W-:-:S03]  /*12eb0*/  F2FP.SATFINITE.E4M3.F32.PACK_AB_MERGE_C R4, R10, R141, R4 ;  /* 0x0000008d0a04723e */ /* 0x000fc60004807004 */
[----:B------:R-:W-:Y:S01]  /*12ec0*/  STL [R1+0x2f0], R143 ;  /* 0x0002f08f01007387 */ /* 0x000fe20000100800 */
[----:B------:R-:W-:-:S03]  /*12ed0*/  SEL R217, R7, R8, !P0 ;  /* 0x0000000807d97207 */ /* 0x000fc60004000000 */
[----:B------:R-:W-:Y:S01]  /*12ee0*/  STL [R1+0x2f8], R142 ;  /* 0x0002f88e01007387 */ /* 0x000fe20000100800 */
[----:B------:R-:W-:-:S03]  /*12ef0*/  SEL R219, R4, R5, !P0 ;  /* 0x0000000504db7207 */ /* 0x000fc60004000000 */
[----:B------:R-:W-:Y:S04]  /*12f00*/  STL [R1+0x2fc], R141 ;  /* 0x0002fc8d01007387 */ /* 0x000fe80000100800 */
[----:B------:R1:W-:Y:S01]  /*12f10*/  STL [R1+0x314], R10 ;  /* 0x0003140a01007387 */ /* 0x0003e20000100800 */
[----:B------:R-:W-:Y:S02]  /*12f20*/  WARPGROUP.DEPBAR.LE gsb0, 0x0 ;  /* 0x00008000000079c5 */ /* 0x000fe40000010000 */
[----:B------:R-:W-:Y:S01]  /*12f30*/  BAR.SYNC.DEFER_BLOCKING 0x0 ;  /* 0x0000000000007b1d */ /* 0x000fe20000010000 */
[----:B-1----:R-:W-:Y:S02]  /*12f40*/  SEL R10, R8, R7, !P0 ;  /* 0x00000007080a7207 */ /* 0x002fe40004000000 */
[----:B------:R-:W-:-:S02]  /*12f50*/  SEL R8, R5, R4, !P0 ;  /* 0x0000000405087207 */ /* 0x000fc40004000000 */
[----:B------:R-:W-:Y:S02]  /*12f60*/  LOP3.LUT R5, R9, 0x20, RZ, 0x3c, !PT ;  /* 0x0000002009057812 */ /* 0x000fe400078e3cff */
[----:B0-----:R-:W-:Y:S01]  /*12f70*/  LOP3.LUT P2, RZ, R151, 0x80, RZ, 0xc0, !PT ;  /* 0x0000008097ff7812 */ /* 0x001fe2000784c0ff */
        /* <DEDUP_REMOVED lines=47> */
[----:B------:R-:W-:Y:S01]  /*13270*/  STS.U8 [R5+UR6+0x13d00], R103 ;  /* 0x013d006705007988 */ /* 0x000fe20008000006 */
[----:B------:R-:W-:-:S03]  /*13280*/  SEL R4, RZ, 0x90, !P2 ;  /* 0x00000090ff047807 */ /* 0x000fc60005000000 */
[----:B------:R-:W-:Y:S04]  /*13290*/  STS.U8 [R5+UR6+0x14100], R102 ;  /* 0x0141006605007988 */ /* 0x000fe80008000006 */
[----:B------:R-:W-:Y:S04]  /*132a0*/  STS.U8 [R5+UR6+0x14500], R101 ;  /* 0x0145006505007988 */ /* 0x000fe80008000006 */
[----:B------:R-:W-:Y:S04]  /*132b0*/  STS.U8 [R5+UR6+0x14900], R100 ;  /* 0x0149006405007988 */ /* 0x000fe80008000006 */
[----:B------:R-:W-:Y:S01]  /*132c0*/  STS.U8 [R5+UR6+0x14d00], R99 ;  /* 0x014d006305007988 */ /* 0x000fe20008000006 */
[----:B------:R-:W-:-:S03]  /*132d0*/  LOP3.LUT R4, R4, 0x7f, R151, 0x78, !PT ;  /* 0x0000007f04047812 */ /* 0x000fc600078e7897 */
        /* <DEDUP_REMOVED lines=37> */
[----:B------:R-:W-:-:S03]  /*13530*/  LOP3.LUT P1, RZ, R151, 0x80, RZ, 0xc0, !PT ;  /* 0x0000008097ff7812 */ /* 0x000fc6000782c0ff */
[----:B------:R-:W-:Y:S04]  /*13540*/  STS.U8 [R4+UR6+0x16200], R239 ;  /* 0x016200ef04007988 */ /* 0x000fe80008000006 */
[----:B------:R-:W-:Y:S04]  /*13550*/  STS.U8 [R4+UR6+0x16600], R235 ;  /* 0x016600eb04007988 */ /* 0x000fe80008000006 */
[----:B------:R-:W-:Y:S04]  /*13560*/  STS.U8 [R4+UR6+0x16a00], R231 ;  /* 0x016a00e704007988 */ /* 0x000fe80008000006 */
[----:B------:R-:W-:Y:S04]  /*13570*/  STS.U8 [R4+UR6+0x16e00], R227 ;  /* 0x016e00e304007988 */ /* 0x000fe80008000006 */
[----:B------:R-:W-:Y:S04]  /*13580*/  STS.U8 [R4+UR6+0x17200], R223 ;  /* 0x017200df04007988 */ /* 0x000fe80008000006 */
[----:B------:R-:W-:Y:S04]  /*13590*/  STS.U8 [R4+UR6+0x17600], R218 ;  /* 0x017600da04007988 */ /* 0x000fe80008000006 */
[----:B------:R0:W-:Y:S02]  /*135a0*/  STS.U8 [R4+UR6+0x17a00], R21 ;  /* 0x017a001504007988 */ /* 0x0001e40008000006 */
[----:B0-----:R-:W-:-:S04]  /*135b0*/  SEL R21, RZ, 0x90, !P1 ;  /* 0x00000090ff157807 */ /* 0x001fc80004800000 */
[----:B------:R-:W-:-:S04]  /*135c0*/  LOP3.LUT R21, R21, 0x7f, R151, 0x78, !PT ;  /* 0x0000007f15157812 */ /* 0x000fc800078e7897 */
[----:B------:R-:W-:Y:S01]  /*135d0*/  LOP3.LUT R21, R21, 0x60, RZ, 0x3c, !PT ;  /* 0x0000006015157812 */ /* 0x000fe200078e3cff */
[----:B------:R-:W-:Y:S04]  /*135e0*/  STS.U8 [R4+UR6+0x17e00], R11 ;  /* 0x017e000b04007988 */ /* 0x000fe80008000006 */
[----:B------:R-:W-:Y:S04]  /*135f0*/  STS.U8 [R21+UR6+0x10300], R76 ;  /* 0x0103004c15007988 */ /* 0x000fe80008000006 */
[----:B------:R-:W-:Y:S04]  /*13600*/  STS.U8 [R21+UR6+0x10700], R75 ;  /* 0x0107004b15007988 */ /* 0x000fe80008000006 */
[----:B------:R-:W-:Y:S01]  /*13610*/  STS.U8 [R21+UR6+0x10b00], R74 ;  /* 0x010b004a15007988 */ /* 0x000fe20008000006 */
[----:B------:R-:W-:-:S03]  /*13620*/  IMAD.MOV.U32 R218, RZ, RZ, R25 ;  /* 0x000000ffffda7224 */ /* 0x000fc600078e0019 */
[----:B------:R-:W-:Y:S01]  /*13630*/  STS.U8 [R21+UR6+0x10f00], R73 ;  /* 0x010f004915007988 */ /* 0x000fe20008000006 */
[----:B------:R-:W-:-:S03]  /*13640*/  IMAD.MOV.U32 R221, RZ, RZ, R24 ;  /* 0x000000ffffdd7224 */ /* 0x000fc600078e0018 */
[----:B------:R-:W-:Y:S01]  /*13650*/  STS.U8 [R21+UR6+0x11300], R72 ;  /* 0x0113004815007988 */ /* 0x000fe20008000006 */
[----:B------:R-:W-:-:S03]  /*13660*/  IMAD.MOV.U32 R229, RZ, RZ, R27 ;  /* 0x000000ffffe57224 */ /* 0x000fc600078e001b */
[----:B------:R-:W-:Y:S01]  /*13670*/  STS.U8 [R21+UR6+0x11700], R71 ;  /* 0x0117004715007988 */ /* 0x000fe20008000006 */
[----:B------:R-:W-:-:S03]  /*13680*/  IMAD.MOV.U32 R238, RZ, RZ, R26 ;  /* 0x000000ffffee7224 */ /* 0x000fc600078e001a */
[----:B------:R0:W-:Y:S01]  /*13690*/  STL [R1+0x88c], R9 ;  /* 0x00088c0901007387 */ /* 0x0001e20000100800 */
[----:B------:R-:W-:-:S03]  /*136a0*/  IMAD.MOV.U32 R252, RZ, RZ, R29 ;  /* 0x000000fffffc7224 */ /* 0x000fc600078e001d */
[----:B------:R-:W-:Y:S01]  /*136b0*/  STS.U8 [R21+UR6+0x11b00], R70 ;  /* 0x011b004615007988 */ /* 0x000fe20008000006 */
[----:B------:R-:W-:-:S03]  /*136c0*/  IMAD.MOV.U32 R225, RZ, RZ, R28 ;  /* 0x000000ffffe17224 */ /* 0x000fc600078e001c */
[----:B------:R-:W-:Y:S01]  /*136d0*/  STS.U8 [R21+UR6+0x11f00], R69 ;  /* 0x011f004515007988 */ /* 0x000fe20008000006 */
[----:B------:R-:W-:-:S03]  /*136e0*/  IMAD.MOV.U32 R248, RZ, RZ, R31 ;  /* 0x000000fffff87224 */ /* 0x000fc600078e001f */
[----:B------:R-:W2:Y:S01]  /*136f0*/  LDL.LU.64 R24, [R1] ;  /* 0x0000000001187983 */ /* 0x000ea20000300a00 */
[----:B------:R-:W-:-:S03]  /*13700*/  IMAD.MOV.U32 R234, RZ, RZ, R30 ;  /* 0x000000ffffea7224 */ /* 0x000fc600078e001e */
[----:B------:R-:W-:Y:S01]  /*13710*/  STS.U8 [R21+UR6+0x12300], R68 ;  /* 0x0123004415007988 */ /* 0x000fe20008000006 */
[----:B------:R-:W-:-:S03]  /*13720*/  IMAD.MOV.U32 R232, RZ, RZ, R33 ;  /* 0x000000ffffe87224 */ /* 0x000fc600078e0021 */
[----:B------:R-:W3:Y:S01]  /*13730*/  LDL.LU.64 R26, [R1+0x8] ;  /* 0x00000800011a7983 */ /* 0x000ee20000300a00 */
[----:B------:R-:W-:-:S03]  /*13740*/  IMAD.MOV.U32 R236, RZ, RZ, R32 ;  /* 0x000000ffffec7224 */ /* 0x000fc600078e0020 */
[----:B------:R-:W-:Y:S01]  /*13750*/  STS.U8 [R21+UR6+0x12700], R67 ;  /* 0x0127004315007988 */ /* 0x000fe20008000006 */
[----:B------:R-:W-:-:S03]  /*13760*/  IMAD.MOV.U32 R240, RZ, RZ, R35 ;  /* 0x000000fffff07224 */ /* 0x000fc600078e0023 */
[----:B------:R-:W2:Y:S01]  /*13770*/  LDL.LU.64 R28, [R1+0x10] ;  /* 0x00001000011c7983 */ /* 0x000ea20000300a00 */
        /* <DEDUP_REMOVED lines=26> */
[----:B0-----:R-:W-:-:S03]  /*13920*/  IMAD.MOV.U32 R9, RZ, RZ, R49 ;  /* 0x000000ffff097224 */ /* 0x001fc600078e0031 */
        /* <DEDUP_REMOVED lines=11> */
[----:B------:R-:W-:-:S03]  /*139e0*/  FFMA R7, R56, UR8, -R14 ;  /* 0x0000000838077c23 */ /* 0x000fc6000800080e */
[----:B------:R-:W2:Y:S04]  /*139f0*/  LDL.LU.64 R48, [R1+0x60] ;  /* 0x0000600001307983 */ /* 0x000ea80000300a00 */
[----:B------:R-:W-:Y:S04]  /*13a00*/  STS.U8 [R21+UR6+0x15300], R55 ;  /* 0x0153003715007988 */ /* 0x000fe80008000006 */
[----:B------:R-:W2:Y:S04]  /*13a10*/  LDL.LU.64 R50, [R1+0x68] ;  /* 0x0000680001327983 */ /* 0x000ea80000300a00 */
[----:B------:R0:W-:Y:S04]  /*13a20*/  STS.U8 [R21+UR6+0x15700], R54 ;  /* 0x0157003615007988 */ /* 0x0001e80008000006 */
[----:B------:R-:W2:Y:S04]  /*13a30*/  LDL.LU.64 R52, [R1+0x70] ;  /* 0x0000700001347983 */ /* 0x000ea80000300a00 */
[----:B0-----:R-:W2:Y:S04]  /*13a40*/  LDL.LU.64 R54, [R1+0x78] ;  /* 0x0000780001367983 */ /* 0x001ea80000300a00 */
[----:B------:R-:W2:Y:S04]  /*13a50*/  LDL.LU.64 R56, [R1+0x80] ;  /* 0x0000800001387983 */ /* 0x000ea80000300a00 */
        /* <DEDUP_REMOVED lines=23> */
[----:B------:R-:W2:Y:S01]  /*13bd0*/  LDL.LU.64 R104, [R1+0x140] ;  /* 0x0001400001687983 */ /* 0x000ea20000300a00 */
[----:B------:R-:W-:-:S03]  /*13be0*/  FMUL R7, R7, 1.4426950216293334961 ;  /* 0x3fb8aa3b07077820 */ /* 0x000fc60000400000 */
[----:B------:R-:W2:Y:S04]  /*13bf0*/  LDL.LU.64 R106, [R1+0x148] ;  /* 0x00014800016a7983 */ /* 0x000ea80000300a00 */
[----:B------:R-:W2:Y:S04]  /*13c00*/  LDL.LU.64 R108, [R1+0x150] ;  /* 0x00015000016c7983 */ /* 0x000ea80000300a00 */
[----:B------:R-:W2:Y:S04]  /*13c10*/  LDL.LU.64 R110, [R1+0x158] ;  /* 0x00015800016e7983 */ /* 0x000ea80000300a00 */
[----:B------:R-:W2:Y:S04]  /*13c20*/  LDL.LU.64 R112, [R1+0x160] ;  /* 0x0001600001707983 */ /* 0x000ea80000300a00 */
[----:B------:R-:W2:Y:S04]  /*13c30*/  LDL.LU.64 R114, [R1+0x168] ;  /* 0x0001680001727983 */ /* 0x000ea80000300a00 */
[----:B------:R-:W2:Y:S04]  /*13c40*/  LDL.LU.64 R116, [R1+0x170] ;  /* 0x0001700001747983 */ /* 0x000ea80000300a00 */
[----:B------:R-:W-:Y:S04]  /*13c50*/  STS.U8 [R21+UR6+0x15b00], R249 ;  /* 0x015b00f915007988 */ /* 0x000fe80008000006 */
[----:B------:R-:W2:Y:S04]  /*13c60*/  LDL.LU.64 R118, [R1+0x178] ;  /* 0x0001780001767983 */ /* 0x000ea80000300a00 */
[----:B------:R0:W-:Y:S04]  /*13c70*/  STS.U8 [R21+UR6+0x15f00], R245 ;  /* 0x015f00f515007988 */ /* 0x0001e80008000006 */
[----:B------:R-:W2:Y:S04]  /*13c80*/  LDL.LU.64 R120, [R1+0x180] ;  /* 0x0001800001787983 */ /* 0x000ea80000300a00 */
[----:B------:R-:W2:Y:S01]  /*13c90*/  LDL.LU.64 R122, [R1+0x188] ;  /* 0x00018800017a7983 */ /* 0x000ea20000300a00 */
[----:B0-----:R0:W1:Y:S03]  /*13ca0*/  MUFU.EX2 R245, R7 ;  /* 0x0000000700f57308 */ /* 0x0010660000000800 */
        /* <DEDUP_REMOVED lines=12> */
[----:B0-----:R-:W-:-:S03]  /*13d70*/  FFMA R7, R16, UR8, -R14 ;  /* 0x0000000810077c23 */ /* 0x001fc6000800080e */
[----:B----4-:R0:W-:Y:S04]  /*13d80*/  SHFL.IDX PT, R5, R8, R15, 0x1f ;  /* 0x00001f0f08057589 */ /* 0x0101e800000e0000 */
[----:B------:R-:W4:Y:S04]  /*13d90*/  LDL.LU.64 R148, [R1+0x1f0] ;  /* 0x0001f00001947983 */ /* 0x000f280000300a00 */
[----:B------:R-:W4:Y:S01]  /*13da0*/  LDL.LU.64 R150, [R1+0x1f8] ;  /* 0x0001f80001967983 */ /* 0x000f220000300a00 */
[----:B0-----:R-:W-:-:S03]  /*13db0*/  FADD R8, -R14, R17 ;  /* 0x000000110e087221 */ /* 0x001fc60000000100 */
[----:B------:R-:W4:Y:S04]  /*13dc0*/  LDL.LU R17, [R1+0xaa0] ;  /* 0x000aa00001117983 */ /* 0x000f280000300800 */
[----:B-1----:R-:W-:Y:S04]  /*13dd0*/  STL [R1+0x270], R245 ;  /* 0x000270f501007387 */ /* 0x002fe80000100800 */
[----:B------:R-:W4:Y:S04]  /*13de0*/  LDL.LU R16, [R1+0xa9c] ;  /* 0x000a9c0001107983 */ /* 0x000f280000300800 */
[----:B------:R-:W-:Y:S04]  /*13df0*/  STS.U8 [R21+UR6+0x16300], R241 ;  /* 0x016300f115007988 */ /* 0x000fe80008000006 */
[----:B------:R0:W-:Y:S04]  /*13e00*/  STS.U8 [R21+UR6+0x16700], R237 ;  /* 0x016700ed15007988 */ /* 0x0001e80008000006 */
[----:B------:R1:W-:Y:S04]  /*13e10*/  STS.U8 [R21+UR6+0x16b00], R233 ;  /* 0x016b00e915007988 */ /* 0x0003e80008000006 */
[----:B------:R-:W-:Y:S04]  /*13e20*/  STS.U8 [R21+UR6+0x16f00], R230 ;  /* 0x016f00e615007988 */ /* 0x000fe80008000006 */
[----:B------:R-:W-:Y:S01]  /*13e30*/  STS.U8 [R21+UR6+0x17300], R226 ;  /* 0x017300e215007988 */ /* 0x000fe20008000006 */
[----:B0-----:R-:W-:-:S03]  /*13e40*/  IMAD.MOV.U32 R237, RZ, RZ, R223 ;  /* 0x000000ffffed7224 */ /* 0x001fc600078e00df */
[----:B------:R-:W-:Y:S01]  /*13e50*/  STS.U8 [R21+UR6+0x17700], R222 ;  /* 0x017700de15007988 */ /* 0x000fe20008000006 */
[----:B------:R-:W-:-:S03]  /*13e60*/  IMAD.MOV.U32 R223, RZ, RZ, R231 ;  /* 0x000000ffffdf7224 */ /* 0x000fc600078e00e7 */
[----:B------:R0:W-:Y:S01]  /*13e70*/  SHFL.IDX PT, R4, R10, R15, 0x1f ;  /* 0x00001f0f0a047589 */ /* 0x0001e200000e0000 */
[----:B------:R-:W-:-:S03]  /*13e80*/  IMAD.MOV.U32 R231, RZ, RZ, R224 ;  /* 0x000000ffffe77224 */ /* 0x000fc600078e00e0 */
[----:B------:R-:W-:Y:S01]  /*13e90*/  STS.U8 [R21+UR6+0x17b00], R216 ;  /* 0x017b00d815007988 */ /* 0x000fe20008000006 */
[----:B-1----:R-:W-:-:S03]  /*13ea0*/  IMAD.MOV.U32 R233, RZ, RZ, R218 ;  /* 0x000000ffffe97224 */ /* 0x002fc600078e00da */
[----:B------:R1:W-:Y:S01]  /*13eb0*/  STS.U8 [R21+UR6+0x17f00], R20 ;  /* 0x017f001415007988 */ /* 0x0003e20008000006 */
[----:B0-----:R-:W-:Y:S01]  /*13ec0*/  FMUL R10, R7, 1.4426950216293334961 ;  /* 0x3fb8aa3b070a7820 */ /* 0x001fe20000400000 */
[----:B------:R-:W-:Y:S01]  /*13ed0*/  FADD R7, -R13, R0 ;  /* 0x000000000d077221 */ /* 0x000fe20000000100 */
[----:B------:R-:W-:Y:S01]  /*13ee0*/  IMAD.MOV.U32 R249, RZ, RZ, R239 ;  /* 0x000000fffff97224 */ /* 0x000fe200078e00ef */
[----:B------:R-:W4:Y:S01]  /*13ef0*/  LDL.LU R0, [R1+0xa98] ;  /* 0x000a980001007983 */ /* 0x000f220000300800 */
[----:B------:R-:W-:Y:S02]  /*13f00*/  IMAD.MOV.U32 R11, RZ, RZ, R227 ;  /* 0x000000ffff0b7224 */ /* 0x000fe400078e00e3 */
[----:B-1----:R-:W-:Y:S01]  /*13f10*/  IMAD.MOV.U32 R21, RZ, RZ, R243 ;  /* 0x000000ffff157224 */ /* 0x002fe200078e00f3 */
[----:B------:R-:W4:Y:S01]  /*13f20*/  LDL.LU R224, [R1+0x258] ;  /* 0x0002580001e07983 */ /* 0x000f220000300800 */
[----:B------:R-:W-:Y:S02]  /*13f30*/  IMAD.MOV.U32 R243, RZ, RZ, R220 ;  /* 0x000000fffff37224 */ /* 0x000fe400078e00dc */
[----:B------:R-:W-:Y:S01]  /*13f40*/  IMAD.MOV.U32 R220, RZ, RZ, R229 ;  /* 0x000000ffffdc7224 */ /* 0x000fe200078e00e5 */
[----:B------:R0:W-:Y:S06]  /*13f50*/  MEMBAR.ALL.CTA ;  /* 0x0000000000007992 */ /* 0x0001ec0000008000 */
[----:B0-----:R-:W0:Y:S01]  /*13f60*/  FENCE.VIEW.ASYNC.S ;  /* 0x00000000000073c6 */ /* 0x001e220000000000 */
[----:B------:R-:W-:-:S02]  /*13f70*/  IMAD.MOV.U32 R218, RZ, RZ, R247 ;  /* 0x000000ffffda7224 */ /* 0x000fc400078e00f7 */
[----:B------:R-:W-:Y:S01]  /*13f80*/  IMAD.MOV.U32 R239, RZ, RZ, R228 ;  /* 0x000000ffffef7224 */ /* 0x000fe200078e00e4 */
[----:B------:R-:W4:Y:S01]  /*13f90*/  LDL.LU R229, [R1+0x25c] ;  /* 0x00025c0001e57983 */ /* 0x000f220000300800 */
[----:B------:R-:W-:Y:S02]  /*13fa0*/  IMAD.MOV.U32 R241, RZ, RZ, R235 ;  /* 0x000000fffff17224 */ /* 0x000fe400078e00eb */
[----:B------:R-:W-:Y:S01]  /*13fb0*/  IMAD.MOV.U32 R227, RZ, RZ, R251 ;  /* 0x000000ffffe37224 */ /* 0x000fe200078e00fb */
[----:B------:R-:W4:Y:S01]  /*13fc0*/  LDL.LU R228, [R1+0x260] ;  /* 0x0002600001e47983 */ /* 0x000f220000300800 */
[----:B------:R-:W-:Y:S02]  /*13fd0*/  IMAD.MOV.U32 R247, RZ, RZ, R248 ;  /* 0x000000fffff77224 */ /* 0x000fe400078e00f8 */
[----:B------:R-:W-:Y:S01]  /*13fe0*/  IMAD.MOV.U32 R235, RZ, RZ, R232 ;  /* 0x000000ffffeb7224 */ /* 0x000fe200078e00e8 */
[----:B------:R-:W4:Y:S01]  /*13ff0*/  LDL.LU R248, [R1+0x264] ;  /* 0x0002640001f87983 */ /* 0x000f220000300800 */
[----:B------:R-:W-:-:S02]  /*14000*/  IMAD.MOV.U32 R251, RZ, RZ, R252 ;  /* 0x000000fffffb7224 */ /* 0x000fc400078e00fc */
[----:B------:R-:W-:Y:S01]  /*14010*/  IMAD.MOV.U32 R232, RZ, RZ, R225 ;  /* 0x000000ffffe87224 */ /* 0x000fe200078e00e1 */
[----:B------:R-:W4:Y:S04]  /*14020*/  LDL.LU R252, [R1+0x268] ;  /* 0x0002680001fc7983 */ /* 0x000f280000300800 */
[----:B------:R-:W4:Y:S04]  /*14030*/  LDL.LU R225, [R1+0x26c] ;  /* 0x00026c0001e17983 */ /* 0x000f280000300800 */
[----:B------:R-:W4:Y:S01]  /*14040*/  LDL.LU R222, [R1+0x238] ;  /* 0x0002380001de7983 */ /* 0x000f220000300800 */
[----:B------:R-:W-:Y:S01]  /*14050*/  LOP3.LUT R250, R15, 0x1, RZ, 0x3c, !PT ;  /* 0x000000010ffa7812 */ /* 0x000fe200078e3cff */
[----:B------:R-:W-:Y:S01]  /*14060*/  FMUL R8, R8, 1.4426950216293334961 ;  /* 0x3fb8aa3b08087820 */ /* 0x000fe20000400000 */
[----:B------:R-:W-:-:S03]  /*14070*/  FMUL R7, R7, 1.4426950216293334961 ;  /* 0x3fb8aa3b07077820 */ /* 0x000fc60000400000 */
[----:B0-----:R-:W0:Y:S04]  /*14080*/  SHFL.IDX PT, R217, R217, R250, 0x1f ;  /* 0x00001ffad9d97589 */ /* 0x001e2800000e0000 */
[----:B------:R-:W1:Y:S01]  /*14090*/  SHFL.IDX PT, R219, R219, R250, 0x1f ;  /* 0x00001ffadbdb7589 */ /* 0x000e6200000e0000 */
[----:B------:R-:W3:Y:S08]  /*140a0*/  MUFU.EX2 R8, R8 ;  /* 0x0000000800087308 */ /* 0x000ef00000000800 */
[----:B------:R-:W0:Y:S01]  /*140b0*/  MUFU.EX2 R7, R7 ;  /* 0x0000000700077308 */ /* 0x000e220000000800 */
[----:B------:R-:W-:-:S02]  /*140c0*/  IMAD.MOV.U32 R226, RZ, RZ, R241 ;  /* 0x000000ffffe27224 */ /* 0x000fc400078e00f1 */
[----:B------:R-:W-:Y:S02]  /*140d0*/  IMAD.MOV.U32 R241, RZ, RZ, R249 ;  /* 0x000000fffff17224 */ /* 0x000fe400078e00f9 */
[----:B------:R-:W-:Y:S02]  /*140e0*/  IMAD.MOV.U32 R249, RZ, RZ, R21 ;  /* 0x000000fffff97224 */ /* 0x000fe400078e0015 */
[----:B------:R-:W-:Y:S02]  /*140f0*/  IMAD.MOV.U32 R21, RZ, RZ, R218 ;  /* 0x000000ffff157224 */ /* 0x000fe400078e00da */
[-C--:B---3--:R-:W-:Y:S01]  /*14100*/  FMUL R26, R26, R8.reuse ;  /* 0x000000081a1a7220 */ /* 0x088fe20000400000 */
[-C--:B------:R-:W-:Y:S01]  /*14110*/  FMUL R27, R27, R8.reuse ;  /* 0x000000081b1b7220 */ /* 0x080fe20000400000 */
[-C--:B--2---:R-:W-:Y:S01]  /*14120*/  FMUL R30, R30, R8.reuse ;  /* 0x000000081e1e7220 */ /* 0x084fe20000400000 */
[-C--:B------:R-:W-:Y:S01]  /*14130*/  FMUL R31, R31, R8.reuse ;  /* 0x000000081f1f7220 */ /* 0x080fe20000400000 */
        /* <DEDUP_REMOVED lines=22> */
[-C--:B0-----:R-:W-:Y:S01]  /*142a0*/  FMUL R24, R24, R7.reuse ;  /* 0x0000000718187220 */ /* 0x081fe20000400000 */
        /* <DEDUP_REMOVED lines=97> */
[-C--:B----4-:R-:W-:Y:S01]  /*148c0*/  FMUL R148, R148, R7.reuse ;  /* 0x0000000794947220 */ /* 0x090fe20000400000 */
[----:B------:R-:W-:Y:S01]  /*148d0*/  FMUL R149, R149, R7 ;  /* 0x0000000795957220 */ /* 0x000fe20000400000 */
[-C--:B------:R-:W-:Y:S01]  /*148e0*/  FMUL R150, R150, R8.reuse ;  /* 0x0000000896967220 */ /* 0x080fe20000400000 */
[----:B------:R-:W-:Y:S01]  /*148f0*/  FMUL R151, R151, R8 ;  /* 0x0000000897977220 */ /* 0x000fe20000400000 */
[----:B------:R-:W-:-:S02]  /*14900*/  PRMT R216, R4, R17, R217 ;  /* 0x0000001104d87216 */ /* 0x000fc400000000d9 */
[C---:B-1----:R-:W-:Y:S02]  /*14910*/  PRMT R218, R5.reuse, R17, R219 ;  /* 0x0000001105da7216 */ /* 0x042fe400000000db */
[-C--:B------:R-:W-:Y:S02]  /*14920*/  PRMT R217, R4, R16.reuse, R217 ;  /* 0x0000001004d97216 */ /* 0x080fe400000000d9 */
[----:B------:R-:W-:Y:S01]  /*14930*/  PRMT R219, R5, R16, R219 ;  /* 0x0000001005db7216 */ /* 0x000fe200000000db */
[----:B------:R-:W-:Y:S06]  /*14940*/  BAR.SYNC.DEFER_BLOCKING 0x0 ;  /* 0x0000000000007b1d */ /* 0x000fec0000010000 */
[----:B------:R-:W-:-:S06]  /*14950*/  WARPGROUP.ARRIVE ;  /* 0x00000000000079c5 */ /* 0x000fcc0000000000 */
[----:B------:R-:W-:Y:S01]  /*14960*/  QGMMA.64x256x32.F32.E4M3.E4M3 R24, R216, gdesc[UR12], R24, gsb0 ;  /* 0x03e0000cd8187df3 */ /* 0x000fe20008000818 */
[----:B------:R-:W-:Y:S02]  /*14970*/  IMAD.MOV.U32 R230, RZ, RZ, R237 ;  /* 0x000000ffffe67224 */ /* 0x000fe400078e00ed */
[----:B------:R-:W0:Y:S01]  /*14980*/  MUFU.EX2 R237, R10 ;  /* 0x0000000a00ed7308 */ /* 0x000e220000000800 */
[----:B------:R-:W-:-:S04]  /*14990*/  FFMA R4, R222, UR8, -R14 ;  /* 0x00000008de047c23 */ /* 0x000fc8000800080e */
[----:B------:R-:W-:Y:S01]  /*149a0*/  FMUL R5, R4, 1.4426950216293334961 ;  /* 0x3fb8aa3b04057820 */ /* 0x000fe20000400000 */
[----:B------:R-:W-:-:S03]  /*149b0*/  FFMA R4, R233, UR8, -R14 ;  /* 0x00000008e9047c23 */ /* 0x000fc6000800080e */
[----:B------:R1:W2:Y:S02]  /*149c0*/  MUFU.EX2 R233, R5 ;  /* 0x0000000500e97308 */ /* 0x0002a40000000800 */
[----:B-1----:R-:W-:Y:S01]  /*149d0*/  FMUL R5, R4, 1.4426950216293334961 ;  /* 0x3fb8aa3b04057820 */ /* 0x002fe20000400000 */
[----:B------:R-:W-:Y:S01]  /*149e0*/  FFMA R4, R230, UR8, -R14 ;  /* 0x00000008e6047c23 */ /* 0x000fe2000800080e */
[----:B0-----:R-:W-:Y:S04]  /*149f0*/  STL [R1+0x228], R237 ;  /* 0x000228ed01007387 */ /* 0x001fe80000100800 */
[----:B------:R-:W-:Y:S04]  /*14a00*/  STL [R1+0x890], R8 ;  /* 0x0008900801007387 */ /* 0x000fe80000100800 */
[----:B------:R0:W-:Y:S01]  /*14a10*/  STL [R1+0x894], R7 ;  /* 0x0008940701007387 */ /* 0x0001e20000100800 */
[----:B------:R-:W-:-:S03]  /*14a20*/  FMUL R10, R154, UR8 ;  /* 0x000000089a0a7c20 */ /* 0x000fc60008400000 */
[----:B--2---:R-:W-:Y:S01]  /*14a30*/  STL [R1+0x218], R233 ;  /* 0x000218e901007387 */ /* 0x004fe20000100800 */
[----:B------:R-:W-:Y:S02]  /*14a40*/  WARPGROUP.DEPBAR.LE gsb0, 0x0 ;  /* 0x00008000000079c5 */ /* 0x000fe40000010000 */
[----:B------:R1:W2:Y:S02]  /*14a50*/  MUFU.EX2 R218, R5 ;  /* 0x0000000500da7308 */ /* 0x0002a40000000800 */
[----:B-1----:R-:W-:Y:S01]  /*14a60*/  FMUL R5, R4, 1.4426950216293334961 ;  /* 0x3fb8aa3b04057820 */ /* 0x002fe20000400000 */
[----:B------:R-:W-:-:S05]  /*14a70*/  FFMA R4, R11, UR8, -R14 ;  /* 0x000000080b047c23 */ /* 0x000fca000800080e */
[----:B------:R1:W3:Y:S02]  /*14a80*/  MUFU.EX2 R230, R5 ;  /* 0x0000000500e67308 */ /* 0x0002e40000000800 */
[----:B-1----:R-:W-:Y:S01]  /*14a90*/  FMUL R5, R4, 1.4426950216293334961 ;  /* 0x3fb8aa3b04057820 */ /* 0x002fe20000400000 */
[----:B------:R-:W-:-:S05]  /*14aa0*/  FFMA R4, R223, UR8, -R14 ;  /* 0x00000008df047c23 */ /* 0x000fca000800080e */
[----:B------:R1:W4:Y:S02]  /*14ab0*/  MUFU.EX2 R217, R5 ;  /* 0x0000000500d97308 */ /* 0x0003240000000800 */
[----:B-1----:R-:W-:Y:S01]  /*14ac0*/  FMUL R5, R4, 1.4426950216293334961 ;  /* 0x3fb8aa3b04057820 */ /* 0x002fe20000400000 */
[----:B------:R-:W-:-:S05]  /*14ad0*/  FFMA R4, R18, UR8, -R14 ;  /* 0x0000000812047c23 */ /* 0x000fca000800080e */
[----:B0-----:R0:W-:Y:S02]  /*14ae0*/  MUFU.EX2 R7, R5 ;  /* 0x0000000500077308 */ /* 0x0011e40000000800 */
        /* <DEDUP_REMOVED lines=8> */
[----:B------:R0:W-:Y:S01]  /*14b70*/  MUFU.EX2 R0, R5 ;  /* 0x0000000500007308 */ /* 0x0001e20000000800 */
[----:B------:R-:W-:Y:S01]  /*14b80*/  FMUL R11, R4, 1.4426950216293334961 ;  /* 0x3fb8aa3b040b7820 */ /* 0x000fe20000400000 */
[----:B------:R-:W-:Y:S01]  /*14b90*/  FFMA R4, R19, UR8, -R13 ;  /* 0x0000000813047c23 */ /* 0x000fe2000800080d */
[----:B0-----:R-:W-:-:S03]  /*14ba0*/  FMUL R5, R155, UR8 ;  /* 0x000000089b057c20 */ /* 0x001fc60008400000 */
[----:B------:R-:W-:Y:S02]  /*14bb0*/  FMUL R19, R4, 1.4426950216293334961 ;  /* 0x3fb8aa3b04137820 */ /* 0x000fe40000400000 */
[----:B------:R0:W1:Y:S01]  /*14bc0*/  MUFU.EX2 R223, R11 ;  /* 0x0000000b00df7308 */ /* 0x0000620000000800 */
[----:B------:R-:W-:Y:S01]  /*14bd0*/  FMNMX R18, R10, R5, !PT ;  /* 0x000000050a127209 */ /* 0x000fe20007800000 */
[----:B------:R-:W-:Y:S01]  /*14be0*/  FMUL R10, R152, UR8 ;  /* 0x00000008980a7c20 */ /* 0x000fe20008400000 */
[----:B------:R-:W-:Y:S01]  /*14bf0*/  FMUL R5, R153, UR8 ;  /* 0x0000000899057c20 */ /* 0x000fe20008400000 */
[----:B------:R-:W-:-:S04]  /*14c00*/  FFMA R4, R226, UR8, -R13 ;  /* 0x00000008e2047c23 */ /* 0x000fc8000800080d */
[----:B------:R2:W1:Y:S01]  /*14c10*/  MUFU.EX2 R216, R19 ;  /* 0x0000001300d87308 */ /* 0x0004620000000800 */
[----:B0-----:R-:W-:Y:S01]  /*14c20*/  FMUL R11, R158, UR8 ;  /* 0x000000089e0b7c20 */ /* 0x001fe20008400000 */
[----:B------:R-:W-:Y:S01]  /*14c30*/  FMNMX R5, R10, R5, !PT ;  /* 0x000000050a057209 */ /* 0x000fe20007800000 */
[----:B------:R-:W-:-:S03]  /*14c40*/  FMUL R10, R159, UR8 ;  /* 0x000000089f0a7c20 */ /* 0x000fc60008400000 */
[----:B------:R-:W-:Y:S01]  /*14c50*/  FMNMX R11, R11, R18, !PT ;  /* 0x000000120b0b7209 */ /* 0x000fe20007800000 */
[----:B--2---:R-:W-:Y:S01]  /*14c60*/  FMUL R19, R156, UR8 ;  /* 0x000000089c137c20 */ /* 0x004fe20008400000 */
[----:B------:R-:W-:Y:S01]  /*14c70*/  FMUL R18, R4, 1.4426950216293334961 ;  /* 0x3fb8aa3b04127820 */ /* 0x000fe20000400000 */
[----:B------:R-:W-:-:S03]  /*14c80*/  FFMA R4, R241, UR8, -R13 ;  /* 0x00000008f1047c23 */ /* 0x000fc6000800080d */
[----:B------:R-:W-:Y:S01]  /*14c90*/  FMNMX R19, R19, R5, !PT ;  /* 0x0000000513137209 */ /* 0x000fe20007800000 */
[----:B------:R-:W-:Y:S01]  /*14ca0*/  FMUL R5, R157, UR8 ;  /* 0x000000089d057c20 */ /* 0x000fe20008400000 */
[----:B------:R0:W2:Y:S01]  /*14cb0*/  MUFU.EX2 R226, R18 ;  /* 0x0000001200e27308 */ /* 0x0000a20000000800 */
[----:B------:R-:W-:Y:S01]  /*14cc0*/  FMNMX R11, R10, R11, !PT ;  /* 0x0000000b0a0b7209 */ /* 0x000fe20007800000 */
[----:B------:R-:W-:Y:S01]  /*14cd0*/  FMUL R20, R4, 1.4426950216293334961 ;  /* 0x3fb8aa3b04147820 */ /* 0x000fe20000400000 */
[----:B------:R-:W-:Y:S01]  /*14ce0*/  FMUL R10, R160, UR8 ;  /* 0x00000008a00a7c20 */ /* 0x000fe20008400000 */
[----:B------:R-:W-:Y:S01]  /*14cf0*/  FMNMX R5, R5, R19, !PT ;  /* 0x0000001305057209 */ /* 0x000fe20007800000 */
[----:B------:R-:W-:Y:S01]  /*14d00*/  FFMA R4, R6, UR8, -R13 ;  /* 0x0000000806047c23 */ /* 0x000fe2000800080d */
[----:B0-----:R-:W-:-:S03]  /*14d10*/  FMUL R18, R162, UR8 ;  /* 0x00000008a2127c20 */ /* 0x001fc60008400000 */
[----:B------:R-:W-:Y:S02]  /*14d20*/  FMUL R19, R4, 1.4426950216293334961 ;  /* 0x3fb8aa3b04137820 */ /* 0x000fe40000400000 */
[----:B------:R-:W-:Y:S02]  /*14d30*/  FMNMX R18, R18, R11, !PT ;  /* 0x0000000b12127209 */ /* 0x000fe40007800000 */
[----:B------:R-:W-:Y:S01]  /*14d40*/  FMNMX R11, R10, R5, !PT ;  /* 0x000000050a0b7209 */ /* 0x000fe20007800000 */
[----:B------:R-:W-:Y:S01]  /*14d50*/  FMUL R5, R163, UR8 ;  /* 0x00000008a3057c20 */ /* 0x000fe20008400000 */
[----:B------:R-:W-:Y:S01]  /*14d60*/  FMUL R10, R161, UR8 ;  /* 0x00000008a10a7c20 */ /* 0x000fe20008400000 */
[----:B------:R0:W-:Y:S01]  /*14d70*/  MUFU.EX2 R222, R19 ;  /* 0x0000001300de7308 */ /* 0x0001e20000000800 */
[----:B------:R-:W-:Y:S02]  /*14d80*/  FFMA R4, R249, UR8, -R13 ;  /* 0x00000008f9047c23 */ /* 0x000fe4000800080d */
[----:B------:R-:W-:-:S02]  /*14d90*/  FMNMX R5, R5, R18, !PT ;  /* 0x0000001205057209 */ /* 0x000fc40007800000 */
[----:B------:R-:W-:Y:S01]  /*14da0*/  FMNMX R11, R10, R11, !PT ;  /* 0x0000000b0a0b7209 */ /* 0x000fe20007800000 */
[----:B0-----:R-:W-:Y:S01]  /*14db0*/  FMUL R19, R166, UR8 ;  /* 0x00000008a6137c20 */ /* 0x001fe20008400000 */
[----:B------:R-:W-:Y:S01]  /*14dc0*/  FMUL R18, R4, 1.4426950216293334961 ;  /* 0x3fb8aa3b04127820 */ /* 0x000fe20000400000 */
[----:B------:R-:W-:Y:S01]  /*14dd0*/  FMUL R10, R164, UR8 ;  /* 0x00000008a40a7c20 */ /* 0x000fe20008400000 */
[----:B------:R-:W-:Y:S02]  /*14de0*/  FFMA R4, R23, UR8, -R13 ;  /* 0x0000000817047c23 */ /* 0x000fe4000800080d */
[----:B------:R-:W-:Y:S01]  /*14df0*/  FMNMX R19, R19, R5, !PT ;  /* 0x0000000513137209 */ /* 0x000fe20007800000 */
[----:B------:R-:W-:Y:S01]  /*14e00*/  FMUL R5, R167, UR8 ;  /* 0x00000008a7057c20 */ /* 0x000fe20008400000 */
[----:B------:R0:W2:Y:S01]  /*14e10*/  MUFU.EX2 R23, R18 ;  /* 0x0000001200177308 */ /* 0x0000a20000000800 */
[----:B------:R-:W-:Y:S01]  /*14e20*/  FMNMX R11, R10, R11, !PT ;  /* 0x0000000b0a0b7209 */ /* 0x000fe20007800000 */
[----:B------:R-:W-:-:S02]  /*14e30*/  FMUL R10, R170, UR8 ;  /* 0x00000008aa0a7c20 */ /* 0x000fc40008400000 */
[----:B------:R-:W-:-:S04]  /*14e40*/  FMNMX R5, R5, R19, !PT ;  /* 0x0000001305057209 */ /* 0x000fc80007800000 */
[----:B------:R3:W2:Y:S01]  /*14e50*/  MUFU.EX2 R6, R20 ;  /* 0x0000001400067308 */ /* 0x0006a20000000800 */
[----:B0-----:R-:W-:Y:S01]  /*14e60*/  FMUL R18, R165, UR8 ;  /* 0x00000008a5127c20 */ /* 0x001fe20008400000 */
[----:B---3--:R-:W-:Y:S01]  /*14e70*/  FMUL R20, R4, 1.4426950216293334961 ;  /* 0x3fb8aa3b04147820 */ /* 0x008fe20000400000 */
[----:B------:R-:W-:-:S03]  /*14e80*/  FFMA R4, R22, UR8, -R13 ;  /* 0x0000000816047c23 */ /* 0x000fc6000800080d */
[----:B------:R-:W-:Y:S02]  /*14e90*/  FMNMX R19, R18, R11, !PT ;  /* 0x0000000b12137209 */ /* 0x000fe40007800000 */
[----:B------:R-:W-:Y:S01]  /*14ea0*/  FMNMX R18, R10, R5, !PT ;  /* 0x000000050a127209 */ /* 0x000fe20007800000 */
[----:B------:R-:W-:Y:S01]  /*14eb0*/  FMUL R11, R4, 1.4426950216293334961 ;  /* 0x3fb8aa3b040b7820 */ /* 0x000fe20000400000 */
[----:B------:R-:W-:Y:S01]  /*14ec0*/  FMUL R5, R168, UR8 ;  /* 0x00000008a8057c20 */ /* 0x000fe20008400000 */
[----:B------:R-:W-:Y:S01]  /*14ed0*/  FMUL R10, R171, UR8 ;  /* 0x00000008ab0a7c20 */ /* 0x000fe20008400000 */
[--C-:B------:R-:W-:Y:S02]  /*14ee0*/  FFMA R4, R12, UR8, -R14.reuse ;  /* 0x000000080c047c23 */ /* 0x100fe4000800080e */
[----:B------:R0:W-:Y:S01]  /*14ef0*/  MUFU.EX2 R12, R11 ;  /* 0x0000000b000c7308 */ /* 0x0001e20000000800 */
[----:B------:R-:W-:Y:S01]  /*14f00*/  FMNMX R5, R5, R19, !PT ;  /* 0x0000001305057209 */ /* 0x000fe20007800000 */
[----:B------:R-:W-:Y:S01]  /*14f10*/  STL [R1+0x21c], R218 ;  /* 0x00021cda01007387 */ /* 0x000fe20000100800 */
[----:B------:R-:W-:Y:S01]  /*14f20*/  FMNMX R22, R10, R18, !PT ;  /* 0x000000120a167209 */ /* 0x000fe20007800000 */
[----:B------:R-:W-:Y:S01]  /*14f30*/  FMUL R10, R4, 1.4426950216293334961 ;  /* 0x3fb8aa3b040a7820 */ /* 0x000fe20000400000 */
[----:B------:R-:W-:Y:S01]  /*14f40*/  FFMA R4, R21, UR8, -R14 ;  /* 0x0000000815047c23 */ /* 0x000fe2000800080e */
[----:B------:R-:W-:Y:S01]  /*14f50*/  STL [R1+0x220], R230 ;  /* 0x000220e601007387 */ /* 0x000fe20000100800 */
[----:B0-----:R-:W-:-:S03]  /*14f60*/  FMUL R11, R169, UR8 ;  /* 0x00000008a90b7c20 */ /* 0x001fc60008400000 */
[----:B----4-:R-:W-:Y:S04]  /*14f70*/  STL [R1+0x224], R217 ;  /* 0x000224d901007387 */ /* 0x010fe80000100800 */
[----:B-1----:R-:W-:Y:S01]  /*14f80*/  STL [R1+0x214], R223 ;  /* 0x000214df01007387 */ /* 0x002fe20000100800 */
[----:B------:R-:W-:Y:S02]  /*14f90*/  FMNMX R21, R11, R5, !PT ;  /* 0x000000050b157209 */ /* 0x000fe40007800000 */
[----:B------:R-:W-:Y:S01]  /*14fa0*/  F2FP.SATFINITE.E4M3.F32.PACK_AB_MERGE_C R5, R217, R230, RZ ;  /* 0x000000e6d905723e */ /* 0x000fe200048070ff */
[----:B------:R-:W-:Y:S04]  /*14fb0*/  STL [R1+0x210], R216 ;  /* 0x000210d801007387 */ /* 0x000fe80000100800 */
[----:B--2---:R-:W-:Y:S01]  /*14fc0*/  STL [R1+0x20c], R226 ;  /* 0x00020ce201007387 */ /* 0x004fe20000100800 */
[----:B------:R-:W-:-:S03]  /*14fd0*/  F2FP.SATFINITE.E4M3.F32.PACK_AB_MERGE_C R5, R23, R222, R5 ;  /* 0x000000de1705723e */ /* 0x000fc60004807005 */
[----:B------:R-:W-:Y:S04]  /*14fe0*/  STL [R1+0x204], R6 ;  /* 0x0002040601007387 */ /* 0x000fe80000100800 */
[----:B------:R-:W-:Y:S01]  /*14ff0*/  STL [R1+0x208], R222 ;  /* 0x000208de01007387 */ /* 0x000fe20000100800 */
[----:B------:R-:W-:-:S03]  /*15000*/  F2FP.SATFINITE.E4M3.F32.PACK_AB_MERGE_C R11, R237, R245, RZ ;  /* 0x000000f5ed0b723e */ /* 0x000fc600048070ff */
[----:B------:R0:W-:Y:S01]  /*15010*/  STL [R1+0x200], R23 ;  /* 0x0002001701007387 */ /* 0x0001e20000100800 */
[----:B------:R-:W-:Y:S02]  /*15020*/  IMAD.MOV.U32 R245, RZ, RZ, R227 ;  /* 0x000000fffff57224 */ /* 0x000fe400078e00e3 */
[----:B------:R-:W-:Y:S01]  /*15030*/  IMAD.MOV.U32 R227, RZ, RZ, R251 ;  /* 0x000000ffffe37224 */ /* 0x000fe200078e00fb */
[----:B0-----:R-:W2:Y:S04]  /*15040*/  LDL.LU R23, [R1+0x240] ;  /* 0x0002400001177983 */ /* 0x001ea80000300800 */
[----:B------:R-:W3:Y:S01]  /*15050*/  LDL.LU R251, [R1+0x248] ;  /* 0x0002480001fb7983 */ /* 0x000ee20000300800 */
[----:B------:R-:W-:-:S03]  /*15060*/  IMAD.MOV.U32 R241, RZ, RZ, R231 ;  /* 0x000000fffff17224 */ /* 0x000fc600078e00e7 */
[----:B------:R-:W4:Y:S01]  /*15070*/  LDL.LU R249, [R1+0x24c] ;  /* 0x00024c0001f97983 */ /* 0x000f220000300800 */
[----:B------:R-:W-:Y:S02]  /*15080*/  IMAD.MOV.U32 R231, RZ, RZ, R220 ;  /* 0x000000ffffe77224 */ /* 0x000fe400078e00dc */
[----:B------:R-:W-:Y:S02]  /*15090*/  IMAD.MOV.U32 R220, RZ, RZ, R224 ;  /* 0x000000ffffdc7224 */ /* 0x000fe400078e00e0 */
[----:B------:R-:W-:Y:S02]  /*150a0*/  IMAD.MOV.U32 R224, RZ, RZ, R248 ;  /* 0x000000ffffe07224 */ /* 0x000fe400078e00f8 */
[----:B------:R-:W4:Y:S01]  /*150b0*/  LDL.LU R248, [R1+0x250] ;  /* 0x0002500001f87983 */ /* 0x000f220000300800 */
[----:B------:R-:W-:Y:S01]  /*150c0*/  F2FP.SATFINITE.E4M3.F32.PACK_AB_MERGE_C R11, R216, R223, R11 ;  /* 0x000000dfd80b723e */ /* 0x000fe2000480700b */
[----:B------:R-:W-:Y:S02]  /*150d0*/  IMAD.MOV.U32 R223, RZ, RZ, R235 ;  /* 0x000000ffffdf7224 */ /* 0x000fe400078e00eb */
[----:B------:R-:W-:-:S02]  /*150e0*/  IMAD.MOV.U32 R235, RZ, RZ, R247 ;  /* 0x000000ffffeb7224 */ /* 0x000fc400078e00f7 */
[----:B------:R-:W4:Y:S01]  /*150f0*/  LDL.LU R247, [R1+0x254] ;  /* 0x0002540001f77983 */ /* 0x000f220000300800 */
[----:B------:R-:W0:Y:S01]  /*15100*/  MUFU.EX2 R8, R20 ;  /* 0x0000001400087308 */ /* 0x000e220000000800 */
[----:B------:R-:W-:Y:S01]  /*15110*/  FFMA R18, R3, UR8, -R14 ;  /* 0x0000000803127c23 */ /* 0x000fe2000800080e */
[----:B------:R-:W-:Y:S01]  /*15120*/  FMUL R19, R4, 1.4426950216293334961 ;  /* 0x3fb8aa3b04137820 */ /* 0x000fe20000400000 */
[----:B------:R-:W-:-:S05]  /*15130*/  F2FP.SATFINITE.E4M3.F32.PACK_AB_MERGE_C R4, R9, R7, RZ ;  /* 0x000000070904723e */ /* 0x000fca00048070ff */
[----:B------:R1:W-:Y:S02]  /*15140*/  MUFU.EX2 R3, R10 ;  /* 0x0000000a00037308 */ /* 0x0003e40000000800 */
[----:B-1----:R-:W-:Y:S02]  /*15150*/  F2FP.SATFINITE.E4M3.F32.PACK_AB_MERGE_C R10, R218, R233, RZ ;  /* 0x000000e9da0a723e */ /* 0x002fe400048070ff */
[----:B0-----:R-:W-:Y:S02]  /*15160*/  F2FP.SATFINITE.E4M3.F32.PACK_AB_MERGE_C R4, R12, R8, R4 ;  /* 0x000000080c04723e */ /* 0x001fe40004807004 */
[----:B------:R-:W-:Y:S02]  /*15170*/  F2FP.SATFINITE.E4M3.F32.PACK_AB_MERGE_C R10, R6, R226, R10 ;  /* 0x000000e2060a723e */ /* 0x000fe4000480700a */
[----:B------:R0:W-:Y:S01]  /*15180*/  MUFU.EX2 R6, R19 ;  /* 0x0000001300067308 */ /* 0x0001e20000000800 */
[----:B------:R-:W-:Y:S02]  /*15190*/  SEL R219, R4, R5, !P0 ;  /* 0x0000000504db7207 */ /* 0x000fe40004000000 */
[----:B------:R-:W-:-:S02]  /*151a0*/  SEL R217, R10, R11, !P0 ;  /* 0x0000000b0ad97207 */ /* 0x000fc40004000000 */
[----:B0-----:R-:W-:Y:S02]  /*151b0*/  SEL R19, R11, R10, !P0 ;  /* 0x0000000a0b137207 */ /* 0x001fe40004000000 */
[----:B------:R-:W-:Y:S02]  /*151c0*/  SEL R11, R5, R4, !P0 ;  /* 0x00000004050b7207 */ /* 0x000fe40004000000 */
[----:B------:R-:W-:Y:S04]  /*151d0*/  SHFL.IDX PT, R217, R217, R250, 0x1f ;  /* 0x00001ffad9d97589 */ /* 0x000fe800000e0000 */
[----:B------:R-:W0:Y:S04]  /*151e0*/  SHFL.IDX PT, R4, R19, R15, 0x1f ;  /* 0x00001f0f13047589 */ /* 0x000e2800000e0000 */
[----:B------:R-:W-:Y:S04]  /*151f0*/  SHFL.IDX PT, R5, R11, R15, 0x1f ;  /* 0x00001f0f0b057589 */ /* 0x000fe800000e0000 */
[----:B------:R-:W1:Y:S01]  /*15200*/  SHFL.IDX PT, R219, R219, R250, 0x1f ;  /* 0x00001ffadbdb7589 */ /* 0x000e6200000e0000 */
[----:B0-----:R-:W-:-:S02]  /*15210*/  PRMT R216, R4, R17, R217 ;  /* 0x0000001104d87216 */ /* 0x001fc400000000d9 */
[-C--:B------:R-:W-:Y:S02]  /*15220*/  PRMT R217, R4, R16.reuse, R217 ;  /* 0x0000001004d97216 */ /* 0x080fe400000000d9 */
[C-C-:B-1----:R-:W-:Y:S02]  /*15230*/  PRMT R218, R5.reuse, R17, R219.reuse ;  /* 0x0000001105da7216 */ /* 0x142fe400000000db */
[----:B------:R-:W-:-:S04]  /*15240*/  PRMT R219, R5, R16, R219 ;  /* 0x0000001005db7216 */ /* 0x000fc800000000db */
[----:B------:R-:W-:-:S06]  /*15250*/  WARPGROUP.ARRIVE ;  /* 0x00000000000079c5 */ /* 0x000fcc0000000000 */
[----:B------:R-:W-:Y:S01]  /*15260*/  QGMMA.64x256x32.F32.E4M3.E4M3 R24, R216, gdesc[UR16], R24, gsb0 ;  /* 0x03e00010d8187df3 */ /* 0x000fe20008000818 */
[----:B------:R-:W-:Y:S01]  /*15270*/  FMUL R18, R18, 1.4426950216293334961 ;  /* 0x3fb8aa3b12127820 */ /* 0x000fe20000400000 */
[----:B------:R-:W-:Y:S02]  /*15280*/  IMAD.MOV.U32 R233, RZ, RZ, R227 ;  /* 0x000000ffffe97224 */ /* 0x000fe400078e00e3 */
[----:B------:R-:W-:Y:S01]  /*15290*/  FMUL R20, R174, UR8 ;  /* 0x00000008ae147c20 */ /* 0x000fe20008400000 */
[----:B------:R-:W-:Y:S02]  /*152a0*/  IMAD.MOV.U32 R227, RZ, RZ, R224 ;  /* 0x000000ffffe37224 */ /* 0x000fe400078e00e0 */
[----:B------:R-:W-:Y:S02]  /*152b0*/  IMAD.MOV.U32 R224, RZ, RZ, R252 ;  /* 0x000000ffffe07224 */ /* 0x000fe400078e00fc */
[----:B------:R0:W-:Y:S01]  /*152c0*/  MUFU.EX2 R252, R18 ;  /* 0x0000001200fc7308 */ /* 0x0001e20000000800 */
[----:B------:R-:W-:Y:S01]  /*152d0*/  FMNMX R11, R20, R22, !PT ;  /* 0x00000016140b7209 */ /* 0x000fe20007800000 */
[----:B------:R-:W-:Y:S01]  /*152e0*/  FMUL R19, R172, UR8 ;  /* 0x00000008ac137c20 */ /* 0x000fe20008400000 */
[----:B0-----:R-:W-:-:S04]  /*152f0*/  FMUL R18, R175, UR8 ;  /* 0x00000008af127c20 */ /* 0x001fc80008400000 */
[----:B------:R-:W-:Y:S02]  /*15300*/  FMNMX R21, R19, R21, !PT ;  /* 0x0000001513157209 */ /* 0x000fe40007800000 */
[----:B------:R-:W-:Y:S01]  /*15310*/  FMNMX R20, R18, R11, !PT ;  /* 0x0000000b12147209 */ /* 0x000fe20007800000 */
[----:B------:R-:W-:Y:S01]  /*15320*/  FMUL R11, R173, UR8 ;  /* 0x00000008ad0b7c20 */ /* 0x000fe20008400000 */
[----:B------:R-:W-:-:S04]  /*15330*/  FMUL R19, R178, UR8 ;  /* 0x00000008b2137c20 */ /* 0x000fc80008400000 */
[----:B------:R-:W-:Y:S01]  /*15340*/  FMNMX R11, R11, R21, !PT ;  /* 0x000000150b0b7209 */ /* 0x000fe20007800000 */
[----:B------:R-:W-:Y:S02]  /*15350*/  IMAD.MOV.U32 R237, RZ, RZ, R223 ;  /* 0x000000ffffed7224 */ /* 0x000fe400078e00df */
[----:B------:R-:W-:Y:S01]  /*15360*/  FMUL R5, R179, UR8 ;  /* 0x00000008b3057c20 */ /* 0x000fe20008400000 */
[----:B------:R-:W-:Y:S01]  /*15370*/  IMAD.MOV.U32 R223, RZ, RZ, R220 ;  /* 0x000000ffffdf7224 */ /* 0x000fe200078e00dc */
[----:B------:R-:W-:Y:S01]  /*15380*/  FMNMX R19, R19, R20, !PT ;  /* 0x0000001413137209 */ /* 0x000fe20007800000 */
[----:B------:R-:W4:Y:S03]  /*15390*/  LDL.LU R220, [R1+0x2e0] ;  /* 0x0002e00001dc7983 */ /* 0x000f260000300800 */
[----:B------:R-:W-:Y:S01]  /*153a0*/  FMNMX R5, R5, R19, !PT ;  /* 0x0000001305057209 */ /* 0x000fe20007800000 */
[----:B--2---:R-:W-:-:S04]  /*153b0*/  FFMA R10, R23, UR8, -R14 ;  /* 0x00000008170a7c23 */ /* 0x004fc8000800080e */
[----:B------:R-:W-:Y:S01]  /*153c0*/  FMUL R23, R10, 1.4426950216293334961 ;  /* 0x3fb8aa3b0a177820 */ /* 0x000fe20000400000 */
[----:B---3--:R-:W-:-:S04]  /*153d0*/  FFMA R10, R251, UR8, -R14 ;  /* 0x00000008fb0a7c23 */ /* 0x008fc8000800080e */
[----:B------:R-:W-:Y:S01]  /*153e0*/  FMUL R18, R10, 1.4426950216293334961 ;  /* 0x3fb8aa3b0a127820 */ /* 0x000fe20000400000 */
[----:B----4-:R-:W-:-:S04]  /*153f0*/  FFMA R10, R249, UR8, -R14 ;  /* 0x00000008f90a7c23 */ /* 0x010fc8000800080e */
[----:B------:R-:W-:Y:S01]  /*15400*/  FMUL R21, R10, 1.4426950216293334961 ;  /* 0x3fb8aa3b0a157820 */ /* 0x000fe20000400000 */
[--C-:B------:R-:W-:Y:S01]  /*15410*/  FFMA R10, R248, UR8, -R14.reuse ;  /* 0x00000008f80a7c23 */ /* 0x100fe2000800080e */
[----:B------:R0:W-:Y:S03]  /*15420*/  MUFU.EX2 R249, R18 ;  /* 0x0000001200f97308 */ /* 0x0001e60000000800 */
[----:B------:R-:W-:Y:S01]  /*15430*/  FMUL R10, R10, 1.4426950216293334961 ;  /* 0x3fb8aa3b0a0a7820 */ /* 0x000fe20000400000 */
[----:B------:R-:W-:Y:S01]  /*15440*/  FFMA R4, R247, UR8, -R14 ;  /* 0x00000008f7047c23 */ /* 0x000fe2000800080e */
[----:B0-----:R-:W-:-:S03]  /*15450*/  FMUL R18, R176, UR8 ;  /* 0x00000008b0127c20 */ /* 0x001fc60008400000 */
[----:B------:R0:W-:Y:S01]  /*15460*/  MUFU.EX2 R247, R10 ;  /* 0x0000000a00f77308 */ /* 0x0001e20000000800 */
[----:B------:R-:W-:Y:S01]  /*15470*/  FMUL R20, R4, 1.4426950216293334961 ;  /* 0x3fb8aa3b04147820 */ /* 0x000fe20000400000 */
[----:B------:R-:W-:Y:S01]  /*15480*/  FFMA R4, R246, UR8, -R14 ;  /* 0x00000008f6047c23 */ /* 0x000fe2000800080e */
[----:B------:R-:W-:Y:S01]  /*15490*/  FMNMX R18, R18, R11, !PT ;  /* 0x0000000b12127209 */ /* 0x000fe20007800000 */
[----:B------:R-:W-:Y:S01]  /*154a0*/  FMUL R11, R177, UR8 ;  /* 0x00000008b10b7c20 */ /* 0x000fe20008400000 */
[----:B0-----:R-:W-:Y:S01]  /*154b0*/  FMUL R10, R182, UR8 ;  /* 0x00000008b60a7c20 */ /* 0x001fe20008400000 */
[----:B------:R-:W-:-:S03]  /*154c0*/  FMUL R19, R4, 1.4426950216293334961 ;  /* 0x3fb8aa3b04137820 */ /* 0x000fc60000400000 */
[----:B------:R-:W-:Y:S02]  /*154d0*/  FMNMX R18, R11, R18, !PT ;  /* 0x000000120b127209 */ /* 0x000fe40007800000 */
[----:B------:R-:W-:Y:S01]  /*154e0*/  FMNMX R10, R10, R5, !PT ;  /* 0x000000050a0a7209 */ /* 0x000fe20007800000 */
[----:B------:R-:W-:Y:S01]  /*154f0*/  FMUL R5, R180, UR8 ;  /* 0x00000008b4057c20 */ /* 0x000fe20008400000 */
[----:B------:R-:W-:Y:S01]  /*15500*/  FMUL R11, R183, UR8 ;  /* 0x00000008b70b7c20 */ /* 0x000fe20008400000 */
[--C-:B------:R-:W-:Y:S02]  /*15510*/  FFMA R4, R245, UR8, -R14.reuse ;  /* 0x00000008f5047c23 */ /* 0x100fe4000800080e */
[----:B------:R0:W-:Y:S01]  /*15520*/  MUFU.EX2 R245, R19 ;  /* 0x0000001300f57308 */ /* 0x0001e20000000800 */
[----:B------:R-:W-:Y:S01]  /*15530*/  FMNMX R5, R5, R18, !PT ;  /* 0x0000001205057209 */ /* 0x000fe20007800000 */
[----:B------:R-:W-:Y:S01]  /*15540*/  FMUL R18, R4, 1.4426950216293334961 ;  /* 0x3fb8aa3b04127820 */ /* 0x000fe20000400000 */
[----:B------:R-:W-:Y:S01]  /*15550*/  FMNMX R11, R11, R10, !PT ;  /* 0x0000000a0b0b7209 */ /* 0x000fe20007800000 */
[----:B------:R-:W-:Y:S01]  /*15560*/  FMUL R10, R186, UR8 ;  /* 0x00000008ba0a7c20 */ /* 0x000fe20008400000 */
[----:B0-----:R-:W-:Y:S01]  /*15570*/  FMUL R19, R181, UR8 ;  /* 0x00000008b5137c20 */ /* 0x001fe20008400000 */
[----:B------:R-:W-:-:S04]  /*15580*/  FFMA R4, R244, UR8, -R14 ;  /* 0x00000008f4047c23 */ /* 0x000fc8000800080e */
[----:B------:R-:W-:Y:S01]  /*15590*/  FMNMX R19, R19, R5, !PT ;  /* 0x0000000513137209 */ /* 0x000fe20007800000 */
[----:B------:R-:W-:Y:S01]  /*155a0*/  FMUL R5, R184, UR8 ;  /* 0x00000008b8057c20 */ /* 0x000fe20008400000 */
[----:B------:R0:W-:Y:S01]  /*155b0*/  MUFU.EX2 R244, R18 ;  /* 0x0000001200f47308 */ /* 0x0001e20000000800 */
[----:B------:R-:W-:Y:S01]  /*155c0*/  FMNMX R11, R10, R11, !PT ;  /* 0x0000000b0a0b7209 */ /* 0x000fe20007800000 */
[----:B------:R-:W-:Y:S02]  /*155d0*/  FMUL R10, R185, UR8 ;  /* 0x00000008b90a7c20 */ /* 0x000fe40008400000 */
[----:B------:R-:W-:-:S04]  /*155e0*/  FMNMX R5, R5, R19, !PT ;  /* 0x0000001305057209 */ /* 0x000fc80007800000 */
[----:B------:R1:W-:Y:S01]  /*155f0*/  MUFU.EX2 R246, R20 ;  /* 0x0000001400f67308 */ /* 0x0003e20000000800 */
[----:B0-----:R-:W-:Y:S01]  /*15600*/  FMUL R18, R187, UR8 ;  /* 0x00000008bb127c20 */ /* 0x001fe20008400000 */
[----:B-1----:R-:W-:Y:S01]  /*15610*/  FMUL R20, R4, 1.4426950216293334961 ;  /* 0x3fb8aa3b04147820 */ /* 0x002fe20000400000 */
[----:B------:R-:W-:-:S03]  /*15620*/  FFMA R4, R243, UR8, -R14 ;  /* 0x00000008f3047c23 */ /* 0x000fc6000800080e */
[----:B------:R-:W-:Y:S02]  /*15630*/  FMNMX R18, R18, R11, !PT ;  /* 0x0000000b12127209 */ /* 0x000fe40007800000 */
[----:B------:R-:W-:Y:S01]  /*15640*/  FMNMX R11, R10, R5, !PT ;  /* 0x000000050a0b7209 */ /* 0x000fe20007800000 */
[----:B------:R-:W-:Y:S01]  /*15650*/  FMUL R19, R4, 1.4426950216293334961 ;  /* 0x3fb8aa3b04137820 */ /* 0x000fe20000400000 */
[----:B------:R-:W-:Y:S01]  /*15660*/  FMUL R5, R190, UR8 ;  /* 0x00000008be057c20 */ /* 0x000fe20008400000 */
[----:B------:R-:W-:Y:S01]  /*15670*/  FMUL R10, R188, UR8 ;  /* 0x00000008bc0a7c20 */ /* 0x000fe20008400000 */
[----:B------:R-:W-:Y:S02]  /*15680*/  FFMA R4, R242, UR8, -R14 ;  /* 0x00000008f2047c23 */ /* 0x000fe4000800080e */
[----:B------:R0:W-:Y:S01]  /*15690*/  MUFU.EX2 R242, R19 ;  /* 0x0000001300f27308 */ /* 0x0001e20000000800 */
[----:B------:R-:W-:Y:S02]  /*156a0*/  FMNMX R5, R5, R18, !PT ;  /* 0x0000001205057209 */ /* 0x000fe40007800000 */
[----:B------:R-:W-:Y:S01]  /*156b0*/  FMNMX R11, R10, R11, !PT ;  /* 0x0000000b0a0b7209 */ /* 0x000fe20007800000 */
[----:B------:R-:W-:Y:S01]  /*156c0*/  FMUL R10, R189, UR8 ;  /* 0x00000008bd0a7c20 */ /* 0x000fe20008400000 */
[----:B0-----:R-:W-:Y:S01]  /*156d0*/  FMUL R19, R191, UR8 ;  /* 0x00000008bf137c20 */ /* 0x001fe20008400000 */
[----:B------:R-:W-:Y:S01]  /*156e0*/  FMUL R18, R4, 1.4426950216293334961 ;  /* 0x3fb8aa3b04127820 */ /* 0x000fe20000400000 */
[----:B------:R-:W-:-:S03]  /*156f0*/  FFMA R4, R241, UR8, -R13 ;  /* 0x00000008f1047c23 */ /* 0x000fc6000800080d */
[----:B------:R-:W-:Y:S01]  /*15700*/  FMNMX R19, R19, R5, !PT ;  /* 0x0000000513137209 */ /* 0x000fe20007800000 */
[----:B------:R-:W-:Y:S01]  /*15710*/  FMUL R5, R194, UR8 ;  /* 0x00000008c2057c20 */ /* 0x000fe20008400000 */
[----:B------:R0:W-:Y:S01]  /*15720*/  MUFU.EX2 R243, R20 ;  /* 0x0000001400f37308 */ /* 0x0001e20000000800 */
[----:B------:R-:W-:Y:S01]  /*15730*/  FMNMX R11, R10, R11, !PT ;  /* 0x0000000b0a0b7209 */ /* 0x000fe20007800000 */
[----:B------:R-:W-:Y:S02]  /*15740*/  FMUL R10, R195, UR8 ;  /* 0x00000008c30a7c20 */ /* 0x000fe40008400000 */
[----:B------:R-:W-:-:S04]  /*15750*/  FMNMX R5, R5, R19, !PT ;  /* 0x0000001305057209 */ /* 0x000fc80007800000 */
[----:B------:R1:W-:Y:S01]  /*15760*/  MUFU.EX2 R241, R18 ;  /* 0x0000001200f17308 */ /* 0x0003e20000000800 */
[----:B0-----:R-:W-:Y:S01]  /*15770*/  FMUL R20, R4, 1.4426950216293334961 ;  /* 0x3fb8aa3b04147820 */ /* 0x001fe20000400000 */
[--C-:B------:R-:W-:Y:S01]  /*15780*/  FFMA R4, R240, UR8, -R13.reuse ;  /* 0x00000008f0047c23 */ /* 0x100fe2000800080d */
[----:B------:R-:W-:Y:S01]  /*15790*/  FMNMX R10, R10, R5, !PT ;  /* 0x000000050a0a7209 */ /* 0x000fe20007800000 */
[----:B------:R-:W-:Y:S02]  /*157a0*/  FMUL R5, R193, UR8 ;  /* 0x00000008c1057c20 */ /* 0x000fe40008400000 */
[----:B------:R-:W-:Y:S01]  /*157b0*/  FMUL R19, R4, 1.4426950216293334961 ;  /* 0x3fb8aa3b04137820 */ /* 0x000fe20000400000 */
[----:B-1----:R-:W-:Y:S01]  /*157c0*/  FMUL R18, R192, UR8 ;  /* 0x00000008c0127c20 */ /* 0x002fe20008400000 */
[----:B------:R-:W-:Y:S02]  /*157d0*/  FFMA R4, R239, UR8, -R13 ;  /* 0x00000008ef047c23 */ /* 0x000fe4000800080d */
[----:B------:R0:W-:Y:S02]  /*157e0*/  MUFU.EX2 R239, R19 ;  /* 0x0000001300ef7308 */ /* 0x0001e40000000800 */
[----:B------:R-:W-:Y:S01]  /*157f0*/  FMNMX R18, R18, R11, !PT ;  /* 0x0000000b12127209 */ /* 0x000fe20007800000 */
[----:B------:R-:W-:-:S03]  /*15800*/  FMUL R11, R198, UR8 ;  /* 0x00000008c60b7c20 */ /* 0x000fc60008400000 */
[----:B------:R-:W-:Y:S01]  /*15810*/  FMNMX R5, R5, R18, !PT ;  /* 0x0000001205057209 */ /* 0x000fe20007800000 */
[----:B0-----:R-:W-:Y:S01]  /*15820*/  FMUL R19, R196, UR8 ;  /* 0x00000008c4137c20 */ /* 0x001fe20008400000 */
[----:B------:R-:W-:Y:S01]  /*15830*/  FMNMX R11, R11, R10, !PT ;  /* 0x0000000a0b0b7209 */ /* 0x000fe20007800000 */
[----:B------:R-:W-:Y:S01]  /*15840*/  FMUL R18, R4, 1.4426950216293334961 ;  /* 0x3fb8aa3b04127820 */ /* 0x000fe20000400000 */
[----:B------:R-:W-:Y:S02]  /*15850*/  FMUL R10, R199, UR8 ;  /* 0x00000008c70a7c20 */ /* 0x000fe40008400000 */
[----:B------:R-:W-:Y:S01]  /*15860*/  FMNMX R19, R19, R5, !PT ;  /* 0x0000000513137209 */ /* 0x000fe20007800000 */
[----:B------:R-:W-:Y:S01]  /*15870*/  FMUL R5, R197, UR8 ;  /* 0x00000008c5057c20 */ /* 0x000fe20008400000 */
[----:B------:R-:W-:Y:S01]  /*15880*/  FFMA R4, R237, UR8, -R13 ;  /* 0x00000008ed047c23 */ /* 0x000fe2000800080d */
[----:B------:R-:W-:Y:S01]  /*15890*/  FMNMX R11, R10, R11, !PT ;  /* 0x0000000b0a0b7209 */ /* 0x000fe20007800000 */
[----:B------:R0:W-:Y:S01]  /*158a0*/  MUFU.EX2 R237, R18 ;  /* 0x0000001200ed7308 */ /* 0x0001e20000000800 */
[----:B------:R-:W-:Y:S01]  /*158b0*/  FMUL R10, R200, UR8 ;  /* 0x00000008c80a7c20 */ /* 0x000fe20008400000 */
[----:B------:R-:W-:Y:S01]  /*158c0*/  FMNMX R5, R5, R19, !PT ;  /* 0x0000001305057209 */ /* 0x000fe20007800000 */
[----:B0-----:R-:W-:-:S05]  /*158d0*/  FMUL R18, R202, UR8 ;  /* 0x00000008ca127c20 */ /* 0x001fca0008400000 */
[----:B------:R0:W-:Y:S01]  /*158e0*/  MUFU.EX2 R240, R20 ;  /* 0x0000001400f07308 */ /* 0x0001e20000000800 */
[----:B------:R-:W-:Y:S02]  /*158f0*/  FMNMX R19, R18, R11, !PT ;  /* 0x0000000b12137209 */ /* 0x000fe40007800000 */
[----:B------:R-:W-:Y:S01]  /*15900*/  FMNMX R18, R10, R5, !PT ;  /* 0x000000050a127209 */ /* 0x000fe20007800000 */
[----:B0-----:R-:W-:Y:S01]  /*15910*/  FMUL R20, R4, 1.4426950216293334961 ;  /* 0x3fb8aa3b04147820 */ /* 0x001fe20000400000 */
[--C-:B------:R-:W-:Y:S01]  /*15920*/  FFMA R4, R236, UR8, -R13.reuse ;  /* 0x00000008ec047c23 */ /* 0x100fe2000800080d */
[----:B------:R-:W-:Y:S01]  /*15930*/  FMUL R5, R203, UR8 ;  /* 0x00000008cb057c20 */ /* 0x000fe20008400000 */
[----:B------:R-:W-:Y:S02]  /*15940*/  FMUL R11, R201, UR8 ;  /* 0x00000008c90b7c20 */ /* 0x000fe40008400000 */
[----:B------:R-:W-:Y:S01]  /*15950*/  FMUL R10, R4, 1.4426950216293334961 ;  /* 0x3fb8aa3b040a7820 */ /* 0x000fe20000400000 */
[----:B------:R-:W-:Y:S01]  /*15960*/  FFMA R4, R235, UR8, -R13 ;  /* 0x00000008eb047c23 */ /* 0x000fe2000800080d */
[----:B------:R-:W-:-:S02]  /*15970*/  FMNMX R5, R5, R19, !PT ;  /* 0x0000001305057209 */ /* 0x000fc40007800000 */
[----:B------:R0:W-:Y:S01]  /*15980*/  MUFU.EX2 R235, R10 ;  /* 0x0000000a00eb7308 */ /* 0x0001e20000000800 */
[----:B------:R-:W-:Y:S01]  /*15990*/  FMNMX R19, R11, R18, !PT ;  /* 0x000000120b137209 */ /* 0x000fe20007800000 */
[----:B------:R-:W-:Y:S01]  /*159a0*/  FMUL R11, R4, 1.4426950216293334961 ;  /* 0x3fb8aa3b040b7820 */ /* 0x000fe20000400000 */
[----:B------:R-:W-:Y:S01]  /*159b0*/  FFMA R4, R234, UR8, -R13 ;  /* 0x00000008ea047c23 */ /* 0x000fe2000800080d */
[----:B------:R-:W-:Y:S01]  /*159c0*/  FMUL R18, R207, UR8 ;  /* 0x00000008cf127c20 */ /* 0x000fe20008400000 */
[----:B0-----:R-:W-:-:S03]  /*159d0*/  FMUL R10, R206, UR8 ;  /* 0x00000008ce0a7c20 */ /* 0x001fc60008400000 */
[----:B------:R0:W-:Y:S02]  /*159e0*/  MUFU.EX2 R236, R20 ;  /* 0x0000001400ec7308 */ /* 0x0001e40000000800 */
[----:B------:R-:W-:Y:S01]  /*159f0*/  FMNMX R5, R10, R5, !PT ;  /* 0x000000050a057209 */ /* 0x000fe20007800000 */
[----:B0-----:R-:W-:Y:S01]  /*15a00*/  FMUL R20, R4, 1.4426950216293334961 ;  /* 0x3fb8aa3b04147820 */ /* 0x001fe20000400000 */
[----:B------:R-:W-:-:S04]  /*15a10*/  FFMA R4, R233, UR8, -R13 ;  /* 0x00000008e9047c23 */ /* 0x000fc8000800080d */
[----:B------:R0:W-:Y:S01]  /*15a20*/  MUFU.EX2 R234, R11 ;  /* 0x0000000b00ea7308 */ /* 0x0001e20000000800 */
[----:B------:R-:W-:Y:S01]  /*15a30*/  FMNMX R5, R18, R5, !PT ;  /* 0x0000000512057209 */ /* 0x000fe20007800000 */
[----:B------:R-:W-:-:S06]  /*15a40*/  FMUL R10, R211, UR8 ;  /* 0x00000008d30a7c20 */ /* 0x000fcc0008400000 */
[----:B------:R1:W-:Y:S01]  /*15a50*/  MUFU.EX2 R233, R20 ;  /* 0x0000001400e97308 */ /* 0x0003e20000000800 */
[----:B0-----:R-:W-:Y:S01]  /*15a60*/  FMUL R11, R210, UR8 ;  /* 0x00000008d20b7c20 */ /* 0x001fe20008400000 */
[----:B------:R-:W-:-:S06]  /*15a70*/  FMUL R18, R204, UR8 ;  /* 0x00000008cc127c20 */ /* 0x000fcc0008400000 */
[----:B------:R-:W0:Y:S01]  /*15a80*/  MUFU.EX2 R251, R23 ;  /* 0x0000001700fb7308 */ /* 0x000e220000000800 */
[----:B-1----:R-:W-:Y:S01]  /*15a90*/  FMUL R20, R4, 1.4426950216293334961 ;  /* 0x3fb8aa3b04147820 */ /* 0x002fe20000400000 */
[----:B------:R-:W-:Y:S01]  /*15aa0*/  FMNMX R5, R11, R5, !PT ;  /* 0x000000050b057209 */ /* 0x000fe20007800000 */
[----:B------:R-:W-:-:S05]  /*15ab0*/  FFMA R4, R232, UR8, -R14 ;  /* 0x00000008e8047c23 */ /* 0x000fca000800080e */
[----:B------:R-:W1:Y:S01]  /*15ac0*/  MUFU.EX2 R248, R21 ;  /* 0x0000001500f87308 */ /* 0x000e620000000800 */
[----:B------:R-:W-:Y:S01]  /*15ad0*/  FMUL R11, R214, UR8 ;  /* 0x00000008d60b7c20 */ /* 0x000fe20008400000 */
[----:B------:R-:W-:-:S06]  /*15ae0*/  FMNMX R5, R10, R5, !PT ;  /* 0x000000050a057209 */ /* 0x000fcc0007800000 */
[----:B------:R2:W3:Y:S01]  /*15af0*/  MUFU.EX2 R232, R20 ;  /* 0x0000001400e87308 */ /* 0x0004e20000000800 */
[----:B------:R-:W-:Y:S01]  /*15b00*/  FMNMX R19, R18, R19, !PT ;  /* 0x0000001312137209 */ /* 0x000fe20007800000 */
[----:B------:R-:W-:Y:S01]  /*15b10*/  FMUL R10, R215, UR8 ;  /* 0x00000008d70a7c20 */ /* 0x000fe20008400000 */
[----:B------:R-:W-:Y:S01]  /*15b20*/  FMUL R18, R205, UR8 ;  /* 0x00000008cd127c20 */ /* 0x000fe20008400000 */
[----:B------:R-:W-:Y:S01]  /*15b30*/  FMNMX R5, R11, R5, !PT ;  /* 0x000000050b057209 */ /* 0x000fe20007800000 */
[----:B------:R-:W-:Y:S01]  /*15b40*/  FMUL R4, R4, 1.4426950216293334961 ;  /* 0x3fb8aa3b04047820 */ /* 0x000fe20000400000 */
[--C-:B------:R-:W-:Y:S02]  /*15b50*/  FFMA R11, R231, UR8, -R13.reuse ;  /* 0x00000008e70b7c23 */ /* 0x100fe4000800080d */
[----:B------:R-:W-:Y:S01]  /*15b60*/  FMNMX R5, R10, R5, !PT ;  /* 0x000000050a057209 */ /* 0x000fe20007800000 */
[----:B--2---:R-:W-:Y:S01]  /*15b70*/  FFMA R20, R238, UR8, -R13 ;  /* 0x00000008ee147c23 */ /* 0x004fe2000800080d */
[----:B------:R-:W-:Y:S01]  /*15b80*/  FMNMX R22, R18, R19, !PT ;  /* 0x0000001312167209 */ /* 0x000fe20007800000 */
[----:B------:R2:W4:Y:S01]  /*15b90*/  MUFU.EX2 R238, R4 ;  /* 0x0000000400ee7308 */ /* 0x0005220000000800 */
[----:B------:R-:W-:-:S02]  /*15ba0*/  F2FP.SATFINITE.E4M3.F32.PACK_AB_MERGE_C R10, R0, R2, RZ ;  /* 0x00000002000a723e */ /* 0x000fc400048070ff */
[----:B0-----:R-:W-:Y:S02]  /*15bb0*/  F2FP.SATFINITE.E4M3.F32.PACK_AB_MERGE_C R18, R251, R252, RZ ;  /* 0x000000fcfb12723e */ /* 0x001fe400048070ff */
[----:B-1----:R-:W-:Y:S02]  /*15bc0*/  F2FP.SATFINITE.E4M3.F32.PACK_AB_MERGE_C R19, R248, R249, RZ ;  /* 0x000000f9f813723e */ /* 0x002fe400048070ff */
[----:B--2---:R-:W-:Y:S01]  /*15bd0*/  F2FP.SATFINITE.E4M3.F32.PACK_AB_MERGE_C R4, R6, R3, RZ ;  /* 0x000000030604723e */ /* 0x004fe200048070ff */
[----:B------:R-:W-:Y:S01]  /*15be0*/  FMUL R23, R11, 1.4426950216293334961 ;  /* 0x3fb8aa3b0b177820 */ /* 0x000fe20000400000 */
[----:B------:R-:W-:Y:S02]  /*15bf0*/  F2FP.SATFINITE.E4M3.F32.PACK_AB_MERGE_C R10, R239, R240, R10 ;  /* 0x000000f0ef0a723e */ /* 0x000fe4000480700a */
[----:B------:R-:W-:Y:S02]  /*15c00*/  F2FP.SATFINITE.E4M3.F32.PACK_AB_MERGE_C R4, R236, R237, R4 ;  /* 0x000000edec04723e */ /* 0x000fe40004807004 */
[----:B------:R-:W-:-:S02]  /*15c10*/  F2FP.SATFINITE.E4M3.F32.PACK_AB_MERGE_C R18, R234, R235, R18 ;  /* 0x000000ebea12723e */ /* 0x000fc40004807012 */
[----:B---3--:R-:W-:Y:S01]  /*15c20*/  F2FP.SATFINITE.E4M3.F32.PACK_AB_MERGE_C R11, R232, R233, R19 ;  /* 0x000000e9e80b723e */ /* 0x008fe20004807013 */
[----:B------:R-:W-:Y:S02]  /*15c30*/  WARPGROUP.DEPBAR.LE gsb0, 0x0 ;  /* 0x00008000000079c5 */ /* 0x000fe40000010000 */
[----:B------:R-:W-:Y:S02]  /*15c40*/  SEL R19, R10, R4, !P0 ;  /* 0x000000040a137207 */ /* 0x000fe40004000000 */
[----:B------:R-:W-:Y:S02]  /*15c50*/  SEL R217, R4, R10, !P0 ;  /* 0x0000000a04d97207 */ /* 0x000fe40004000000 */
[----:B------:R-:W-:Y:S02]  /*15c60*/  SEL R10, R18, R11, !P0 ;  /* 0x0000000b120a7207 */ /* 0x000fe40004000000 */
[----:B------:R-:W-:Y:S01]  /*15c70*/  SEL R219, R11, R18, !P0 ;  /* 0x000000120bdb7207 */ /* 0x000fe20004000000 */
        /* <DEDUP_REMOVED lines=10> */
[----:B------:R-:W0:Y:S01]  /*15d20*/  SHFL.BFLY PT, R21, R5, 0x2, 0x1f ;  /* 0x0c401f0005157f89 */ /* 0x000e2200000e0000 */
[----:B------:R-:W-:Y:S01]  /*15d30*/  FMUL R18, R208, UR8 ;  /* 0x00000008d0127c20 */ /* 0x000fe20008400000 */
[----:B------:R-:W-:-:S04]  /*15d40*/  FFMA R11, R223, UR8, -R13 ;  /* 0x00000008df0b7c23 */ /* 0x000fc8000800080d */
[----:B------:R-:W-:Y:S01]  /*15d50*/  FMNMX R18, R18, R22, !PT ;  /* 0x0000001612127209 */ /* 0x000fe20007800000 */
[----:B------:R-:W-:Y:S01]  /*15d60*/  FMUL R22, R11, 1.4426950216293334961 ;  /* 0x3fb8aa3b0b167820 */ /* 0x000fe20000400000 */
[----:B0-----:R-:W-:-:S05]  /*15d70*/  FMNMX R11, R5, R21, !PT ;  /* 0x00000015050b7209 */ /* 0x001fca0007800000 */
[----:B------:R-:W0:Y:S02]  /*15d80*/  SHFL.BFLY PT, R21, R11, 0x1, 0x1f ;  /* 0x0c201f000b157f89 */ /* 0x000e2400000e0000 */
[----:B0-----:R-:W-:-:S04]  /*15d90*/  FMNMX R11, R11, R21, !PT ;  /* 0x000000150b0b7209 */ /* 0x001fc80007800000 */
[----:B------:R-:W-:-:S05]  /*15da0*/  FMNMX R11, R11, R220, !PT ;  /* 0x000000dc0b0b7209 */ /* 0x000fca0007800000 */
[----:B------:R-:W-:-:S04]  /*15db0*/  FFMA R158, R158, UR8, -R11 ;  /* 0x000000089e9e7c23 */ /* 0x000fc8000800080b */
[----:B------:R-:W-:Y:S01]  /*15dc0*/  FMUL R158, R158, 1.4426950216293334961 ;  /* 0x3fb8aa3b9e9e7820 */ /* 0x000fe20000400000 */
[----:B------:R-:W-:-:S03]  /*15dd0*/  WARPGROUP.DEPBAR.LE gsb0, 0x0 ;  /* 0x00008000000079c5 */ /* 0x000fc60000010000 */
[----:B------:R0:W-:Y:S02]  /*15de0*/  MUFU.EX2 R217, R158 ;  /* 0x0000009e00d97308 */ /* 0x0001e40000000800 */
[----:B0-----:R-:W2:Y:S01]  /*15df0*/  LDL.LU R158, [R1+0x2e4] ;  /* 0x0002e400019e7983 */ /* 0x001ea20000300800 */
[----:B------:R-:W-:Y:S01]  /*15e00*/  FMUL R20, R20, 1.4426950216293334961 ;  /* 0x3fb8aa3b14147820 */ /* 0x000fe20000400000 */
[----:B------:R-:W-:Y:S01]  /*15e10*/  FMUL R19, R209, UR8 ;  /* 0x00000008d1137c20 */ /* 0x000fe20008400000 */
[----:B------:R-:W-:-:S03]  /*15e20*/  FFMA R5, R229, UR8, -R13 ;  /* 0x00000008e5057c23 */ /* 0x000fc6000800080d */
[----:B------:R0:W-:Y:S01]  /*15e30*/  MUFU.EX2 R230, R20 ;  /* 0x0000001400e67308 */ /* 0x0001e20000000800 */
[----:B------:R-:W-:Y:S01]  /*15e40*/  FMNMX R18, R19, R18, !PT ;  /* 0x0000001213127209 */ /* 0x000fe20007800000 */
[----:B------:R-:W-:Y:S01]  /*15e50*/  FMUL R19, R213, UR8 ;  /* 0x00000008d5137c20 */ /* 0x000fe20008400000 */
[----:B0-----:R-:W-:-:S05]  /*15e60*/  FMUL R20, R212, UR8 ;  /* 0x00000008d4147c20 */ /* 0x001fca0008400000 */
[----:B------:R0:W-:Y:S02]  /*15e70*/  MUFU.EX2 R229, R22 ;  /* 0x0000001600e57308 */ /* 0x0001e40000000800 */
[----:B0-----:R-:W-:Y:S01]  /*15e80*/  FMUL R22, R5, 1.4426950216293334961 ;  /* 0x3fb8aa3b05167820 */ /* 0x001fe20000400000 */
[----:B------:R-:W-:Y:S01]  /*15e90*/  FMNMX R5, R20, R18, !PT ;  /* 0x0000001214057209 */ /* 0x000fe20007800000 */
[----:B------:R-:W-:-:S03]  /*15ea0*/  FFMA R18, R228, UR8, -R13 ;  /* 0x00000008e4127c23 */ /* 0x000fc6000800080d */
[----:B------:R-:W-:Y:S01]  /*15eb0*/  FMNMX R5, R19, R5, !PT ;  /* 0x0000000513057209 */ /* 0x000fe20007800000 */
[----:B------:R-:W-:Y:S01]  /*15ec0*/  FMUL R18, R18, 1.4426950216293334961 ;  /* 0x3fb8aa3b12127820 */ /* 0x000fe20000400000 */
[----:B------:R-:W-:-:S03]  /*15ed0*/  FFMA R4, R227, UR8, -R13 ;  /* 0x00000008e3047c23 */ /* 0x000fc6000800080d */
[----:B------:R0:W-:Y:S02]  /*15ee0*/  MUFU.EX2 R227, R18 ;  /* 0x0000001200e37308 */ /* 0x0001e40000000800 */
[----:B0-----:R-:W0:Y:S01]  /*15ef0*/  SHFL.BFLY PT, R18, R5, 0x2, 0x1f ;  /* 0x0c401f0005127f89 */ /* 0x001e2200000e0000 */
[----:B------:R-:W-:Y:S01]  /*15f00*/  FMUL R10, R4, 1.4426950216293334961 ;  /* 0x3fb8aa3b040a7820 */ /* 0x000fe20000400000 */
[----:B------:R-:W-:-:S04]  /*15f10*/  FFMA R4, R224, UR8, -R13 ;  /* 0x00000008e0047c23 */ /* 0x000fc8000800080d */
[----:B------:R1:W-:Y:S02]  /*15f20*/  MUFU.EX2 R226, R10 ;  /* 0x0000000a00e27308 */ /* 0x0003e40000000800 */
[----:B-1----:R-:W-:Y:S01]  /*15f30*/  FMUL R10, R4, 1.4426950216293334961 ;  /* 0x3fb8aa3b040a7820 */ /* 0x002fe20000400000 */
[----:B------:R-:W-:-:S04]  /*15f40*/  FFMA R4, R225, UR8, -R13 ;  /* 0x00000008e1047c23 */ /* 0x000fc8000800080d */
[----:B------:R-:W-:-:S04]  /*15f50*/  FMUL R4, R4, 1.4426950216293334961 ;  /* 0x3fb8aa3b04047820 */ /* 0x000fc80000400000 */
[----:B------:R0:W-:Y:S02]  /*15f60*/  MUFU.EX2 R225, R4 ;  /* 0x0000000400e17308 */ /* 0x0001e40000000800 */
[----:B0-----:R-:W-:-:S06]  /*15f70*/  FMNMX R4, R5, R18, !PT ;  /* 0x0000001205047209 */ /* 0x001fcc0007800000 */
[----:B------:R0:W-:Y:S02]  /*15f80*/  MUFU.EX2 R224, R10 ;  /* 0x0000000a00e07308 */ /* 0x0001e40000000800 */
[----:B0-----:R-:W0:Y:S01]  /*15f90*/  SHFL.BFLY PT, R10, R4, 0x1, 0x1f ;  /* 0x0c201f00040a7f89 */ /* 0x001e2200000e0000 */
[--C-:B------:R-:W-:Y:S01]  /*15fa0*/  FFMA R159, R159, UR8, -R11.reuse ;  /* 0x000000089f9f7c23 */ /* 0x100fe2000800080b */
[--C-:B------:R-:W-:Y:S01]  /*15fb0*/  FFMA R154, R154, UR8, -R11.reuse ;  /* 0x000000089a9a7c23 */ /* 0x100fe2000800080b */
[--C-:B------:R-:W-:Y:S01]  /*15fc0*/  FFMA R163, R163, UR8, -R11.reuse ;  /* 0x00000008a3a37c23 */ /* 0x100fe2000800080b */
[--C-:B------:R-:W-:Y:S01]  /*15fd0*/  FFMA R167, R167, UR8, -R11.reuse ;  /* 0x00000008a7a77c23 */ /* 0x100fe2000800080b */
[--C-:B------:R-:W-:Y:S01]  /*15fe0*/  FFMA R155, R155, UR8, -R11.reuse ;  /* 0x000000089b9b7c23 */ /* 0x100fe2000800080b */
[----:B------:R-:W-:Y:S01]  /*15ff0*/  FMUL R159, R159, 1.4426950216293334961 ;  /* 0x3fb8aa3b9f9f7820 */ /* 0x000fe20000400000 */
[----:B------:R-:W-:Y:S01]  /*16000*/  FMUL R154, R154, 1.4426950216293334961 ;  /* 0x3fb8aa3b9a9a7820 */ /* 0x000fe20000400000 */
[--C-:B------:R-:W-:Y:S01]  /*16010*/  FFMA R162, R162, UR8, -R11.reuse ;  /* 0x00000008a2a27c23 */ /* 0x100fe2000800080b */
[----:B------:R-:W-:Y:S01]  /*16020*/  FFMA R166, R166, UR8, -R11 ;  /* 0x00000008a6a67c23 */ /* 0x000fe2000800080b */
[----:B------:R-:W-:Y:S01]  /*16030*/  FMUL R163, R163, 1.4426950216293334961 ;  /* 0x3fb8aa3ba3a37820 */ /* 0x000fe20000400000 */
[----:B------:R-:W-:Y:S01]  /*16040*/  FMUL R167, R167, 1.4426950216293334961 ;  /* 0x3fb8aa3ba7a77820 */ /* 0x000fe20000400000 */
[----:B------:R-:W1:Y:S01]  /*16050*/  MUFU.EX2 R231, R23 ;  /* 0x0000001700e77308 */ /* 0x000e620000000800 */
[----:B0-----:R-:W-:-:S07]  /*16060*/  FMNMX R10, R4, R10, !PT ;  /* 0x0000000a040a7209 */ /* 0x001fce0007800000 */
[----:B------:R-:W0:Y:S01]  /*16070*/  MUFU.EX2 R228, R22 ;  /* 0x0000001600e47308 */ /* 0x000e220000000800 */
[----:B------:R-:W-:Y:S01]  /*16080*/  FMUL R155, R155, 1.4426950216293334961 ;  /* 0x3fb8aa3b9b9b7820 */ /* 0x000fe20000400000 */
[----:B------:R-:W-:Y:S01]  /*16090*/  FMUL R162, R162, 1.4426950216293334961 ;  /* 0x3fb8aa3ba2a27820 */ /* 0x000fe20000400000 */
[----:B------:R-:W-:-:S05]  /*160a0*/  FMUL R166, R166, 1.4426950216293334961 ;  /* 0x3fb8aa3ba6a67820 */ /* 0x000fca0000400000 */
[----:B------:R-:W3:Y:S08]  /*160b0*/  MUFU.EX2 R218, R159 ;  /* 0x0000009f00da7308 */ /* 0x000ef00000000800 */
[----:B------:R4:W-:Y:S08]  /*160c0*/  MUFU.EX2 R219, R154 ;  /* 0x0000009a00db7308 */ /* 0x0009f00000000800 */
[----:B------:R1:W3:Y:S01]  /*160d0*/  MUFU.EX2 R216, R155 ;  /* 0x0000009b00d87308 */ /* 0x0002e20000000800 */
[----:B----4-:R-:W-:-:S07]  /*160e0*/  IMAD.MOV.U32 R154, RZ, RZ, R220 ;  /* 0x000000ffff9a7224 */ /* 0x010fce00078e00dc */
[----:B------:R-:W-:Y:S01]  /*160f0*/  MUFU.EX2 R220, R163 ;  /* 0x000000a300dc7308 */ /* 0x000fe20000000800 */
[----:B-1----:R-:W-:-:S07]  /*16100*/  IMAD.MOV.U32 R155, RZ, RZ, R221 ;  /* 0x000000ffff9b7224 */ /* 0x002fce00078e00dd */
[----:B------:R-:W-:Y:S01]  /*16110*/  MUFU.EX2 R223, R167 ;  /* 0x000000a700df7308 */ /* 0x000fe20000000800 */
[----:B------:R-:W-:-:S07]  /*16120*/  F2FP.SATFINITE.E4M3.F32.PACK_AB_MERGE_C R5, R246, R247, RZ ;  /* 0x000000f7f605723e */ /* 0x000fce00048070ff */
[----:B------:R-:W-:Y:S01]  /*16130*/  MUFU.EX2 R221, R162 ;  /* 0x000000a200dd7308 */ /* 0x000fe20000000800 */
[----:B------:R-:W-:-:S07]  /*16140*/  F2FP.SATFINITE.E4M3.F32.PACK_AB_MERGE_C R4, R244, R245, RZ ;  /* 0x000000f5f404723e */ /* 0x000fce00048070ff */
[----:B------:R-:W-:Y:S01]  /*16150*/  MUFU.EX2 R222, R166 ;  /* 0x000000a600de7308 */ /* 0x000fe20000000800 */
[----:B------:R-:W-:Y:S02]  /*16160*/  F2FP.SATFINITE.E4M3.F32.PACK_AB_MERGE_C R19, R242, R243, RZ ;  /* 0x000000f3f213723e */ /* 0x000fe400048070ff */
[----:B------:R-:W-:Y:S02]  /*16170*/  F2FP.SATFINITE.E4M3.F32.PACK_AB_MERGE_C R18, R238, R241, RZ ;  /* 0x000000f1ee12723e */ /* 0x000fe400048070ff */
[----:B------:R-:W-:Y:S02]  /*16180*/  F2FP.SATFINITE.E4M3.F32.PACK_AB_MERGE_C R5, R230, R231, R5 ;  /* 0x000000e7e605723e */ /* 0x000fe40004807005 */
[----:B0-----:R-:W-:Y:S02]  /*16190*/  F2FP.SATFINITE.E4M3.F32.PACK_AB_MERGE_C R4, R228, R229, R4 ;  /* 0x000000e5e404723e */ /* 0x001fe40004807004 */
[----:B---3--:R-:W-:Y:S02]  /*161a0*/  F2FP.SATFINITE.E4M3.F32.PACK_AB_MERGE_C R23, R218, R217, RZ ;  /* 0x000000d9da17723e */ /* 0x008fe400048070ff */
[----:B------:R-:W-:-:S02]  /*161b0*/  F2FP.SATFINITE.E4M3.F32.PACK_AB_MERGE_C R19, R226, R227, R19 ;  /* 0x000000e3e213723e */ /* 0x000fc40004807013 */
[----:B------:R-:W-:Y:S02]  /*161c0*/  F2FP.SATFINITE.E4M3.F32.PACK_AB_MERGE_C R18, R225, R224, R18 ;  /* 0x000000e0e112723e */ /* 0x000fe40004807012 */
[----:B------:R-:W-:Y:S02]  /*161d0*/  SEL R20, R5, R4, !P0 ;  /* 0x0000000405147207 */ /* 0x000fe40004000000 */
[----:B------:R-:W-:Y:S02]  /*161e0*/  F2FP.SATFINITE.E4M3.F32.PACK_AB_MERGE_C R22, R216, R219, RZ ;  /* 0x000000dbd816723e */ /* 0x000fe400048070ff */
[----:B------:R-:W-:Y:S02]  /*161f0*/  SEL R21, R19, R18, !P0 ;  /* 0x0000001213157207 */ /* 0x000fe40004000000 */
[----:B--2---:R-:W-:-:S05]  /*16200*/  FMNMX R10, R10, R158, !PT ;  /* 0x0000009e0a0a7209 */ /* 0x004fca0007800000 */
        /* <DEDUP_REMOVED lines=10> */
[----:B------:R-:W-:Y:S01]  /*162b0*/  MUFU.EX2 R163, R156 ;  /* 0x0000009c00a37308 */ /* 0x000fe20000000800 */
[----:B------:R-:W-:Y:S01]  /*162c0*/  FMUL R164, R164, 1.4426950216293334961 ;  /* 0x3fb8aa3ba4a47820 */ /* 0x000fe20000400000 */
[----:B------:R-:W-:-:S06]  /*162d0*/  FMUL R165, R165, 1.4426950216293334961 ;  /* 0x3fb8aa3ba5a57820 */ /* 0x000fcc0000400000 */
[----:B------:R-:W0:Y:S08]  /*162e0*/  MUFU.EX2 R167, R157 ;  /* 0x0000009d00a77308 */ /* 0x000e300000000800 */
[----:B------:R-:W-:Y:S08]  /*162f0*/  MUFU.EX2 R166, R152 ;  /* 0x0000009800a67308 */ /* 0x000ff00000000800 */
[----:B------:R1:W2:Y:S08]  /*16300*/  MUFU.EX2 R162, R153 ;  /* 0x0000009900a27308 */ /* 0x0002b00000000800 */
[----:B------:R-:W-:Y:S08]  /*16310*/  MUFU.EX2 R164, R164 ;  /* 0x000000a400a47308 */ /* 0x000ff00000000800 */
[----:B------:R-:W3:Y:S01]  /*16320*/  MUFU.EX2 R165, R165 ;  /* 0x000000a500a57308 */ /* 0x000ee20000000800 */
[----:B-1----:R-:W-:Y:S01]  /*16330*/  SEL R153, R4, R5, !P0 ;  /* 0x0000000504997207 */ /* 0x002fe20004000000 */
[--C-:B------:R-:W-:Y:S01]  /*16340*/  FFMA R160, R160, UR8, -R10.reuse ;  /* 0x00000008a0a07c23 */ /* 0x100fe2000800080a */
[----:B------:R-:W-:Y:S01]  /*16350*/  FFMA R161, R161, UR8, -R10 ;  /* 0x00000008a1a17c23 */ /* 0x000fe2000800080a */
[----:B0-----:R-:W-:Y:S01]  /*16360*/  F2FP.SATFINITE.E4M3.F32.PACK_AB_MERGE_C R4, R167, R163, R23 ;  /* 0x000000a3a704723e */ /* 0x001fe20004807017 */
[----:B------:R-:W-:Y:S01]  /*16370*/  IMAD.MOV.U32 R23, RZ, RZ, R155 ;  /* 0x000000ffff177224 */ /* 0x000fe200078e009b */
[----:B------:R-:W-:Y:S01]  /*16380*/  SEL R155, R18, R19, !P0 ;  /* 0x00000013129b7207 */ /* 0x000fe20004000000 */
[----:B------:R-:W-:Y:S01]  /*16390*/  FMUL R160, R160, 1.4426950216293334961 ;  /* 0x3fb8aa3ba0a07820 */ /* 0x000fe20000400000 */
[----:B--2---:R-:W-:Y:S01]  /*163a0*/  F2FP.SATFINITE.E4M3.F32.PACK_AB_MERGE_C R5, R162, R166, R22 ;  /* 0x000000a6a205723e */ /* 0x004fe20004807016 */
[----:B------:R-:W-:Y:S01]  /*163b0*/  FMUL R161, R161, 1.4426950216293334961 ;  /* 0x3fb8aa3ba1a17820 */ /* 0x000fe20000400000 */
[----:B------:R-:W-:-:S02]  /*163c0*/  F2FP.SATFINITE.E4M3.F32.PACK_AB_MERGE_C R18, R223, R222, RZ ;  /* 0x000000dedf12723e */ /* 0x000fc400048070ff */
[----:B------:R-:W-:Y:S02]  /*163d0*/  SEL R22, R5, R4, !P0 ;  /* 0x0000000405167207 */ /* 0x000fe40004000000 */
[----:B------:R-:W-:Y:S01]  /*163e0*/  SEL R157, R4, R5, !P0 ;  /* 0x00000005049d7207 */ /* 0x000fe20004000000 */
[----:B------:R-:W-:Y:S01]  /*163f0*/  SHFL.IDX PT, R153, R153, R250, 0x1f ;  /* 0x00001ffa99997589 */ /* 0x000fe200000e0000 */
[----:B---3--:R-:W-:Y:S01]  /*16400*/  F2FP.SATFINITE.E4M3.F32.PACK_AB_MERGE_C R4, R165, R164, R18 ;  /* 0x000000a4a504723e */ /* 0x008fe20004807012 */
[----:B------:R-:W-:Y:S02]  /*16410*/  MUFU.EX2 R160, R160 ;  /* 0x000000a000a07308 */ /* 0x000fe40000000800 */
[----:B------:R-:W0:Y:S04]  /*16420*/  SHFL.IDX PT, R5, R20, R15, 0x1f ;  /* 0x00001f0f14057589 */ /* 0x000e2800000e0000 */
[----:B------:R-:W-:Y:S02]  /*16430*/  SHFL.IDX PT, R18, R21, R15, 0x1f ;  /* 0x00001f0f15127589 */ /* 0x000fe400000e0000 */
[----:B------:R-:W1:Y:S02]  /*16440*/  MUFU.EX2 R161, R161 ;  /* 0x000000a100a17308 */ /* 0x000e640000000800 */
[----:B------:R-:W2:Y:S01]  /*16450*/  SHFL.IDX PT, R155, R155, R250, 0x1f ;  /* 0x00001ffa9b9b7589 */ /* 0x000ea200000e0000 */
[----:B------:R-:W-:-:S04]  /*16460*/  F2FP.SATFINITE.E4M3.F32.PACK_AB_MERGE_C R19, R220, R221, RZ ;  /* 0x000000dddc13723e */ /* 0x000fc800048070ff */
[----:B-1----:R-:W-:Y:S02]  /*16470*/  F2FP.SATFINITE.E4M3.F32.PACK_AB_MERGE_C R19, R161, R160, R19 ;  /* 0x000000a0a113723e */ /* 0x002fe40004807013 */
[----:B0-----:R-:W-:Y:S02]  /*16480*/  PRMT R152, R5, R17, R153 ;  /* 0x0000001105987216 */ /* 0x001fe40000000099 */
[----:B------:R-:W-:Y:S02]  /*16490*/  SEL R20, R19, R4, !P0 ;  /* 0x0000000413147207 */ /* 0x000fe40004000000 */
[----:B------:R-:W-:Y:S01]  /*164a0*/  SEL R159, R4, R19, !P0 ;  /* 0x00000013049f7207 */ /* 0x000fe20004000000 */
[----:B------:R-:W-:Y:S01]  /*164b0*/  FADD R4, -R11, R154 ;  /* 0x0000009a0b047221 */ /* 0x000fe20000000100 */
[----:B--2---:R-:W-:Y:S02]  /*164c0*/  PRMT R154, R18, R17, R155 ;  /* 0x00000011129a7216 */ /* 0x004fe4000000009b */
[----:B------:R-:W-:-:S02]  /*164d0*/  PRMT R153, R5, R16, R153 ;  /* 0x0000001005997216 */ /* 0x000fc40000000099 */
[----:B------:R-:W-:-:S04]  /*164e0*/  PRMT R155, R18, R16, R155 ;  /* 0x00000010129b7216 */ /* 0x000fc8000000009b */
[----:B------:R-:W-:-:S06]  /*164f0*/  WARPGROUP.ARRIVE ;  /* 0x00000000000079c5 */ /* 0x000fcc0000000000 */
[----:B------:R-:W-:Y:S03]  /*16500*/  QGMMA.64x256x32.F32.E4M3.E4M3 R24, R152, gdesc[UR24], R24, gsb0 ;  /* 0x03e0001898187df3 */ /* 0x000fe60008000818 */
[----:B------:R-:W-:Y:S02]  /*16510*/  WARPGROUP.DEPBAR.LE gsb0, 0x0 ;  /* 0x00008000000079c5 */ /* 0x000fe40000010000 */
[----:B------:R-:W-:Y:S04]  /*16520*/  STL.64 [R1], R24 ;  /* 0x0000001801007387 */ /* 0x000fe80000100a00 */
[----:B------:R-:W-:Y:S04]  /*16530*/  STL.64 [R1+0x8], R26 ;  /* 0x0000081a01007387 */ /* 0x000fe80000100a00 */
        /* <DEDUP_REMOVED lines=61> */
[----:B------:R0:W-:Y:S04]  /*16910*/  STL.64 [R1+0x1f8], R150 ;  /* 0x0001f89601007387 */ /* 0x0001e80000100a00 */
[----:B0-----:R-:W2:Y:S04]  /*16920*/  LDL.LU.64 R150, [R1+0xa90] ;  /* 0x000a900001967983 */ /* 0x001ea80000300a00 */
[----:B------:R-:W3:Y:S04]  /*16930*/  LDL.LU.64 R148, [R1+0xa88] ;  /* 0x000a880001947983 */ /* 0x000ee80000300a00 */
[----:B------:R-:W4:Y:S04]  /*16940*/  LDL.LU.64 R146, [R1+0xa80] ;  /* 0x000a800001927983 */ /* 0x000f280000300a00 */
        /* <DEDUP_REMOVED lines=60> */
[----:B------:R-:W4:Y:S01]  /*16d10*/  LDL.LU.64 R24, [R1+0x898] ;  /* 0x0008980001187983 */ /* 0x000f220000300a00 */
[----:B------:R-:W-:Y:S01]  /*16d20*/  FADD R5, -R10, R158 ;  /* 0x0000009e0a057221 */ /* 0x000fe20000000100 */
[----:B------:R-:W-:-:S02]  /*16d30*/  FMUL R4, R4, 1.4426950216293334961 ;  /* 0x3fb8aa3b04047820 */ /* 0x000fc40000400000 */
[----:B------:R-:W-:Y:S01]  /*16d40*/  SHFL.IDX PT, R19, R22, R15, 0x1f ;  /* 0x00001f0f16137589 */ /* 0x000fe200000e0000 */
[----:B------:R-:W-:-:S03]  /*16d50*/  FMUL R5, R5, 1.4426950216293334961 ;  /* 0x3fb8aa3b05057820 */ /* 0x000fc60000400000 */
[----:B------:R-:W0:Y:S04]  /*16d60*/  SHFL.IDX PT, R157, R157, R250, 0x1f ;  /* 0x00001ffa9d9d7589 */ /* 0x000e2800000e0000 */
[----:B------:R-:W-:Y:S04]  /*16d70*/  SHFL.IDX PT, R20, R20, R15, 0x1f ;  /* 0x00001f0f14147589 */ /* 0x000fe800000e0000 */
[----:B------:R-:W1:Y:S01]  /*16d80*/  SHFL.IDX PT, R159, R159, R250, 0x1f ;  /* 0x00001ffa9f9f7589 */ /* 0x000e6200000e0000 */
[----:B------:R-:W2:Y:S08]  /*16d90*/  MUFU.EX2 R4, R4 ;  /* 0x0000000400047308 */ /* 0x000eb00000000800 */
[----:B------:R-:W3:Y:S01]  /*16da0*/  MUFU.EX2 R5, R5 ;  /* 0x0000000500057308 */ /* 0x000ee20000000800 */
[----:B0-----:R-:W-:-:S02]  /*16db0*/  PRMT R156, R19, R17, R157 ;  /* 0x00000011139c7216 */ /* 0x001fc4000000009d */
[-C--:B------:R-:W-:Y:S02]  /*16dc0*/  PRMT R157, R19, R16.reuse, R157 ;  /* 0x00000010139d7216 */ /* 0x080fe4000000009d */
[C-C-:B-1----:R-:W-:Y:S02]  /*16dd0*/  PRMT R158, R20.reuse, R17, R159.reuse ;  /* 0x00000011149e7216 */ /* 0x142fe4000000009f */
[----:B------:R-:W-:Y:S01]  /*16de0*/  PRMT R159, R20, R16, R159 ;  /* 0x00000010149f7216 */ /* 0x000fe2000000009f */
[-C--:B--2---:R-:W-:Y:S01]  /*16df0*/  FMUL R150, R150, R4.reuse ;  /* 0x0000000496967220 */ /* 0x084fe20000400000 */
[-C--:B------:R-:W-:Y:S01]  /*16e00*/  FMUL R151, R151, R4.reuse ;  /* 0x0000000497977220 */ /* 0x080fe20000400000 */
[-C--:B---3--:R-:W-:Y:S01]  /*16e10*/  FMUL R148, R148, R5.reuse ;  /* 0x0000000594947220 */ /* 0x088fe20000400000 */
[-C--:B------:R-:W-:Y:S01]  /*16e20*/  FMUL R149, R149, R5.reuse ;  /* 0x0000000595957220 */ /* 0x080fe20000400000 */
[-C--:B----4-:R-:W-:Y:S01]  /*16e30*/  FMUL R146, R146, R4.reuse ;  /* 0x0000000492927220 */ /* 0x090fe20000400000 */
        /* <DEDUP_REMOVED lines=120> */
[----:B------:R-:W-:Y:S01]  /*175c0*/  FMUL R27, R27, R4 ;  /* 0x000000041b1b7220 */ /* 0x000fe20000400000 */
[-C--:B------:R-:W-:Y:S01]  /*175d0*/  FMUL R24, R24, R5.reuse ;  /* 0x0000000518187220 */ /* 0x080fe20000400000 */
[----:B------:R-:W-:-:S06]  /*175e0*/  FMUL R25, R25, R5 ;  /* 0x0000000519197220 */ /* 0x000fcc0000400000 */
[----:B------:R-:W-:-:S06]  /*175f0*/  WARPGROUP.ARRIVE ;  /* 0x00000000000079c5 */ /* 0x000fcc0000000000 */
[----:B------:R-:W-:Y:S01]  /*17600*/  QGMMA.64x256x32.F32.E4M3.E4M3 R24, R156, gdesc[UR12], R24, gsb0 ;  /* 0x03e0000c9c187df3 */ /* 0x000fe20008000818 */
[--C-:B------:R-:W-:Y:S01]  /*17610*/  FFMA R170, R170, UR8, -R11.reuse ;  /* 0x00000008aaaa7c23 */ /* 0x100fe2000800080b */
[--C-:B------:R-:W-:Y:S01]  /*17620*/  FFMA R171, R171, UR8, -R11.reuse ;  /* 0x00000008abab7c23 */ /* 0x100fe2000800080b */
[--C-:B------:R-:W-:Y:S01]  /*17630*/  FFMA R174, R174, UR8, -R11.reuse ;  /* 0x00000008aeae7c23 */ /* 0x100fe2000800080b */
[--C-:B------:R-:W-:Y:S01]  /*17640*/  FFMA R175, R175, UR8, -R11.reuse ;  /* 0x00000008afaf7c23 */ /* 0x100fe2000800080b */
[--C-:B------:R-:W-:Y:S01]  /*17650*/  FFMA R178, R178, UR8, -R11.reuse ;  /* 0x00000008b2b27c23 */ /* 0x100fe2000800080b */
[--C-:B------:R-:W-:Y:S01]  /*17660*/  FFMA R179, R179, UR8, -R11.reuse ;  /* 0x00000008b3b37c23 */ /* 0x100fe2000800080b */
[--C-:B------:R-:W-:Y:S01]  /*17670*/  FFMA R182, R182, UR8, -R11.reuse ;  /* 0x00000008b6b67c23 */ /* 0x100fe2000800080b */
[----:B------:R-:W-:Y:S01]  /*17680*/  FFMA R183, R183, UR8, -R11 ;  /* 0x00000008b7b77c23 */ /* 0x000fe2000800080b */
[----:B------:R-:W-:Y:S01]  /*17690*/  FMUL R170, R170, 1.4426950216293334961 ;  /* 0x3fb8aa3baaaa7820 */ /* 0x000fe20000400000 */
[----:B------:R-:W-:Y:S01]  /*176a0*/  FMUL R171, R171, 1.4426950216293334961 ;  /* 0x3fb8aa3babab7820 */ /* 0x000fe20000400000 */
[----:B------:R-:W-:Y:S01]  /*176b0*/  FMUL R174, R174, 1.4426950216293334961 ;  /* 0x3fb8aa3baeae7820 */ /* 0x000fe20000400000 */
[----:B------:R-:W-:Y:S01]  /*176c0*/  FMUL R175, R175, 1.4426950216293334961 ;  /* 0x3fb8aa3bafaf7820 */ /* 0x000fe20000400000 */
[--C-:B------:R-:W-:Y:S01]  /*176d0*/  FFMA R168, R168, UR8, -R10.reuse ;  /* 0x00000008a8a87c23 */ /* 0x100fe2000800080a */
[--C-:B------:R-:W-:Y:S01]  /*176e0*/  FFMA R169, R169, UR8, -R10.reuse ;  /* 0x00000008a9a97c23 */ /* 0x100fe2000800080a */
[--C-:B------:R-:W-:Y:S01]  /*176f0*/  FFMA R172, R172, UR8, -R10.reuse ;  /* 0x00000008acac7c23 */ /* 0x100fe2000800080a */
[--C-:B------:R-:W-:Y:S01]  /*17700*/  FFMA R173, R173, UR8, -R10.reuse ;  /* 0x00000008adad7c23 */ /* 0x100fe2000800080a */
[----:B------:R-:W-:Y:S01]  /*17710*/  FMUL R178, R178, 1.4426950216293334961 ;  /* 0x3fb8aa3bb2b27820 */ /* 0x000fe20000400000 */
[----:B------:R-:W-:Y:S01]  /*17720*/  FMUL R179, R179, 1.4426950216293334961 ;  /* 0x3fb8aa3bb3b37820 */ /* 0x000fe20000400000 */
[----:B------:R-:W-:Y:S01]  /*17730*/  FMUL R182, R182, 1.4426950216293334961 ;  /* 0x3fb8aa3bb6b67820 */ /* 0x000fe20000400000 */
[----:B------:R-:W-:Y:S01]  /*17740*/  FMUL R183, R183, 1.4426950216293334961 ;  /* 0x3fb8aa3bb7b77820 */ /* 0x000fe20000400000 */
        /* <DEDUP_REMOVED lines=8> */
[----:B------:R-:W-:Y:S01]  /*177d0*/  MUFU.EX2 R170, R170 ;  /* 0x000000aa00aa7308 */ /* 0x000fe20000000800 */
[----:B------:R-:W-:Y:S01]  /*177e0*/  FMUL R176, R176, 1.4426950216293334961 ;  /* 0x3fb8aa3bb0b07820 */ /* 0x000fe20000400000 */
[----:B------:R-:W-:Y:S01]  /*177f0*/  FMUL R177, R177, 1.4426950216293334961 ;  /* 0x3fb8aa3bb1b17820 */ /* 0x000fe20000400000 */
[----:B------:R-:W-:Y:S01]  /*17800*/  FMUL R180, R180, 1.4426950216293334961 ;  /* 0x3fb8aa3bb4b47820 */ /* 0x000fe20000400000 */
[----:B------:R-:W-:-:S04]  /*17810*/  FMUL R181, R181, 1.4426950216293334961 ;  /* 0x3fb8aa3bb5b57820 */ /* 0x000fc80000400000 */
[----:B------:R-:W0:Y:S08]  /*17820*/  MUFU.EX2 R171, R171 ;  /* 0x000000ab00ab7308 */ /* 0x000e300000000800 */
[----:B------:R-:W-:Y:S08]  /*17830*/  MUFU.EX2 R174, R174 ;  /* 0x000000ae00ae7308 */ /* 0x000ff00000000800 */
[----:B------:R-:W1:Y:S08]  /*17840*/  MUFU.EX2 R175, R175 ;  /* 0x000000af00af7308 */ /* 0x000e700000000800 */
[----:B------:R-:W-:Y:S08]  /*17850*/  MUFU.EX2 R178, R178 ;  /* 0x000000b200b27308 */ /* 0x000ff00000000800 */
[----:B------:R-:W2:Y:S08]  /*17860*/  MUFU.EX2 R179, R179 ;  /* 0x000000b300b37308 */ /* 0x000eb00000000800 */
[----:B------:R-:W-:Y:S08]  /*17870*/  MUFU.EX2 R182, R182 ;  /* 0x000000b600b67308 */ /* 0x000ff00000000800 */
[----:B------:R-:W3:Y:S08]  /*17880*/  MUFU.EX2 R183, R183 ;  /* 0x000000b700b77308 */ /* 0x000ef00000000800 */
[----:B------:R-:W-:Y:S08]  /*17890*/  MUFU.EX2 R168, R168 ;  /* 0x000000a800a87308 */ /* 0x000ff00000000800 */
[----:B------:R-:W4:Y:S08]  /*178a0*/  MUFU.EX2 R169, R169 ;  /* 0x000000a900a97308 */ /* 0x000f300000000800 */
[----:B------:R-:W-:Y:S08]  /*178b0*/  MUFU.EX2 R172, R172 ;  /* 0x000000ac00ac7308 */ /* 0x000ff00000000800 */
[----:B------:R-:W4:Y:S08]  /*178c0*/  MUFU.EX2 R173, R173 ;  /* 0x000000ad00ad7308 */ /* 0x000f300000000800 */
[----:B------:R-:W-:Y:S08]  /*178d0*/  MUFU.EX2 R176, R176 ;  /* 0x000000b000b07308 */ /* 0x000ff00000000800 */
[----:B------:R-:W4:Y:S08]  /*178e0*/  MUFU.EX2 R177, R177 ;  /* 0x000000b100b17308 */ /* 0x000f300000000800 */
[----:B------:R-:W-:Y:S08]  /*178f0*/  MUFU.EX2 R180, R180 ;  /* 0x000000b400b47308 */ /* 0x000ff00000000800 */
[----:B------:R-:W4:Y:S01]  /*17900*/  MUFU.EX2 R181, R181 ;  /* 0x000000b500b57308 */ /* 0x000f220000000800 */
[----:B0-----:R-:W-:-:S02]  /*17910*/  F2FP.SATFINITE.E4M3.F32.PACK_AB_MERGE_C R21, R171, R170, RZ ;  /* 0x000000aaab15723e */ /* 0x001fc400048070ff */
[----:B-1----:R-:W-:Y:S02]  /*17920*/  F2FP.SATFINITE.E4M3.F32.PACK_AB_MERGE_C R20, R175, R174, RZ ;  /* 0x000000aeaf14723e */ /* 0x002fe400048070ff */
[----:B--2---:R-:W-:Y:S02]  /*17930*/  F2FP.SATFINITE.E4M3.F32.PACK_AB_MERGE_C R19, R179, R178, RZ ;  /* 0x000000b2b313723e */ /* 0x004fe400048070ff */
[----:B---3--:R-:W-:Y:S01]  /*17940*/  F2FP.SATFINITE.E4M3.F32.PACK_AB_MERGE_C R18, R183, R182, RZ ;  /* 0x000000b6b712723e */ /* 0x008fe200048070ff */
[----:B------:R-:W-:Y:S01]  /*17950*/  IMAD.MOV.U32 R155, RZ, RZ, R23 ;  /* 0x000000ffff9b7224 */ /* 0x000fe200078e0017 */
[----:B----4-:R-:W-:Y:S01]  /*17960*/  F2FP.SATFINITE.E4M3.F32.PACK_AB_MERGE_C R21, R169, R168, R21 ;  /* 0x000000a8a915723e */ /* 0x010fe20004807015 */
[--C-:B------:R-:W-:Y:S01]  /*17970*/  FFMA R186, R186, UR8, -R11.reuse ;  /* 0x00000008baba7c23 */ /* 0x100fe2000800080b */
[----:B------:R-:W-:Y:S01]  /*17980*/  F2FP.SATFINITE.E4M3.F32.PACK_AB_MERGE_C R20, R173, R172, R20 ;  /* 0x000000acad14723e */ /* 0x000fe20004807014 */
[----:B------:R-:W-:Y:S01]  /*17990*/  FFMA R187, R187, UR8, -R11 ;  /* 0x00000008bbbb7c23 */ /* 0x000fe2000800080b */
[----:B------:R-:W-:Y:S01]  /*179a0*/  F2FP.SATFINITE.E4M3.F32.PACK_AB_MERGE_C R19, R177, R176, R19 ;  /* 0x000000b0b113723e */ /* 0x000fe20004807013 */
[--C-:B------:R-:W-:Y:S01]  /*179b0*/  FFMA R190, R190, UR8, -R11.reuse ;  /* 0x00000008bebe7c23 */ /* 0x100fe2000800080b */
[----:B------:R-:W-:Y:S01]  /*179c0*/  SEL R22, R21, R20, !P0 ;  /* 0x0000001415167207 */ /* 0x000fe20004000000 */
[--C-:B------:R-:W-:Y:S01]  /*179d0*/  FFMA R191, R191, UR8, -R11.reuse ;  /* 0x00000008bfbf7c23 */ /* 0x100fe2000800080b */
[----:B------:R-:W-:Y:S01]  /*179e0*/  F2FP.SATFINITE.E4M3.F32.PACK_AB_MERGE_C R18, R181, R180, R18 ;  /* 0x000000b4b512723e */ /* 0x000fe20004807012 */
[----:B------:R-:W-:Y:S01]  /*179f0*/  FFMA R194, R194, UR8, -R11 ;  /* 0x00000008c2c27c23 */ /* 0x000fe2000800080b */
[----:B------:R-:W-:Y:S01]  /*17a00*/  SEL R153, R20, R21, !P0 ;  /* 0x0000001514997207 */ /* 0x000fe20004000000 */
[----:B------:R-:W-:Y:S01]  /*17a10*/  IMAD.MOV.U32 R21, RZ, RZ, R155 ;  /* 0x000000ffff157224 */ /* 0x000fe200078e009b */
[----:B------:R-:W-:Y:S01]  /*17a20*/  SEL R155, R18, R19, !P0 ;  /* 0x00000013129b7207 */ /* 0x000fe20004000000 */
[--C-:B------:R-:W-:Y:S01]  /*17a30*/  FFMA R195, R195, UR8, -R11.reuse ;  /* 0x00000008c3c37c23 */ /* 0x100fe2000800080b */
[----:B------:R-:W-:Y:S01]  /*17a40*/  SEL R20, R19, R18, !P0 ;  /* 0x0000001213147207 */ /* 0x000fe20004000000 */
[--C-:B------:R-:W-:Y:S01]  /*17a50*/  FFMA R198, R198, UR8, -R11.reuse ;  /* 0x00000008c6c67c23 */ /* 0x100fe2000800080b */
[----:B------:R-:W-:Y:S04]  /*17a60*/  SHFL.IDX PT, R18, R22, R15, 0x1f ;  /* 0x00001f0f16127589 */ /* 0x000fe800000e0000 */
[----:B------:R-:W0:Y:S04]  /*17a70*/  SHFL.IDX PT, R153, R153, R250, 0x1f ;  /* 0x00001ffa99997589 */ /* 0x000e2800000e0000 */
[----:B------:R-:W-:Y:S04]  /*17a80*/  SHFL.IDX PT, R19, R20, R15, 0x1f ;  /* 0x00001f0f14137589 */ /* 0x000fe800000e0000 */
[----:B------:R-:W1:Y:S01]  /*17a90*/  SHFL.IDX PT, R155, R155, R250, 0x1f ;  /* 0x00001ffa9b9b7589 */ /* 0x000e6200000e0000 */
[----:B------:R-:W-:Y:S01]  /*17aa0*/  FFMA R199, R199, UR8, -R11 ;  /* 0x00000008c7c77c23 */ /* 0x000fe2000800080b */
        /* <DEDUP_REMOVED lines=8> */
[----:B------:R-:W2:Y:S01]  /*17b30*/  LDL.LU R23, [R1+0x2f0] ;  /* 0x0002f00001177983 */ /* 0x000ea20000300800 */
[----:B0-----:R-:W-:-:S02]  /*17b40*/  PRMT R152, R18, R17, R153 ;  /* 0x0000001112987216 */ /* 0x001fc40000000099 */
[-C--:B------:R-:W-:Y:S02]  /*17b50*/  PRMT R153, R18, R16.reuse, R153 ;  /* 0x0000001012997216 */ /* 0x080fe40000000099 */
[C-C-:B-1----:R-:W-:Y:S02]  /*17b60*/  PRMT R154, R19.reuse, R17, R155.reuse ;  /* 0x00000011139a7216 */ /* 0x142fe4000000009b */
[----:B------:R-:W-:Y:S01]  /*17b70*/  PRMT R155, R19, R16, R155 ;  /* 0x00000010139b7216 */ /* 0x000fe2000000009b */
[----:B------:R-:W-:-:S03]  /*17b80*/  WARPGROUP.DEPBAR.LE gsb0, 0x0 ;  /* 0x00008000000079c5 */ /* 0x000fc60000010000 */
[----:B------:R-:W-:Y:S01]  /*17b90*/  WARPGROUP.ARRIVE ;  /* 0x00000000000079c5 */ /* 0x000fe20000000000 */
[----:B------:R-:W-:Y:S01]  /*17ba0*/  FMUL R186, R186, 1.4426950216293334961 ;  /* 0x3fb8aa3bbaba7820 */ /* 0x000fe20000400000 */
[----:B------:R-:W-:Y:S01]  /*17bb0*/  FMUL R187, R187, 1.4426950216293334961 ;  /* 0x3fb8aa3bbbbb7820 */ /* 0x000fe20000400000 */
[----:B------:R-:W-:Y:S01]  /*17bc0*/  FMUL R190, R190, 1.4426950216293334961 ;  /* 0x3fb8aa3bbebe7820 */ /* 0x000fe20000400000 */
[----:B------:R-:W-:Y:S01]  /*17bd0*/  FMUL R191, R191, 1.4426950216293334961 ;  /* 0x3fb8aa3bbfbf7820 */ /* 0x000fe20000400000 */
[----:B------:R-:W-:Y:S01]  /*17be0*/  FMUL R194, R194, 1.4426950216293334961 ;  /* 0x3fb8aa3bc2c27820 */ /* 0x000fe20000400000 */
[----:B------:R-:W-:Y:S01]  /*17bf0*/  QGMMA.64x256x32.F32.E4M3.E4M3 R24, R152, gdesc[UR16], R24, gsb0 ;  /* 0x03e0001098187df3 */ /* 0x000fe20008000818 */
[----:B------:R-:W-:Y:S01]  /*17c00*/  FMUL R195, R195, 1.4426950216293334961 ;  /* 0x3fb8aa3bc3c37820 */ /* 0x000fe20000400000 */
[----:B------:R-:W-:Y:S01]  /*17c10*/  FMUL R198, R198, 1.4426950216293334961 ;  /* 0x3fb8aa3bc6c67820 */ /* 0x000fe20000400000 */
[----:B------:R-:W-:Y:S01]  /*17c20*/  FMUL R199, R199, 1.4426950216293334961 ;  /* 0x3fb8aa3bc7c77820 */ /* 0x000fe20000400000 */
        /* <DEDUP_REMOVED lines=8> */
[----:B------:R-:W-:Y:S01]  /*17cb0*/  FMUL R197, R197, 1.4426950216293334961 ;  /* 0x3fb8aa3bc5c57820 */ /* 0x000fe20000400000 */
[----:B------:R-:W3:Y:S03]  /*17cc0*/  LDL.LU R156, [R1+0x308] ;  /* 0x00030800019c7983 */ /* 0x000ee60000300800 */
[----:B------:R-:W-:Y:S01]  /*17cd0*/  MUFU.EX2 R187, R187 ;  /* 0x000000bb00bb7308 */ /* 0x000fe20000000800 */
[----:B------:R-:W4:Y:S04]  /*17ce0*/  LDL.LU R157, [R1+0x2f8] ;  /* 0x0002f800019d7983 */ /* 0x000f280000300800 */
[----:B------:R-:W4:Y:S03]  /*17cf0*/  LDL.LU R158, [R1+0x304] ;  /* 0x00030400019e7983 */ /* 0x000f260000300800 */
[----:B------:R-:W-:Y:S01]  /*17d00*/  MUFU.EX2 R190, R190 ;  /* 0x000000be00be7308 */ /* 0x000fe20000000800 */
[----:B------:R-:W4:Y:S07]  /*17d10*/  LDL.LU R159, [R1+0x2fc] ;  /* 0x0002fc00019f7983 */ /* 0x000f2e0000300800 */
[----:B------:R-:W0:Y:S08]  /*17d20*/  MUFU.EX2 R191, R191 ;  /* 0x000000bf00bf7308 */ /* 0x000e300000000800 */
[----:B------:R-:W-:Y:S08]  /*17d30*/  MUFU.EX2 R194, R194 ;  /* 0x000000c200c27308 */ /* 0x000ff00000000800 */
[----:B------:R-:W1:Y:S08]  /*17d40*/  MUFU.EX2 R195, R195 ;  /* 0x000000c300c37308 */ /* 0x000e700000000800 */
[----:B------:R-:W-:Y:S08]  /*17d50*/  MUFU.EX2 R198, R198 ;  /* 0x000000c600c67308 */ /* 0x000ff00000000800 */
[----:B------:R-:W1:Y:S08]  /*17d60*/  MUFU.EX2 R199, R199 ;  /* 0x000000c700c77308 */ /* 0x000e700000000800 */
[----:B------:R-:W-:Y:S08]  /*17d70*/  MUFU.EX2 R184, R184 ;  /* 0x000000b800b87308 */ /* 0x000ff00000000800 */
[----:B------:R-:W-:Y:S08]  /*17d80*/  MUFU.EX2 R185, R185 ;  /* 0x000000b900b97308 */ /* 0x000ff00000000800 */
[----:B------:R-:W-:Y:S08]  /*17d90*/  MUFU.EX2 R188, R188 ;  /* 0x000000bc00bc7308 */ /* 0x000ff00000000800 */
[----:B------:R-:W1:Y:S08]  /*17da0*/  MUFU.EX2 R189, R189 ;  /* 0x000000bd00bd7308 */ /* 0x000e700000000800 */
[----:B------:R-:W-:Y:S08]  /*17db0*/  MUFU.EX2 R192, R192 ;  /* 0x000000c000c07308 */ /* 0x000ff00000000800 */
[----:B------:R-:W1:Y:S08]  /*17dc0*/  MUFU.EX2 R193, R193 ;  /* 0x000000c100c17308 */ /* 0x000e700000000800 */
[----:B------:R-:W-:Y:S08]  /*17dd0*/  MUFU.EX2 R196, R196 ;  /* 0x000000c400c47308 */ /* 0x000ff00000000800 */
[----:B------:R-:W1:Y:S01]  /*17de0*/  MUFU.EX2 R197, R197 ;  /* 0x000000c500c57308 */ /* 0x000e620000000800 */
[----:B0-----:R-:W-:-:S02]  /*17df0*/  F2FP.SATFINITE.E4M3.F32.PACK_AB_MERGE_C R20, R191, R190, RZ ;  /* 0x000000bebf14723e */ /* 0x001fc400048070ff */
[----:B-1----:R-:W-:Y:S02]  /*17e00*/  F2FP.SATFINITE.E4M3.F32.PACK_AB_MERGE_C R19, R195, R194, RZ ;  /* 0x000000c2c313723e */ /* 0x002fe400048070ff */
[----:B------:R-:W-:Y:S02]  /*17e10*/  F2FP.SATFINITE.E4M3.F32.PACK_AB_MERGE_C R18, R199, R198, RZ ;  /* 0x000000c6c712723e */ /* 0x000fe400048070ff */
[----:B------:R-:W-:Y:S02]  /*17e20*/  F2FP.SATFINITE.E4M3.F32.PACK_AB_MERGE_C R20, R189, R188, R20 ;  /* 0x000000bcbd14723e */ /* 0x000fe40004807014 */
[----:B------:R-:W-:Y:S02]  /*17e30*/  F2FP.SATFINITE.E4M3.F32.PACK_AB_MERGE_C R19, R193, R192, R19 ;  /* 0x000000c0c113723e */ /* 0x000fe40004807013 */
[----:B------:R-:W-:Y:S01]  /*17e40*/  F2FP.SATFINITE.E4M3.F32.PACK_AB_MERGE_C R18, R197, R196, R18 ;  /* 0x000000c4c512723e */ /* 0x000fe20004807012 */
[----:B------:R-:W-:Y:S02]  /*17e50*/  WARPGROUP.DEPBAR.LE gsb0, 0x0 ;  /* 0x00008000000079c5 */ /* 0x000fe40000010000 */
[----:B------:R-:W-:Y:S01]  /*17e60*/  IMAD.MOV.U32 R154, RZ, RZ, R21 ;  /* 0x000000ffff9a7224 */ /* 0x000fe200078e0015 */
[----:B------:R-:W-:-:S04]  /*17e70*/  F2FP.SATFINITE.E4M3.F32.PACK_AB_MERGE_C R21, R187, R186, RZ ;  /* 0x000000babb15723e */ /* 0x000fc800048070ff */
[----:B------:R-:W-:-:S04]  /*17e80*/  F2FP.SATFINITE.E4M3.F32.PACK_AB_MERGE_C R21, R185, R184, R21 ;  /* 0x000000b8b915723e */ /* 0x000fc80004807015 */
[----:B------:R-:W-:Y:S02]  /*17e90*/  SEL R153, R20, R21, !P0 ;  /* 0x0000001514997207 */ /* 0x000fe40004000000 */
[----:B------:R-:W-:Y:S02]  /*17ea0*/  SEL R22, R21, R20, !P0 ;  /* 0x0000001415167207 */ /* 0x000fe40004000000 */
[----:B------:R-:W-:Y:S01]  /*17eb0*/  SEL R155, R18, R19, !P0 ;  /* 0x00000013129b7207 */ /* 0x000fe20004000000 */
[----:B------:R-:W2:Y:S01]  /*17ec0*/  LDL.LU R21, [R1+0x318] ;  /* 0x0003180001157983 */ /* 0x000ea20000300800 */
[----:B------:R-:W-:-:S03]  /*17ed0*/  SEL R20, R19, R18, !P0 ;  /* 0x0000001213147207 */ /* 0x000fc60004000000 */
[----:B------:R0:W-:Y:S04]  /*17ee0*/  SHFL.IDX PT, R18, R22, R15, 0x1f ;  /* 0x00001f0f16127589 */ /* 0x0001e800000e0000 */
[----:B------:R-:W1:Y:S04]  /*17ef0*/  SHFL.IDX PT, R153, R153, R250, 0x1f ;  /* 0x00001ffa99997589 */ /* 0x000e6800000e0000 */
[----:B------:R0:W-:Y:S04]  /*17f00*/  SHFL.IDX PT, R19, R20, R15, 0x1f ;  /* 0x00001f0f14137589 */ /* 0x0001e800000e0000 */
[----:B------:R-:W1:Y:S04]  /*17f10*/  SHFL.IDX PT, R155, R155, R250, 0x1f ;  /* 0x00001ffa9b9b7589 */ /* 0x000e6800000e0000 */
[----:B0-----:R-:W3:Y:S04]  /*17f20*/  LDL.LU R22, [R1+0x2f4] ;  /* 0x0002f40001167983 */ /* 0x001ee80000300800 */
[----:B------:R-:W4:Y:S01]  /*17f30*/  LDL.LU R20, [R1+0x31c] ;  /* 0x00031c0001147983 */ /* 0x000f220000300800 */
[----:B-1----:R-:W-:-:S02]  /*17f40*/  PRMT R152, R18, R17, R153 ;  /* 0x0000001112987216 */ /* 0x002fc40000000099 */
[-C--:B------:R-:W-:Y:S01]  /*17f50*/  PRMT R153, R18, R16.reuse, R153 ;  /* 0x0000001012997216 */ /* 0x080fe20000000099 */
[----:B------:R-:W-:Y:S01]  /*17f60*/  IMAD.MOV.U32 R18, RZ, RZ, R154 ;  /* 0x000000ffff127224 */ /* 0x000fe200078e009a */
[C-C-:B------:R-:W-:Y:S02]  /*17f70*/  PRMT R154, R19.reuse, R17, R155.reuse ;  /* 0x00000011139a7216 */ /* 0x140fe4000000009b */
[----:B------:R-:W-:Y:S02]  /*17f80*/  PRMT R155, R19, R16, R155 ;  /* 0x00000010139b7216 */ /* 0x000fe4000000009b */
[----:B------:R-:W2:Y:S02]  /*17f90*/  LDL.LU R19, [R1+0x300] ;  /* 0x0003000001137983 */ /* 0x000ea40000300800 */
[----:B------:R-:W-:-:S06]  /*17fa0*/  WARPGROUP.ARRIVE ;  /* 0x00000000000079c5 */ /* 0x000fcc0000000000 */
[----:B------:R-:W-:Y:S03]  /*17fb0*/  QGMMA.64x256x32.F32.E4M3.E4M3 R24, R152, gdesc[UR20], R24, gsb0 ;  /* 0x03e0001498187df3 */ /* 0x000fe60008000818 */
[----:B------:R-:W-:Y:S02]  /*17fc0*/  WARPGROUP.DEPBAR.LE gsb0, 0x0 ;  /* 0x00008000000079c5 */ /* 0x000fe40000010000 */
[----:B------:R-:W3:Y:S04]  /*17fd0*/  LDL.LU R152, [R1+0x310] ;  /* 0x0003100001987983 */ /* 0x000ee80000300800 */
[----:B------:R-:W2:Y:S04]  /*17fe0*/  LDL.LU R153, [R1+0x2ec] ;  /* 0x0002ec0001997983 */ /* 0x000ea80000300800 */
[----:B------:R-:W4:Y:S04]  /*17ff0*/  LDL.LU R154, [R1+0x30c] ;  /* 0x00030c00019a7983 */ /* 0x000f280000300800 */
[----:B------:R-:W4:Y:S01]  /*18000*/  LDL.LU R155, [R1+0x2e8] ;  /* 0x0002e800019b7983 */ /* 0x000f220000300800 */
        /* <DEDUP_REMOVED lines=15> */
[----:B---3--:R-:W-:Y:S01]  /*18100*/  FADD R18, R18, R152 ;  /* 0x0000009812127221 */ /* 0x008fe20000000000 */
[----:B--2---:R-:W-:-:S03]  /*18110*/  FADD R19, R19, R153 ;  /* 0x0000009913137221 */ /* 0x004fc60000000000 */
[----:B----4-:R-:W-:Y:S01]  /*18120*/  FADD R18, R154, R18 ;  /* 0x000000129a127221 */ /* 0x010fe20000000000 */
[----:B------:R-:W-:-:S03]  /*18130*/  FADD R19, R155, R19 ;  /* 0x000000139b137221 */ /* 0x000fc60000000000 */
[----:B------:R-:W-:Y:S01]  /*18140*/  FADD R18, R20, R18 ;  /* 0x0000001214127221 */ /* 0x000fe20000000000 */
[----:B------:R-:W-:-:S03]  /*18150*/  FADD R19, R22, R19 ;  /* 0x0000001316137221 */ /* 0x000fc60000000000 */
[----:B------:R-:W-:Y:S01]  /*18160*/  FADD R18, R21, R18 ;  /* 0x0000001215127221 */ /* 0x000fe20000000000 */
[----:B------:R-:W-:-:S03]  /*18170*/  FADD R19, R23, R19 ;  /* 0x0000001317137221 */ /* 0x000fc60000000000 */
[----:B------:R-:W-:Y:S01]  /*18180*/  FADD R18, R156, R18 ;  /* 0x000000129c127221 */ /* 0x000fe20000000000 */
[----:B------:R-:W-:-:S03]  /*18190*/  FADD R19, R157, R19 ;  /* 0x000000139d137221 */ /* 0x000fc60000000000 */
[----:B------:R-:W-:Y:S02]  /*181a0*/  FADD R154, R158, R18 ;  /* 0x000000129e9a7221 */ /* 0x000fe40000000000 */
[----:B------:R-:W2:Y:S01]  /*181b0*/  LDL.LU R158, [R1+0x324] ;  /* 0x00032400019e7983 */ /* 0x000ea20000300800 */
[----:B------:R-:W-:-:S03]  /*181c0*/  FADD R156, R159, R19 ;  /* 0x000000139f9c7221 */ /* 0x000fc60000000000 */
[----:B------:R-:W3:Y:S01]  /*181d0*/  LDL.LU R159, [R1+0x314] ;  /* 0x00031400019f7983 */ /* 0x000ee20000300800 */
[----:B------:R-:W-:Y:S01]  /*181e0*/  FADD R23, R219, R216 ;  /* 0x000000d8db177221 */ /* 0x000fe20000000000 */
[----:B------:R-:W-:-:S03]  /*181f0*/  FADD R22, R166, R162 ;  /* 0x000000a2a6167221 */ /* 0x000fc60000000000 */
[----:B------:R-:W-:Y:S02]  /*18200*/  FADD R23, R217, R23 ;  /* 0x00000017d9177221 */ /* 0x000fe40000000000 */
[----:B------:R-:W4:Y:S01]  /*18210*/  LDL.LU R217, [R1+0x218] ;  /* 0x0002180001d97983 */ /* 0x000f220000300800 */
[----:B------:R-:W-:-:S03]  /*18220*/  FADD R22, R163, R22 ;  /* 0x00000016a3167221 */ /* 0x000fc60000000000 */
[----:B------:R-:W4:Y:S04]  /*18230*/  LDL.LU R166, [R1+0x20c] ;  /* 0x00020c0001a67983 */ /* 0x000f280000300800 */
[----:B------:R-:W4:Y:S01]  /*18240*/  LDL.LU R162, [R1+0x21c] ;  /* 0x00021c0001a27983 */ /* 0x000f220000300800 */
[----:B------:R-:W-:-:S03]  /*18250*/  FADD R23, R218, R23 ;  /* 0x00000017da177221 */ /* 0x000fc60000000000 */
[----:B------:R-:W4:Y:S01]  /*18260*/  LDL.LU R219, [R1+0x204] ;  /* 0x0002040001db7983 */ /* 0x000f220000300800 */
[----:B------:R-:W-:-:S03]  /*18270*/  FADD R22, R167, R22 ;  /* 0x00000016a7167221 */ /* 0x000fc60000000000 */
[----:B------:R-:W4:Y:S04]  /*18280*/  LDL.LU R216, [R1+0x220] ;  /* 0x0002200001d87983 */ /* 0x000f280000300800 */
[----:B------:R-:W4:Y:S04]  /*18290*/  LDL.LU R157, [R1+0x208] ;  /* 0x00020800019d7983 */ /* 0x000f280000300800 */
[----:B------:R-:W4:Y:S04]  /*182a0*/  LDL.LU R163, [R1+0x210] ;  /* 0x0002100001a37983 */ /* 0x000f280000300800 */
[----:B------:R-:W4:Y:S04]  /*182b0*/  LDL.LU R218, [R1+0x228] ;  /* 0x0002280001da7983 */ /* 0x000f280000300800 */
[----:B------:R-:W4:Y:S01]  /*182c0*/  LDL.LU R167, [R1+0x214] ;  /* 0x0002140001a77983 */ /* 0x000f220000300800 */
[----:B------:R-:W-:Y:S01]  /*182d0*/  FMUL R205, R205, 1.4426950216293334961 ;  /* 0x3fb8aa3bcdcd7820 */ /* 0x000fe20000400000 */
[----:B------:R-:W-:Y:S08]  /*182e0*/  MUFU.EX2 R202, R202 ;  /* 0x000000ca00ca7308 */ /* 0x000ff00000000800 */
[----:B------:R-:W0:Y:S08]  /*182f0*/  MUFU.EX2 R203, R203 ;  /* 0x000000cb00cb7308 */ /* 0x000e300000000800 */
[----:B------:R-:W-:Y:S08]  /*18300*/  MUFU.EX2 R206, R206 ;  /* 0x000000ce00ce7308 */ /* 0x000ff00000000800 */
[----:B------:R-:W1:Y:S01]  /*18310*/  MUFU.EX2 R207, R207 ;  /* 0x000000cf00cf7308 */ /* 0x000e620000000800 */
[--C-:B------:R-:W-:Y:S01]  /*18320*/  FFMA R210, R210, UR8, -R11.reuse ;  /* 0x00000008d2d27c23 */ /* 0x100fe2000800080b */
[--C-:B------:R-:W-:Y:S01]  /*18330*/  FFMA R211, R211, UR8, -R11.reuse ;  /* 0x00000008d3d37c23 */ /* 0x100fe2000800080b */
[----:B------:R-:W-:-:S05]  /*18340*/  FFMA R214, R214, UR8, -R11 ;  /* 0x00000008d6d67c23 */ /* 0x000fca000800080b */
[----:B------:R-:W-:Y:S01]  /*18350*/  MUFU.EX2 R200, R200 ;  /* 0x000000c800c87308 */ /* 0x000fe20000000800 */
[----:B------:R-:W-:-:S07]  /*18360*/  FFMA R215, R215, UR8, -R11 ;  /* 0x00000008d7d77c23 */ /* 0x000fce000800080b */
[----:B------:R-:W1:Y:S08]  /*18370*/  MUFU.EX2 R201, R201 ;  /* 0x000000c900c97308 */ /* 0x000e700000000800 */
[----:B------:R-:W-:Y:S08]  /*18380*/  MUFU.EX2 R204, R204 ;  /* 0x000000cc00cc7308 */ /* 0x000ff00000000800 */
[----:B------:R-:W1:Y:S01]  /*18390*/  MUFU.EX2 R205, R205 ;  /* 0x000000cd00cd7308 */ /* 0x000e620000000800 */
        /* <DEDUP_REMOVED lines=12> */
[----:B0-----:R-:W-:-:S02]  /*18460*/  F2FP.SATFINITE.E4M3.F32.PACK_AB_MERGE_C R21, R203, R202, RZ ;  /* 0x000000cacb15723e */ /* 0x001fc400048070ff */
[----:B-1----:R-:W-:Y:S01]  /*18470*/  F2FP.SATFINITE.E4M3.F32.PACK_AB_MERGE_C R20, R207, R206, RZ ;  /* 0x000000cecf14723e */ /* 0x002fe200048070ff */
[----:B------:R-:W-:Y:S01]  /*18480*/  MUFU.EX2 R210, R210 ;  /* 0x000000d200d27308 */ /* 0x000fe20000000800 */
[----:B------:R-:W-:Y:S02]  /*18490*/  F2FP.SATFINITE.E4M3.F32.PACK_AB_MERGE_C R21, R201, R200, R21 ;  /* 0x000000c8c915723e */ /* 0x000fe40004807015 */
[----:B------:R-:W-:-:S05]  /*184a0*/  F2FP.SATFINITE.E4M3.F32.PACK_AB_MERGE_C R20, R205, R204, R20 ;  /* 0x000000cccd14723e */ /* 0x000fca0004807014 */
[----:B------:R-:W0:Y:S01]  /*184b0*/  MUFU.EX2 R211, R211 ;  /* 0x000000d300d37308 */ /* 0x000e220000000800 */
[----:B------:R-:W-:-:S07]  /*184c0*/  SEL R152, R21, R20, !P0 ;  /* 0x0000001415987207 */ /* 0x000fce0004000000 */
[----:B------:R-:W-:Y:S01]  /*184d0*/  MUFU.EX2 R214, R214 ;  /* 0x000000d600d67308 */ /* 0x000fe20000000800 */
[----:B------:R-:W-:-:S07]  /*184e0*/  SEL R153, R20, R21, !P0 ;  /* 0x0000001514997207 */ /* 0x000fce0004000000 */
[----:B------:R-:W1:Y:S01]  /*184f0*/  MUFU.EX2 R215, R215 ;  /* 0x000000d700d77308 */ /* 0x000e620000000800 */
[----:B------:R-:W-:Y:S02]  /*18500*/  FADD R20, R160, R22 ;  /* 0x00000016a0147221 */ /* 0x000fe40000000000 */
[----:B------:R-:W4:Y:S05]  /*18510*/  LDL.LU R160, [R1+0x270] ;  /* 0x0002700001a07983 */ /* 0x000f2a0000300800 */
[----:B------:R-:W-:Y:S08]  /*18520*/  MUFU.EX2 R208, R208 ;  /* 0x000000d000d07308 */ /* 0x000ff00000000800 */
[----:B------:R-:W1:Y:S08]  /*18530*/  MUFU.EX2 R209, R209 ;  /* 0x000000d100d17308 */ /* 0x000e700000000800 */
[----:B------:R-:W-:Y:S08]  /*18540*/  MUFU.EX2 R212, R212 ;  /* 0x000000d400d47308 */ /* 0x000ff00000000800 */
[----:B------:R-:W1:Y:S01]  /*18550*/  MUFU.EX2 R213, R213 ;  /* 0x000000d500d57308 */ /* 0x000e620000000800 */
[----:B0-----:R-:W-:-:S02]  /*18560*/  F2FP.SATFINITE.E4M3.F32.PACK_AB_MERGE_C R19, R211, R210, RZ ;  /* 0x000000d2d313723e */ /* 0x001fc400048070ff */
[----:B-1----:R-:W-:Y:S02]  /*18570*/  F2FP.SATFINITE.E4M3.F32.PACK_AB_MERGE_C R18, R215, R214, RZ ;  /* 0x000000d6d712723e */ /* 0x002fe400048070ff */
[----:B------:R-:W-:Y:S02]  /*18580*/  F2FP.SATFINITE.E4M3.F32.PACK_AB_MERGE_C R19, R209, R208, R19 ;  /* 0x000000d0d113723e */ /* 0x000fe40004807013 */
[----:B------:R-:W-:-:S04]  /*18590*/  F2FP.SATFINITE.E4M3.F32.PACK_AB_MERGE_C R18, R213, R212, R18 ;  /* 0x000000d4d512723e */ /* 0x000fc80004807012 */
[----:B------:R-:W-:Y:S02]  /*185a0*/  SEL R155, R18, R19, !P0 ;  /* 0x00000013129b7207 */ /* 0x000fe40004000000 */
[----:B------:R-:W-:Y:S01]  /*185b0*/  SEL R21, R19, R18, !P0 ;  /* 0x0000001213157207 */ /* 0x000fe20004000000 */
[----:B------:R-:W-:Y:S01]  /*185c0*/  FADD R19, R221, R23 ;  /* 0x00000017dd137221 */ /* 0x000fe20000000000 */
[----:B------:R3:W-:Y:S01]  /*185d0*/  SHFL.IDX PT, R18, R152, R15, 0x1f ;  /* 0x00001f0f98127589 */ /* 0x0007e200000e0000 */
[----:B--2---:R-:W-:-:S03]  /*185e0*/  FADD R23, R158, R154 ;  /* 0x0000009a9e177221 */ /* 0x004fc60000000000 */
[----:B------:R-:W2:Y:S01]  /*185f0*/  LDL.LU R158, [R1+0x224] ;  /* 0x00022400019e7983 */ /* 0x000ea20000300800 */
[----:B---3--:R-:W-:-:S03]  /*18600*/  FADD R152, R159, R156 ;  /* 0x0000009c9f987221 */ /* 0x008fc60000000000 */
[----:B------:R-:W3:Y:S01]  /*18610*/  LDL.LU R159, [R1+0x200] ;  /* 0x00020000019f7983 */ /* 0x000ee20000300800 */
[----:B------:R-:W-:Y:S01]  /*18620*/  FADD R22, R161, R20 ;  /* 0x00000014a1167221 */ /* 0x000fe20000000000 */
[----:B------:R-:W-:Y:S02]  /*18630*/  FADD R20, R220, R19 ;  /* 0x00000013dc147221 */ /* 0x000fe40000000000 */
[----:B------:R-:W-:Y:S04]  /*18640*/  SHFL.IDX PT, R153, R153, R250, 0x1f ;  /* 0x00001ffa99997589 */ /* 0x000fe800000e0000 */
[----:B------:R-:W-:Y:S04]  /*18650*/  SHFL.IDX PT, R155, R155, R250, 0x1f ;  /* 0x00001ffa9b9b7589 */ /* 0x000fe800000e0000 */
[----:B------:R-:W0:Y:S01]  /*18660*/  SHFL.IDX PT, R19, R21, R15, 0x1f ;  /* 0x00001f0f15137589 */ /* 0x000e2200000e0000 */
[----:B----4-:R-:W-:-:S04]  /*18670*/  FADD R152, R167, R152 ;  /* 0x00000098a7987221 */ /* 0x010fc80000000000 */
[----:B------:R-:W-:-:S04]  /*18680*/  FADD R152, R163, R152 ;  /* 0x00000098a3987221 */ /* 0x000fc80000000000 */
[----:B------:R-:W-:Y:S01]  /*18690*/  FADD R152, R166, R152 ;  /* 0x00000098a6987221 */ /* 0x000fe20000000000 */
[----:B0-----:R-:W-:-:S03]  /*186a0*/  PRMT R154, R19, R17, R155 ;  /* 0x00000011139a7216 */ /* 0x001fc6000000009b */
[----:B------:R-:W-:Y:S01]  /*186b0*/  FADD R156, R219, R152 ;  /* 0x00000098db9c7221 */ /* 0x000fe20000000000 */
[C-C-:B------:R-:W-:Y:S02]  /*186c0*/  PRMT R152, R18.reuse, R17, R153.reuse ;  /* 0x0000001112987216 */ /* 0x140fe40000000099 */
[-C--:B------:R-:W-:Y:S02]  /*186d0*/  PRMT R153, R18, R16.reuse, R153 ;  /* 0x0000001012997216 */ /* 0x080fe40000000099 */
[----:B------:R-:W-:-:S04]  /*186e0*/  PRMT R155, R19, R16, R155 ;  /* 0x00000010139b7216 */ /* 0x000fc8000000009b */
[----:B------:R-:W-:-:S06]  /*186f0*/  WARPGROUP.ARRIVE ;  /* 0x00000000000079c5 */ /* 0x000fcc0000000000 */
[----:B------:R-:W-:Y:S01]  /*18700*/  QGMMA.64x256x32.F32.E4M3.E4M3 R24, R152, gdesc[UR24], R24, gsb0 ;  /* 0x03e0001898187df3 */ /* 0x000fe20008000818 */
[----:B------:R-:W-:Y:S01]  /*18710*/  FADD R22, R164, R22 ;  /* 0x00000016a4167221 */ /* 0x000fe20000000000 */
[----:B------:R-:W-:-:S03]  /*18720*/  FADD R20, R222, R20 ;  /* 0x00000014de147221 */ /* 0x000fc60000000000 */
        /* <DEDUP_REMOVED lines=9> */
[----:B------:R-:W-:Y:S01]  /*187c0*/  FADD R18, R175, R21 ;  /* 0x00000015af127221 */ /* 0x000fe20000000000 */
[----:B------:R-:W-:Y:S02]  /*187d0*/  FADD R21, R157, R156 ;  /* 0x0000009c9d157221 */ /* 0x000fe40000000000 */
[----:B------:R-:W-:Y:S01]  /*187e0*/  FADD R19, R176, R22 ;  /* 0x00000016b0137221 */ /* 0x000fe20000000000 */
[----:B------:R-:W-:-:S04]  /*187f0*/  FADD R23, R160, R23 ;  /* 0x00000017a0177221 */ /* 0x000fc80000000000 */
[----:B------:R-:W-:-:S04]  /*18800*/  FADD R23, R218, R23 ;  /* 0x00000017da177221 */ /* 0x000fc80000000000 */
[----:B------:R-:W-:-:S04]  /*18810*/  FADD R23, R217, R23 ;  /* 0x00000017d9177221 */ /* 0x000fc80000000000 */
[----:B------:R-:W-:-:S04]  /*18820*/  FADD R23, R162, R23 ;  /* 0x00000017a2177221 */ /* 0x000fc80000000000 */
[----:B------:R-:W-:-:S04]  /*18830*/  FADD R20, R216, R23 ;  /* 0x00000017d8147221 */ /* 0x000fc80000000000 */
[----:B--2---:R-:W-:Y:S01]  /*18840*/  FADD R20, R158, R20 ;  /* 0x000000149e147221 */ /* 0x004fe20000000000 */
[----:B---3--:R-:W-:-:S03]  /*18850*/  FADD R22, R159, R21 ;  /* 0x000000159f167221 */ /* 0x008fc60000000000 */
[----:B------:R-:W-:Y:S02]  /*18860*/  FADD R21, R7, R20 ;  /* 0x0000001407157221 */ /* 0x000fe40000000000 */
[----:B------:R-:W2:Y:S02]  /*18870*/  LDL.LU R7, [R1+0x894] ;  /* 0x0008940001077983 */ /* 0x000ea40000300800 */
[----:B------:R-:W-:-:S04]  /*18880*/  FADD R21, R9, R21 ;  /* 0x0000001509157221 */ /* 0x000fc80000000000 */
[----:B------:R-:W-:Y:S01]  /*18890*/  FADD R21, R2, R21 ;  /* 0x0000001502157221 */ /* 0x000fe20000000000 */
[----:B------:R-:W-:Y:S02]  /*188a0*/  FADD R22, R8, R22 ;  /* 0x0000001608167221 */ /* 0x000fe40000000000 */
[----:B------:R-:W3:Y:S01]  /*188b0*/  LDL.LU R8, [R1+0x890] ;  /* 0x0008900001087983 */ /* 0x000ee20000300800 */
[----:B------:R-:W-:Y:S01]  /*188c0*/  FADD R21, R0, R21 ;  /* 0x0000001500157221 */ /* 0x000fe20000000000 */
[----:B------:R-:W-:Y:S02]  /*188d0*/  FADD R22, R12, R22 ;  /* 0x000000160c167221 */ /* 0x000fe40000000000 */
[----:B------:R0:W5:Y:S01]  /*188e0*/  LDL.LU R9, [R1+0x88c] ;  /* 0x00088c0001097983 */ /* 0x0001620000300800 */
[----:B------:R-:W-:-:S03]  /*188f0*/  FADD R21, R3, R21 ;  /* 0x0000001503157221 */ /* 0x000fc60000000000 */
[----:B------:R0:W5:Y:S01]  /*18900*/  LDL.LU R12, [R1+0x888] ;  /* 0x00088800010c7983 */ /* 0x0001620000300800 */
[----:B------:R-:W-:-:S03]  /*18910*/  FADD R21, R6, R21 ;  /* 0x0000001506157221 */ /* 0x000fc60000000000 */
[----:B------:R-:W4:Y:S04]  /*18920*/  LDL.LU R2, [R1+0x884] ;  /* 0x0008840001027983 */ /* 0x000f280000300800 */
[----:B------:R0:W5:Y:S04]  /*18930*/  LDL.LU R0, [R1+0x880] ;  /* 0x0008800001007983 */ /* 0x0001680000300800 */
[----:B------:R-:W4:Y:S01]  /*18940*/  LDL.LU R3, [R1+0x87c] ;  /* 0x00087c0001037983 */ /* 0x000f220000300800 */
[----:B------:R-:W-:-:S03]  /*18950*/  WARPGROUP.DEPBAR.LE gsb0, 0x0 ;  /* 0x00008000000079c5 */ /* 0x000fc60000010000 */
[----:B------:R0:W5:Y:S04]  /*18960*/  LDL.LU R6, [R1+0x878] ;  /* 0x0008780001067983 */ /* 0x0001680000300800 */
[----:B------:R-:W3:Y:S04]  /*18970*/  LDL.LU R157, [R1+0x330] ;  /* 0x00033000019d7983 */ /* 0x000ee80000300800 */
[----:B------:R-:W2:Y:S04]  /*18980*/  LDL.LU R154, [R1+0x328] ;  /* 0x00032800019a7983 */ /* 0x000ea80000300800 */
[----:B------:R-:W4:Y:S04]  /*18990*/  LDL.LU R156, [R1+0x334] ;  /* 0x00033400019c7983 */ /* 0x000f280000300800 */
[----:B------:R-:W4:Y:S01]  /*189a0*/  LDL.LU R155, [R1+0x32c] ;  /* 0x00032c00019b7983 */ /* 0x000f220000300800 */
        /* <DEDUP_REMOVED lines=8> */
[----:B------:R-:W-:Y:S01]  /*18a30*/  FADD R19, R184, R19 ;  /* 0x00000013b8137221 */ /* 0x000fe20000000000 */
[----:B------:R-:W-:Y:S02]  /*18a40*/  FADD R22, R239, R22 ;  /* 0x00000016ef167221 */ /* 0x000fe40000000000 */
[----:B------:R-:W-:Y:S01]  /*18a50*/  FADD R18, R186, R18 ;  /* 0x00000012ba127221 */ /* 0x000fe20000000000 */
[----:B------:R-:W-:Y:S01]  /*18a60*/  FADD R19, R185, R19 ;  /* 0x00000013b9137221 */ /* 0x000fe20000000000 */
[----:B------:R-:W-:-:S02]  /*18a70*/  FADD R22, R237, R22 ;  /* 0x00000016ed167221 */ /* 0x000fc40000000000 */
        /* <DEDUP_REMOVED lines=48> */
[----:B------:R-:W-:-:S02]  /*18d80*/  FADD R20, R212, R20 ;  /* 0x00000014d4147221 */ /* 0x000fc40000000000 */
[----:B------:R-:W-:Y:S01]  /*18d90*/  FADD R23, R214, R18 ;  /* 0x00000012d6177221 */ /* 0x000fe20000000000 */
[----:B------:R-:W-:Y:S01]  /*18da0*/  FADD R18, R238, R19 ;  /* 0x00000013ee127221 */ /* 0x000fe20000000000 */
[----:B------:R-:W-:Y:S01]  /*18db0*/  FADD R19, R225, R21 ;  /* 0x00000015e1137221 */ /* 0x000fe20000000000 */
[----:B------:R-:W-:Y:S01]  /*18dc0*/  FADD R21, R213, R20 ;  /* 0x00000014d5157221 */ /* 0x000fe20000000000 */
[----:B------:R-:W-:-:S03]  /*18dd0*/  FADD R23, R215, R23 ;  /* 0x00000017d7177221 */ /* 0x000fc60000000000 */
[----:B------:R-:W1:Y:S04]  /*18de0*/  SHFL.BFLY PT, R20, R19, 0x2, 0x1f ;  /* 0x0c401f0013147f89 */ /* 0x000e6800000e0000 */
[----:B------:R-:W0:Y:S04]  /*18df0*/  SHFL.BFLY PT, R22, R18, 0x2, 0x1f ;  /* 0x0c401f0012167f89 */ /* 0x000e2800000e0000 */
[----:B------:R-:W0:Y:S04]  /*18e00*/  SHFL.BFLY PT, R153, R23, 0x2, 0x1f ;  /* 0x0c401f0017997f89 */ /* 0x000e2800000e0000 */
[----:B------:R-:W0:Y:S01]  /*18e10*/  SHFL.BFLY PT, R152, R21, 0x2, 0x1f ;  /* 0x0c401f0015987f89 */ /* 0x000e2200000e0000 */
[----:B-1----:R-:W-:Y:S01]  /*18e20*/  FADD R20, R19, R20 ;  /* 0x0000001413147221 */ /* 0x002fe20000000000 */
[----:B0-----:R-:W-:Y:S01]  /*18e30*/  FADD R22, R18, R22 ;  /* 0x0000001612167221 */ /* 0x001fe20000000000 */
[----:B------:R-:W-:-:S03]  /*18e40*/  FADD R18, R23, R153 ;  /* 0x0000009917127221 */ /* 0x000fc60000000000 */
[----:B------:R-:W0:Y:S01]  /*18e50*/  SHFL.BFLY PT, R23, R20, 0x1, 0x1f ;  /* 0x0c201f0014177f89 */ /* 0x000e2200000e0000 */
[----:B------:R-:W-:-:S03]  /*18e60*/  FADD R19, R21, R152 ;  /* 0x0000009815137221 */ /* 0x000fc60000000000 */
[----:B------:R-:W1:Y:S04]  /*18e70*/  SHFL.BFLY PT, R21, R22, 0x1, 0x1f ;  /* 0x0c201f0016157f89 */ /* 0x000e6800000e0000 */
[----:B------:R-:W1:Y:S04]  /*18e80*/  SHFL.BFLY PT, R152, R19, 0x1, 0x1f ;  /* 0x0c201f0013987f89 */ /* 0x000e6800000e0000 */
[----:B------:R-:W1:Y:S01]  /*18e90*/  SHFL.BFLY PT, R153, R18, 0x1, 0x1f ;  /* 0x0c201f0012997f89 */ /* 0x000e6200000e0000 */
[----:B0-----:R-:W-:Y:S01]  /*18ea0*/  FADD R20, R20, R23 ;  /* 0x0000001714147221 */ /* 0x001fe20000000000 */
[----:B-1----:R-:W-:Y:S01]  /*18eb0*/  FADD R21, R22, R21 ;  /* 0x0000001516157221 */ /* 0x002fe20000000000 */
[----:B------:R-:W-:Y:S01]  /*18ec0*/  FADD R19, R19, R152 ;  /* 0x0000009813137221 */ /* 0x000fe20000000000 */
[----:B------:R-:W-:Y:S01]  /*18ed0*/  FADD R18, R18, R153 ;  /* 0x0000009912127221 */ /* 0x000fe20000000000 */
[----:B------:R-:W-:-:S02]  /*18ee0*/  UIADD3 UR4, UR4, 0x80, URZ ;  /* 0x0000008004047890 */ /* 0x000fc4000fffe03f */
[----:B------:R-:W-:Y:S01]  /*18ef0*/  ULEA UR10, UR9, UR10, 0x7 ;  /* 0x0000000a090a7291 */ /* 0x000fe2000f8e383f */
[----:B--2---:R-:W-:-:S05]  /*18f00*/  FFMA R154, R7, R154, R20 ;  /* 0x0000009a079a7223 */ /* 0x004fca0000000014 */
[----:B------:R0:W-:Y:S01]  /*18f10*/  STL [R1+0x328], R154 ;  /* 0x0003289a01007387 */ /* 0x0001e20000100800 */
[----:B---3--:R-:W-:Y:S01]  /*18f20*/  FFMA R157, R8, R157, R21 ;  /* 0x0000009d089d7223 */ /* 0x008fe20000000015 */
[----:B0-----:R-:W0:Y:S01]  /*18f30*/  LDC R154, c[0x0][0x280] ;  /* 0x0000a000ff9a7b82 */ /* 0x001e220000000800 */
[----:B----4-:R-:W-:Y:S01]  /*18f40*/  FFMA R156, R5, R156, R19 ;  /* 0x0000009c059c7223 */ /* 0x010fe20000000013 */
[----:B------:R-:W-:Y:S02]  /*18f50*/  FFMA R155, R4, R155, R18 ;  /* 0x0000009b049b7223 */ /* 0x000fe40000000012 */
[----:B------:R1:W-:Y:S04]  /*18f60*/  STL [R1+0x330], R157 ;  /* 0x0003309d01007387 */ /* 0x0003e80000100800 */
[----:B------:R1:W-:Y:S04]  /*18f70*/  STL [R1+0x334], R156 ;  /* 0x0003349c01007387 */ /* 0x0003e80000100800 */
[----:B------:R1:W-:Y:S04]  /*18f80*/  STL [R1+0x32c], R155 ;  /* 0x00032c9b01007387 */ /* 0x0003e80000100800 */
[----:B------:R1:W-:Y:S04]  /*18f90*/  STL [R1+0x2d8], R14 ;  /* 0x0002d80e01007387 */ /* 0x0003e80000100800 */
[----:B------:R1:W-:Y:S04]  /*18fa0*/  STL [R1+0x2dc], R13 ;  /* 0x0002dc0d01007387 */ /* 0x0003e80000100800 */
[----:B------:R1:W-:Y:S04]  /*18fb0*/  STL [R1+0x2e0], R11 ;  /* 0x0002e00b01007387 */ /* 0x0003e80000100800 */
[----:B------:R1:W-:Y:S01]  /*18fc0*/  STL [R1+0x2e4], R10 ;  /* 0x0002e40a01007387 */ /* 0x0003e20000100800 */
[----:B0-----:R-:W-:Y:S01]  /*18fd0*/  ISETP.LE.AND P1, PT, R154, UR4, PT ;  /* 0x000000049a007c0c */ /* 0x001fe2000bf23270 */
[----:B------:R-:W-:-:S02]  /*18fe0*/  IMAD R2, R3, 0x80, R2 ;  /* 0x0000008003027824 */ /* 0x000fc400078e0202 */
[----:B------:R-:W-:Y:S02]  /*18ff0*/  IMAD.MOV.U32 R7, RZ, RZ, R14 ;  /* 0x000000ffff077224 */ /* 0x000fe400078e000e */
[----:B------:R-:W-:Y:S02]  /*19000*/  IMAD.MOV.U32 R8, RZ, RZ, R13 ;  /* 0x000000ffff087224 */ /* 0x000fe400078e000d */
[----:B------:R-:W-:Y:S02]  /*19010*/  IMAD.MOV.U32 R4, RZ, RZ, R11 ;  /* 0x000000ffff047224 */ /* 0x000fe400078e000b */
[----:B------:R-:W-:-:S04]  /*19020*/  IMAD.MOV.U32 R5, RZ, RZ, R10 ;  /* 0x000000ffff057224 */ /* 0x000fc800078e000a */
[----:B-1----:R-:W-:Y:S05]  /*19030*/  @!P1 BRA `(.L_x_1) ;  /* 0xffffff1c00d09947 */ /* 0x002fea000383ffff */
.L_x_0:
[----:B------:R-:W2:Y:S01]  /*19040*/  LDL.LU R13, [R1+0x32c] ;  /* 0x00032c00010d7983 */ /* 0x000ea20000300800 */
[----:B------:R-:W-:Y:S01]  /*19050*/  FMUL R3, R26, 0.25 ;  /* 0x3e8000001a037820 */ /* 0x000fe20000400000 */
[----:B------:R-:W-:Y:S01]  /*19060*/  IMAD.MOV.U32 R14, RZ, RZ, 0x3dc6b27f ;  /* 0x3dc6b27fff0e7424 */ /* 0x000fe200078e00ff */
[----:B------:R-:W-:Y:S01]  /*19070*/  ULDC.64 UR10, c[0x0][0x270] ;  /* 0x00009c00000a7ab9 */ /* 0x000fe20000000a00 */
[----:B------:R-:W3:Y:S04]  /*19080*/  LDL.LU R10, [R1+0x334] ;  /* 0x00033400010a7983 */ /* 0x000ee80000300800 */
[----:B------:R-:W4:Y:S04]  /*19090*/  LDL.LU R11, [R1+0x330] ;  /* 0x00033000010b7983 */ /* 0x000f280000300800 */
[----:B------:R-:W-:Y:S04]  /*190a0*/  STL [R1+0x884], R8 ;  /* 0x0008840801007387 */ /* 0x000fe80000100800 */
[----:B------:R-:W-:Y:S04]  /*190b0*/  STL [R1+0x880], R7 ;  /* 0x0008800701007387 */ /* 0x000fe80000100800 */
[----:B------:R-:W-:Y:S04]  /*190c0*/  STL [R1+0x87c], R5 ;  /* 0x00087c0501007387 */ /* 0x000fe80000100800 */
[----:B------:R0:W-:Y:S04]  /*190d0*/  STL [R1+0x878], R4 ;  /* 0x0008780401007387 */ /* 0x0001e80000100800 */
[----:B-----5:R-:W4:Y:S01]  /*190e0*/  LDL.LU R6, [R1+0x328] ;  /* 0x0003280001067983 */ /* 0x020f220000300800 */
[----:B------:R-:W-:Y:S01]  /*190f0*/  BAR.SYNC.DEFER_BLOCKING 0x0 ;  /* 0x0000000000007b1d */ /* 0x000fe20000010000 */
[----:B--2---:R-:W-:-:S02]  /*19100*/  IMAD.MOV.U32 R9, RZ, RZ, R13 ;  /* 0x000000ffff097224 */ /* 0x004fc400078e000d */
[----:B---3--:R-:W-:-:S03]  /*19110*/  IMAD.MOV.U32 R13, RZ, RZ, R10 ;  /* 0x000000ffff0d7224 */ /* 0x008fc600078e000a */
[C---:B------:R-:W-:Y:S02]  /*19120*/  FSETP.GT.AND P3, PT, |R9|.reuse, 8.50705917302346158658e+37, PT ;  /* 0x7e8000000900780b */ /* 0x040fe40003f64200 */
[----:B------:R-:W-:Y:S02]  /*19130*/  FSETP.GEU.AND P4, PT, R9, 1.175494350822287508e-38, PT ;  /* 0x008000000900780b */ /* 0x000fe40003f8e000 */
[----:B------:R-:W-:Y:S01]  /*19140*/  FSEL R26, R3, R26, P3 ;  /* 0x0000001a031a7208 */ /* 0x000fe20001800000 */
[C---:B----4-:R-:W-:Y:S01]  /*19150*/  FMUL R2, R6.reuse, 8388608 ;  /* 0x4b00000006027820 */ /* 0x050fe20000400000 */
[----:B------:R-:W-:-:S04]  /*19160*/  FSETP.GEU.AND P0, PT, R6, 1.175494350822287508e-38, PT ;  /* 0x008000000600780b */ /* 0x000fc80003f0e000 */
[----:B------:R-:W-:-:S04]  /*19170*/  FSEL R2, R2, R6, !P0 ;  /* 0x0000000602027208 */ /* 0x000fc80004000000 */
[C---:B------:R-:W-:Y:S01]  /*19180*/  FSETP.NEU.AND P2, PT, R2.reuse, RZ, PT ;  /* 0x000000ff0200720b */ /* 0x040fe20003f4d000 */
[----:B------:R-:W-:-:S05]  /*19190*/  VIADD R0, R2, 0xc0cafb0d ;  /* 0xc0cafb0d02007836 */ /* 0x000fca0000000000 */
[----:B------:R-:W-:-:S04]  /*191a0*/  LOP3.LUT R0, R0, 0xff800000, RZ, 0xc0, !PT ;  /* 0xff80000000007812 */ /* 0x000fc800078ec0ff */
[----:B------:R-:W-:Y:S01]  /*191b0*/  I2FP.F32.S32 R10, R0 ;  /* 0x00000000000a7245 */ /* 0x000fe20000201400 */
[----:B------:R-:W-:-:S04]  /*191c0*/  IMAD.IADD R3, R2, 0x1, -R0 ;  /* 0x0000000102037824 */ /* 0x000fc800078e0a00 */
[----:B------:R-:W-:Y:S01]  /*191d0*/  FADD R0, R3, -1 ;  /* 0xbf80000003007421 */ /* 0x000fe20000000000 */
[----:B------:R-:W-:Y:S02]  /*191e0*/  FSEL R3, RZ, -23, P0 ;  /* 0xc1b80000ff037808 */ /* 0x000fe40000000000 */
[----:B------:R-:W-:-:S03]  /*191f0*/  ISETP.GE.U32.AND P0, PT, R2, 0x7f800000, PT ;  /* 0x7f8000000200780c */ /* 0x000fc60003f06070 */
[----:B------:R-:W-:Y:S01]  /*19200*/  FFMA.FTZ R10, R10, 1.1920928955078125e-07, R3 ;  /* 0x340000000a0a7823 */ /* 0x000fe20000010003 */
[----:B------:R-:W-:-:S04]  /*19210*/  FFMA.FTZ R3, R0, R14, -0.16845393180847167969 ;  /* 0xbe2c7f3000037423 */ /* 0x000fc8000001000e */
[----:B------:R-:W-:-:S04]  /*19220*/  FFMA.FTZ R3, R0, R3, 0.1716887056827545166 ;  /* 0x3e2fcf2a00037423 */ /* 0x000fc80000010003 */
[----:B------:R-:W-:-:S04]  /*19230*/  FFMA.FTZ R3, R0, R3, -0.17900948226451873779 ;  /* 0xbe374e4300037423 */ /* 0x000fc80000010003 */
[----:B------:R-:W-:-:S04]  /*19240*/  FFMA.FTZ R3, R0, R3, 0.20512372255325317383 ;  /* 0x3e520bf400037423 */ /* 0x000fc80000010003 */
[----:B------:R-:W-:-:S04]  /*19250*/  FFMA.FTZ R3, R0, R3, -0.24046532809734344482 ;  /* 0xbe763c8b00037423 */ /* 0x000fc80000010003 */
[----:B------:R-:W-:-:S04]  /*19260*/  FFMA.FTZ R3, R0, R3, 0.28857114911079406738 ;  /* 0x3e93bf9900037423 */ /* 0x000fc80000010003 */
[----:B------:R-:W-:-:S04]  /*19270*/  FFMA.FTZ R3, R0, R3, -0.36067417263984680176 ;  /* 0xbeb8aa4900037423 */ /* 0x000fc80000010003 */
[----:B------:R-:W-:-:S04]  /*19280*/  FFMA.FTZ R3, R0, R3, 0.48089820146560668945 ;  /* 0x3ef6384a00037423 */ /* 0x000fc80000010003 */
[----:B------:R-:W-:-:S04]  /*19290*/  FFMA.FTZ R3, R0, R3, -0.72134751081466674805 ;  /* 0xbf38aa3b00037423 */ /* 0x000fc80000010003 */
[----:B------:R-:W-:-:S04]  /*192a0*/  FMUL R3, R0, R3 ;  /* 0x0000000300037220 */ /* 0x000fc80000400000 */
[----:B------:R-:W-:-:S04]  /*192b0*/  FMUL R3, R0, R3 ;  /* 0x0000000300037220 */ /* 0x000fc80000400000 */
[----:B------:R-:W-:Y:S01]  /*192c0*/  FFMA.FTZ R0, R0, 1.4426950216293334961, R3 ;  /* 0x3fb8aa3b00007823 */ /* 0x000fe20000010003 */
[----:B------:R-:W-:-:S03]  /*192d0*/  IMAD.MOV.U32 R3, RZ, RZ, R11 ;  /* 0x000000ffff037224 */ /* 0x000fc600078e000b */
[----:B0-----:R-:W-:Y:S01]  /*192e0*/  FADD R4, R10, R0 ;  /* 0x000000000a047221 */ /* 0x001fe20000000000 */
[C---:B------:R-:W-:Y:S01]  /*192f0*/  FMUL R11, R3.reuse, 8388608 ;  /* 0x4b000000030b7820 */ /* 0x040fe20000400000 */
[----:B------:R-:W-:Y:S01]  /*19300*/  FSETP.GEU.AND P1, PT, R3, 1.175494350822287508e-38, PT ;  /* 0x008000000300780b */ /* 0x000fe20003f2e000 */
[----:B------:R-:W-:-:S03]  /*19310*/  @P0 IMAD.MOV.U32 R0, RZ, RZ, 0x7f800000 ;  /* 0x7f800000ff000424 */ /* 0x000fc600078e00ff */
[----:B------:R-:W-:Y:S01]  /*19320*/  FSEL R11, R11, R3, !P1 ;  /* 0x000000030b0b7208 */ /* 0x000fe20004800000 */
[----:B------:R-:W-:Y:S01]  /*19330*/  @P0 FFMA.FTZ R4, R2, R0, +INF ;  /* 0x7f80000002040423 */ /* 0x000fe20000010000 */
[----:B------:R-:W-:Y:S02]  /*19340*/  FSEL R2, RZ, -23, P1 ;  /* 0xc1b80000ff027808 */ /* 0x000fe40000800000 */
[C---:B------:R-:W-:Y:S01]  /*19350*/  ISETP.GE.U32.AND P0, PT, R11.reuse, 0x7f800000, PT ;  /* 0x7f8000000b00780c */ /* 0x040fe20003f06070 */
[C---:B------:R-:W-:Y:S01]  /*19360*/  VIADD R0, R11.reuse, 0xc0cafb0d ;  /* 0xc0cafb0d0b007836 */ /* 0x040fe20000000000 */
[----:B------:R0:W-:Y:S01]  /*19370*/  STL [R1+0x23c], R4 ;  /* 0x00023c0401007387 */ /* 0x0001e20000100800 */
[----:B------:R-:W-:-:S03]  /*19380*/  FSETP.NEU.AND P1, PT, R11, RZ, PT ;  /* 0x000000ff0b00720b */ /* 0x000fc60003f2d000 */
[----:B------:R-:W-:-:S05]  /*19390*/  LOP3.LUT R0, R0, 0xff800000, RZ, 0xc0, !PT ;  /* 0xff80000000007812 */ /* 0x000fca00078ec0ff */
[----:B------:R-:W-:Y:S01]  /*193a0*/  IMAD.IADD R10, R11, 0x1, -R0 ;  /* 0x000000010b0a7824 */ /* 0x000fe200078e0a00 */
[----:B------:R-:W-:-:S05]  /*193b0*/  I2FP.F32.S32 R0, R0 ;  /* 0x0000000000007245 */ /* 0x000fca0000201400 */
[----:B------:R-:W-:Y:S01]  /*193c0*/  FFMA.FTZ R12, R0, 1.1920928955078125e-07, R2 ;  /* 0x34000000000c7823 */ /* 0x000fe20000010002 */
[----:B------:R-:W-:-:S04]  /*193d0*/  FADD R0, R10, -1 ;  /* 0xbf8000000a007421 */ /* 0x000fc80000000000 */
        /* <DEDUP_REMOVED lines=14> */
[----:B------:R-:W-:Y:S02]  /*194c0*/  @P0 IMAD.MOV.U32 R0, RZ, RZ, 0x7f800000 ;  /* 0x7f800000ff000424 */ /* 0x000fe400078e00ff */
[C---:B------:R-:W-:Y:S02]  /*194d0*/  FMUL R10, R2.reuse, 8388608 ;  /* 0x4b000000020a7820 */ /* 0x040fe40000400000 */
[----:B------:R-:W-:Y:S01]  /*194e0*/  @P0 FFMA.FTZ R4, R11, R0, +INF ;  /* 0x7f8000000b040423 */ /* 0x000fe20000010000 */
[----:B------:R-:W-:-:S04]  /*194f0*/  FSETP.GEU.AND P0, PT, R2, 1.175494350822287508e-38, PT ;  /* 0x008000000200780b */ /* 0x000fc80003f0e000 */
[----:B------:R-:W-:Y:S01]  /*19500*/  FSEL R10, R10, R2, !P0 ;  /* 0x000000020a0a7208 */ /* 0x000fe20004000000 */
[----:B------:R0:W-:Y:S01]  /*19510*/  STL [R1+0x238], R4 ;  /* 0x0002380401007387 */ /* 0x0001e20000100800 */
[----:B------:R-:W-:Y:S02]  /*19520*/  FSEL R11, RZ, -23, P0 ;  /* 0xc1b80000ff0b7808 */ /* 0x000fe40000000000 */
[C---:B------:R-:W-:Y:S01]  /*19530*/  ISETP.GE.U32.AND P0, PT, R10.reuse, 0x7f800000, PT ;  /* 0x7f8000000a00780c */ /* 0x040fe20003f06070 */
[----:B------:R-:W-:-:S05]  /*19540*/  VIADD R0, R10, 0xc0cafb0d ;  /* 0xc0cafb0d0a007836 */ /* 0x000fca0000000000 */
        /* <DEDUP_REMOVED lines=17> */
[----:B------:R-:W-:-:S03]  /*19660*/  FSEL R11, RZ, -23, P4 ;  /* 0xc1b80000ff0b7808 */ /* 0x000fc60002000000 */
[----:B0-----:R-:W-:Y:S01]  /*19670*/  FADD R4, R13, R0 ;  /* 0x000000000d047221 */ /* 0x001fe20000000000 */
[----:B------:R-:W-:-:S04]  /*19680*/  @P0 IMAD.MOV.U32 R0, RZ, RZ, 0x7f800000 ;  /* 0x7f800000ff000424 */ /* 0x000fc800078e00ff */
[C---:B------:R-:W-:Y:S01]  /*19690*/  @P0 FFMA.FTZ R4, R10.reuse, R0, +INF ;  /* 0x7f8000000a040423 */ /* 0x040fe20000010000 */
[----:B------:R-:W-:Y:S01]  /*196a0*/  FMUL R0, R9, 8388608 ;  /* 0x4b00000009007820 */ /* 0x000fe20000400000 */
[----:B------:R-:W-:-:S03]  /*196b0*/  FSETP.NEU.AND P0, PT, R10, RZ, PT ;  /* 0x000000ff0a00720b */ /* 0x000fc60003f0d000 */
[----:B------:R0:W-:Y:S01]  /*196c0*/  STL [R1+0x234], R4 ;  /* 0x0002340401007387 */ /* 0x0001e20000100800 */
[----:B------:R-:W-:Y:S02]  /*196d0*/  FSEL R0, R0, R9, !P4 ;  /* 0x0000000900007208 */ /* 0x000fe40006000000 */
[C---:B------:R-:W-:Y:S01]  /*196e0*/  FSETP.GEU.AND P4, PT, |R9|.reuse, 1.175494350822287508e-38, PT ;  /* 0x008000000900780b */ /* 0x040fe20003f8e200 */
[----:B------:R-:W-:Y:S02]  /*196f0*/  @P3 FMUL R9, R9, 0.25 ;  /* 0x3e80000009093820 */ /* 0x000fe40000400000 */
[----:B------:R-:W-:-:S05]  /*19700*/  VIADD R10, R0, 0xc0cafb0d ;  /* 0xc0cafb0d000a7836 */ /* 0x000fca0000000000 */
[----:B------:R-:W-:-:S05]  /*19710*/  LOP3.LUT R10, R10, 0xff800000, RZ, 0xc0, !PT ;  /* 0xff8000000a0a7812 */ /* 0x000fca00078ec0ff */
[----:B------:R-:W-:Y:S01]  /*19720*/  IMAD.IADD R12, R0, 0x1, -R10 ;  /* 0x00000001000c7824 */ /* 0x000fe200078e0a0a */
[----:B------:R-:W-:Y:S01]  /*19730*/  I2FP.F32.S32 R10, R10 ;  /* 0x0000000a000a7245 */ /* 0x000fe20000201400 */
[----:B------:R-:W-:Y:S01]  /*19740*/  @!P4 FMUL R9, R9, 16777216 ;  /* 0x4b8000000909c820 */ /* 0x000fe20000400000 */
[----:B------:R-:W-:-:S03]  /*19750*/  @!P4 FMUL R26, R26, 16777216 ;  /* 0x4b8000001a1ac820 */ /* 0x000fc60000400000 */
[----:B------:R-:W-:Y:S01]  /*19760*/  FFMA.FTZ R13, R10, 1.1920928955078125e-07, R11 ;  /* 0x340000000a0d7823 */ /* 0x000fe2000001000b */
[----:B------:R-:W-:Y:S01]  /*19770*/  FADD R10, R12, -1 ;  /* 0xbf8000000c0a7421 */ /* 0x000fe20000000000 */
[----:B------:R-:W1:Y:S03]  /*19780*/  MUFU.RCP R9, R9 ;  /* 0x0000000900097308 */ /* 0x000e660000001000 */
        /* <DEDUP_REMOVED lines=11> */
[----:B------:R-:W-:-:S04]  /*19840*/  FFMA.FTZ R10, R10, 1.4426950216293334961, R11 ;  /* 0x3fb8aa3b0a0a7823 */ /* 0x000fc8000001000b */
[----:B0-----:R-:W-:Y:S01]  /*19850*/  FADD R4, R13, R10 ;  /* 0x0000000a0d047221 */ /* 0x001fe20000000000 */
[----:B------:R-:W-:-:S04]  /*19860*/  FMUL R10, R151, 0.25 ;  /* 0x3e800000970a7820 */ /* 0x000fc80000400000 */
[----:B------:R0:W-:Y:S01]  /*19870*/  STL [R1+0x230], R4 ;  /* 0x0002300401007387 */ /* 0x0001e20000100800 */
[----:B------:R-:W-:Y:S01]  /*19880*/  FSEL R151, R10, R151, P3 ;  /* 0x000000970a977208 */ /* 0x000fe20001800000 */
[----:B------:R-:W-:-:S04]  /*19890*/  FMUL R10, R150, 0.25 ;  /* 0x3e800000960a7820 */ /* 0x000fc80000400000 */
[----:B------:R-:W-:Y:S01]  /*198a0*/  @!P4 FMUL R151, R151, 16777216 ;  /* 0x4b8000009797c820 */ /* 0x000fe20000400000 */
[----:B------:R-:W-:Y:S01]  /*198b0*/  FSEL R150, R10, R150, P3 ;  /* 0x000000960a967208 */ /* 0x000fe20001800000 */
[----:B------:R-:W-:Y:S02]  /*198c0*/  FMUL R10, R147, 0.25 ;  /* 0x3e800000930a7820 */ /* 0x000fe40000400000 */
[C---:B-1----:R-:W-:Y:S02]  /*198d0*/  FMUL R252, R9.reuse, R151 ;  /* 0x0000009709fc7220 */ /* 0x042fe40000400000 */
[----:B------:R-:W-:Y:S01]  /*198e0*/  @!P4 FMUL R150, R150, 16777216 ;  /* 0x4b8000009696c820 */ /* 0x000fe20000400000 */
[----:B------:R-:W-:Y:S01]  /*198f0*/  FSEL R147, R10, R147, P3 ;  /* 0x000000930a937208 */ /* 0x000fe20001800000 */
[----:B------:R-:W-:Y:S02]  /*19900*/  FMUL R10, R146, 0.25 ;  /* 0x3e800000920a7820 */ /* 0x000fe40000400000 */
[----:B------:R-:W-:-:S02]  /*19910*/  FMUL R251, R9, R150 ;  /* 0x0000009609fb7220 */ /* 0x000fc40000400000 */
[----:B------:R-:W-:Y:S01]  /*19920*/  @!P4 FMUL R147, R147, 16777216 ;  /* 0x4b8000009393c820 */ /* 0x000fe20000400000 */
[----:B------:R-:W-:Y:S01]  /*19930*/  FSEL R146, R10, R146, P3 ;  /* 0x000000920a927208 */ /* 0x000fe20001800000 */
[----:B------:R-:W-:Y:S02]  /*19940*/  FMUL R10, R143, 0.25 ;  /* 0x3e8000008f0a7820 */ /* 0x000fe40000400000 */
[C---:B0-----:R-:W-:Y:S02]  /*19950*/  FMUL R4, R9.reuse, R147 ;  /* 0x0000009309047220 */ /* 0x041fe40000400000 */
[----:B------:R-:W-:Y:S01]  /*19960*/  @!P4 FMUL R146, R146, 16777216 ;  /* 0x4b8000009292c820 */ /* 0x000fe20000400000 */
[----:B------:R-:W-:Y:S01]  /*19970*/  FSEL R143, R10, R143, P3 ;  /* 0x0000008f0a8f7208 */ /* 0x000fe20001800000 */
[----:B------:R-:W-:Y:S01]  /*19980*/  FMUL R10, R142, 0.25 ;  /* 0x3e8000008e0a7820 */ /* 0x000fe20000400000 */
[----:B------:R-:W-:Y:S01]  /*19990*/  STL [R1+0x888], R4 ;  /* 0x0008880401007387 */ /* 0x000fe20000100800 */
[----:B------:R-:W-:-:S02]  /*199a0*/  FMUL R5, R9, R146 ;  /* 0x0000009209057220 */ /* 0x000fc40000400000 */
[----:B------:R-:W-:Y:S01]  /*199b0*/  @!P4 FMUL R143, R143, 16777216 ;  /* 0x4b8000008f8fc820 */ /* 0x000fe20000400000 */
[----:B------:R-:W-:Y:S01]  /*199c0*/  FSEL R142, R10, R142, P3 ;  /* 0x0000008e0a8e7208 */ /* 0x000fe20001800000 */
[----:B------:R-:W-:Y:S01]  /*199d0*/  FMUL R10, R139, 0.25 ;  /* 0x3e8000008b0a7820 */ /* 0x000fe20000400000 */
[----:B------:R0:W-:Y:S01]  /*199e0*/  STL [R1+0x88c], R5 ;  /* 0x00088c0501007387 */ /* 0x0001e20000100800 */
[C---:B------:R-:W-:Y:S02]  /*199f0*/  FMUL R250, R9.reuse, R143 ;  /* 0x0000008f09fa7220 */ /* 0x040fe40000400000 */
[----:B------:R-:W-:Y:S01]  /*19a00*/  @!P4 FMUL R142, R142, 16777216 ;  /* 0x4b8000008e8ec820 */ /* 0x000fe20000400000 */
[----:B------:R-:W-:Y:S01]  /*19a10*/  FSEL R139, R10, R139, P3 ;  /* 0x0000008b0a8b7208 */ /* 0x000fe20001800000 */
[----:B------:R-:W-:Y:S02]  /*19a20*/  FMUL R10, R138, 0.25 ;  /* 0x3e8000008a0a7820 */ /* 0x000fe40000400000 */
[----:B------:R-:W-:-:S02]  /*19a30*/  FMUL R249, R9, R142 ;  /* 0x0000008e09f97220 */ /* 0x000fc40000400000 */
[----:B------:R-:W-:Y:S01]  /*19a40*/  @!P4 FMUL R139, R139, 16777216 ;  /* 0x4b8000008b8bc820 */ /* 0x000fe20000400000 */
[----:B------:R-:W-:Y:S01]  /*19a50*/  FSEL R138, R10, R138, P3 ;  /* 0x0000008a0a8a7208 */ /* 0x000fe20001800000 */
[----:B------:R-:W-:Y:S02]  /*19a60*/  FMUL R10, R135, 0.25 ;  /* 0x3e800000870a7820 */ /* 0x000fe40000400000 */
[C---:B------:R-:W-:Y:S02]  /*19a70*/  FMUL R7, R9.reuse, R139 ;  /* 0x0000008b09077220 */ /* 0x040fe40000400000 */
        /* <DEDUP_REMOVED lines=8> */
[----:B------:R-:W-:Y:S01]  /*19b00*/  STL [R1+0x894], R8 ;  /* 0x0008940801007387 */ /* 0x000fe20000100800 */
        /* <DEDUP_REMOVED lines=11> */
[----:B------:R-:W-:Y:S02]  /*19bc0*/  FMUL R10, R126, 0.25 ;  /* 0x3e8000007e0a7820 */ /* 0x000fe40000400000 */
        /* <DEDUP_REMOVED lines=8> */
[----:B------:R-:W-:Y:S01]  /*19c50*/  FMUL R10, R122, 0.25 ;  /* 0x3e8000007a0a7820 */ /* 0x000fe20000400000 */
[----:B------:R0:W-:Y:S01]  /*19c60*/  STL [R1+0x22c], R5 ;  /* 0x00022c0501007387 */ /* 0x0001e20000100800 */
[----:B------:R-:W-:-:S02]  /*19c70*/  FMUL R243, R9, R126 ;  /* 0x0000007e09f37220 */ /* 0x000fc40000400000 */
[----:B------:R-:W-:Y:S01]  /*19c80*/  @!P4 FMUL R123, R123, 16777216 ;  /* 0x4b8000007b7bc820 */ /* 0x000fe20000400000 */
[----:B------:R-:W-:Y:S01]  /*19c90*/  FSEL R122, R10, R122, P3 ;  /* 0x0000007a0a7a7208 */ /* 0x000fe20001800000 */
[----:B------:R-:W-:-:S04]  /*19ca0*/  FMUL R10, R119, 0.25 ;  /* 0x3e800000770a7820 */ /* 0x000fc80000400000 */
[----:B------:R-:W-:Y:S01]  /*19cb0*/  @!P4 FMUL R122, R122, 16777216 ;  /* 0x4b8000007a7ac820 */ /* 0x000fe20000400000 */
[----:B------:R-:W-:Y:S01]  /*19cc0*/  FSEL R119, R10, R119, P3 ;  /* 0x000000770a777208 */ /* 0x000fe20001800000 */
[----:B------:R-:W-:Y:S01]  /*19cd0*/  FMUL R10, R118, 0.25 ;  /* 0x3e800000760a7820 */ /* 0x000fe20000400000 */
[C---:B0-----:R-:W-:Y:S01]  /*19ce0*/  FMUL R5, R9.reuse, R123 ;  /* 0x0000007b09057220 */ /* 0x041fe20000400000 */
[----:B------:R-:W-:Y:S02]  /*19cf0*/  FMUL R7, R9, R122 ;  /* 0x0000007a09077220 */ /* 0x000fe40000400000 */
        /* <DEDUP_REMOVED lines=9> */
[----:B------:R-:W-:Y:S02]  /*19d90*/  FMUL R239, R9, R118 ;  /* 0x0000007609ef7220 */ /* 0x000fe40000400000 */
        /* <DEDUP_REMOVED lines=11> */
[----:B------:R-:W-:Y:S01]  /*19e50*/  FMUL R10, R107, 0.25 ;  /* 0x3e8000006b0a7820 */ /* 0x000fe20000400000 */
[----:B------:R0:W-:Y:S01]  /*19e60*/  STL [R1+0x218], R4 ;  /* 0x0002180401007387 */ /* 0x0001e20000100800 */
[----:B------:R-:W-:-:S02]  /*19e70*/  FMUL R238, R9, R111 ;  /* 0x0000006f09ee7220 */ /* 0x000fc40000400000 */
[----:B------:R-:W-:Y:S01]  /*19e80*/  @!P4 FMUL R110, R110, 16777216 ;  /* 0x4b8000006e6ec820 */ /* 0x000fe20000400000 */
[----:B------:R-:W-:Y:S01]  /*19e90*/  FSEL R107, R10, R107, P3 ;  /* 0x0000006b0a6b7208 */ /* 0x000fe20001800000 */
[----:B------:R-:W-:Y:S02]  /*19ea0*/  FMUL R10, R106, 0.25 ;  /* 0x3e8000006a0a7820 */ /* 0x000fe40000400000 */
[----:B------:R-:W-:Y:S02]  /*19eb0*/  FMUL R237, R9, R110 ;  /* 0x0000006e09ed7220 */ /* 0x000fe40000400000 */
[----:B------:R-:W-:Y:S01]  /*19ec0*/  @!P4 FMUL R107, R107, 16777216 ;  /* 0x4b8000006b6bc820 */ /* 0x000fe20000400000 */
[----:B------:R-:W-:Y:S01]  /*19ed0*/  FSEL R106, R10, R106, P3 ;  /* 0x0000006a0a6a7208 */ /* 0x000fe20001800000 */
[----:B------:R-:W-:Y:S02]  /*19ee0*/  FMUL R10, R103, 0.25 ;  /* 0x3e800000670a7820 */ /* 0x000fe40000400000 */
[----:B0-----:R-:W-:-:S02]  /*19ef0*/  FMUL R4, R9, R107 ;  /* 0x0000006b09047220 */ /* 0x001fc40000400000 */
[----:B------:R-:W-:Y:S01]  /*19f00*/  @!P4 FMUL R106, R106, 16777216 ;  /* 0x4b8000006a6ac820 */ /* 0x000fe20000400000 */
[----:B------:R-:W-:Y:S01]  /*19f10*/  FSEL R103, R10, R103, P3 ;  /* 0x000000670a677208 */ /* 0x000fe20001800000 */
[----:B------:R-:W-:Y:S01]  /*19f20*/  FMUL R10, R102, 0.25 ;  /* 0x3e800000660a7820 */ /* 0x000fe20000400000 */
[----:B------:R0:W-:Y:S01]  /*19f30*/  STL [R1+0x8a8], R4 ;  /* 0x0008a80401007387 */ /* 0x0001e20000100800 */
        /* <DEDUP_REMOVED lines=22> */
[----:B------:R-:W3:Y:S01]  /*1a0a0*/  LDL.LU R209, [R1+0x8] ;  /* 0x0000080001d17983 */ /* 0x000ee20000300800 */
[----:B------:R-:W-:-:S02]  /*1a0b0*/  FMUL R95, R9, R95 ;  /* 0x0000005f095f7220 */ /* 0x000fc40000400000 */
[----:B------:R-:W-:Y:S01]  /*1a0c0*/  @!P4 FMUL R94, R94, 16777216 ;  /* 0x4b8000005e5ec820 */ /* 0x000fe20000400000 */
[----:B------:R-:W-:Y:S01]  /*1a0d0*/  FSEL R91, R10, R91, P3 ;  /* 0x0000005b0a5b7208 */ /* 0x000fe20001800000 */
[----:B------:R-:W-:Y:S01]  /*1a0e0*/  FMUL R10, R90, 0.25 ;  /* 0x3e8000005a0a7820 */ /* 0x000fe20000400000 */
[----:B------:R-:W4:Y:S01]  /*1a0f0*/  LDL.LU R208, [R1+0x1fc] ;  /* 0x0001fc0001d07983 */ /* 0x000f220000300800 */
        /* <DEDUP_REMOVED lines=8> */
[----:B------:R0:W-:Y:S03]  /*1a180*/  STL [R1+0x204], R4 ;  /* 0x0002040401007387 */ /* 0x0001e60000100800 */
[----:B------:R-:W-:Y:S01]  /*1a190*/  @!P4 FMUL R87, R87, 16777216 ;  /* 0x4b8000005757c820 */ /* 0x000fe20000400000 */
[----:B------:R-:W-:Y:S01]  /*1a1a0*/  FSEL R86, R10, R86, P3 ;  /* 0x000000560a567208 */ /* 0x000fe20001800000 */
[----:B------:R-:W-:Y:S01]  /*1a1b0*/  FMUL R10, R83, 0.25 ;  /* 0x3e800000530a7820 */ /* 0x000fe20000400000 */
[----:B------:R-:W3:Y:S03]  /*1a1c0*/  LDL.LU R207, [R1+0x1f8] ;  /* 0x0001f80001cf7983 */ /* 0x000ee60000300800 */
[----:B------:R-:W-:Y:S01]  /*1a1d0*/  @!P4 FMUL R86, R86, 16777216 ;  /* 0x4b8000005656c820 */ /* 0x000fe20000400000 */
[----:B------:R-:W-:Y:S01]  /*1a1e0*/  FSEL R83, R10, R83, P3 ;  /* 0x000000530a537208 */ /* 0x000fe20001800000 */
[----:B------:R-:W-:Y:S01]  /*1a1f0*/  FMUL R10, R82, 0.25 ;  /* 0x3e800000520a7820 */ /* 0x000fe20000400000 */
[----:B------:R-:W4:Y:S03]  /*1a200*/  LDL.LU R206, [R1+0x1ec] ;  /* 0x0001ec0001ce7983 */ /* 0x000f260000300800 */
        /* <DEDUP_REMOVED lines=75> */
[----:B------:R-:W2:Y:S03]  /*1a6c0*/  LDL.LU R193, [R1+0x158] ;  /* 0x0001580001c17983 */ /* 0x000ea60000300800 */
        /* <DEDUP_REMOVED lines=35> */
[----:B------:R-:W-:Y:S01]  /*1a900*/  FSETP.GT.AND P3, PT, |R2|, 8.50705917302346158658e+37, PT ;  /* 0x7e8000000200780b */ /* 0x000fe20003f64200 */
[----:B------:R-:W2:Y:S02]  /*1a910*/  LDL.LU R184, [R1+0x10c] ;  /* 0x00010c0001b87983 */ /* 0x000ea40000300800 */
[----:B------:R-:W-:Y:S01]  /*1a920*/  @!P4 FMUL R27, R27, 16777216 ;  /* 0x4b8000001b1bc820 */ /* 0x000fe20000400000 */
[----:B------:R-:W-:Y:S01]  /*1a930*/  FSEL R24, R10, R24, P3 ;  /* 0x000000180a187208 */ /* 0x000fe20001800000 */
[----:B------:R-:W-:Y:S01]  /*1a940*/  FMUL R10, R149, 0.25 ;  /* 0x3e800000950a7820 */ /* 0x000fe20000400000 */
[----:B------:R-:W4:Y:S04]  /*1a950*/  LDL.LU R183, [R1+0x108] ;  /* 0x0001080001b77983 */ /* 0x000f280000300800 */
[----:B------:R-:W-:Y:S01]  /*1a960*/  FSEL R149, R10, R149, P3 ;  /* 0x000000950a957208 */ /* 0x000fe20001800000 */
[----:B------:R-:W-:Y:S01]  /*1a970*/  FMUL R10, R148, 0.25 ;  /* 0x3e800000940a7820 */ /* 0x000fe20000400000 */
[----:B------:R-:W3:Y:S04]  /*1a980*/  LDL.LU R182, [R1+0xfc] ;  /* 0x0000fc0001b67983 */ /* 0x000ee80000300800 */
[----:B------:R-:W-:Y:S01]  /*1a990*/  FSEL R148, R10, R148, P3 ;  /* 0x000000940a947208 */ /* 0x000fe20001800000 */
[----:B------:R-:W-:Y:S01]  /*1a9a0*/  FMUL R10, R145, 0.25 ;  /* 0x3e800000910a7820 */ /* 0x000fe20000400000 */
[----:B------:R-:W2:Y:S04]  /*1a9b0*/  LDL.LU R181, [R1+0xf8] ;  /* 0x0000f80001b57983 */ /* 0x000ea80000300800 */
        /* <DEDUP_REMOVED lines=89> */
[----:B------:R-:W-:Y:S01]  /*1af50*/  FSETP.GEU.AND P4, PT, |R2|, 1.175494350822287508e-38, PT ;  /* 0x008000000200780b */ /* 0x000fe20003f8e200 */
[----:B------:R-:W3:Y:S03]  /*1af60*/  LDL.LU R234, [R1+0x1f4] ;  /* 0x0001f40001ea7983 */ /* 0x000ee60000300800 */
[----:B------:R-:W-:Y:S01]  /*1af70*/  FSEL R85, R10, R85, P3 ;  /* 0x000000550a557208 */ /* 0x000fe20001800000 */
[----:B------:R-:W-:Y:S01]  /*1af80*/  FMUL R10, R84, 0.25 ;  /* 0x3e800000540a7820 */ /* 0x000fe20000400000 */
[----:B------:R-:W-:Y:S01]  /*1af90*/  @P3 FMUL R2, R2, 0.25 ;  /* 0x3e80000002023820 */ /* 0x000fe20000400000 */
[----:B------:R-:W3:Y:S03]  /*1afa0*/  LDL.LU R233, [R1+0x1f0] ;  /* 0x0001f00001e97983 */ /* 0x000ee60000300800 */
        /* <DEDUP_REMOVED lines=13> */
[----:B------:R-:W-:-:S05]  /*1b080*/  FMUL R10, R73, 0.25 ;  /* 0x3e800000490a7820 */ /* 0x000fca0000400000 */
        /* <DEDUP_REMOVED lines=47> */
[----:B------:R-:W-:Y:S01]  /*1b380*/  FMUL R10, R25, 0.25 ;  /* 0x3e800000190a7820 */ /* 0x000fe20000400000 */
[----:B----4-:R-:W-:-:S04]  /*1b390*/  FMUL R147, R171, 0.25 ;  /* 0x3e800000ab937820 */ /* 0x010fc80000400000 */
[----:B------:R-:W-:Y:S02]  /*1b3a0*/  FSEL R25, R10, R25, P3 ;  /* 0x000000190a197208 */ /* 0x000fe40001800000 */
[----:B------:R-:W-:Y:S01]  /*1b3b0*/  FSETP.GT.AND P3, PT, |R3|, 8.50705917302346158658e+37, PT ;  /* 0x7e8000000300780b */ /* 0x000fe20003f64200 */
[----:B--2---:R-:W-:-:S03]  /*1b3c0*/  FMUL R146, R172, 0.25 ;  /* 0x3e800000ac927820 */ /* 0x004fc60000400000 */
[----:B------:R-:W-:Y:S02]  /*1b3d0*/  FSEL R147, R147, R171, P3 ;  /* 0x000000ab93937208 */ /* 0x000fe40001800000 */
[----:B------:R-:W2:Y:S01]  /*1b3e0*/  LDL.LU R171, [R1+0x1c4] ;  /* 0x0001c40001ab7983 */ /* 0x000ea20000300800 */
[----:B------:R-:W-:Y:S01]  /*1b3f0*/  FSEL R146, R146, R172, P3 ;  /* 0x000000ac92927208 */ /* 0x000fe20001800000 */
[----:B---3--:R-:W-:Y:S02]  /*1b400*/  FMUL R143, R173, 0.25 ;  /* 0x3e800000ad8f7820 */ /* 0x008fe40000400000 */
[----:B------:R-:W3:Y:S01]  /*1b410*/  LDL.LU R172, [R1+0x1c0] ;  /* 0x0001c00001ac7983 */ /* 0x000ee20000300800 */
[----:B------:R-:W-:Y:S02]  /*1b420*/  FMUL R142, R174, 0.25 ;  /* 0x3e800000ae8e7820 */ /* 0x000fe40000400000 */
[----:B------:R-:W-:Y:S02]  /*1b430*/  FSEL R143, R143, R173, P3 ;  /* 0x000000ad8f8f7208 */ /* 0x000fe40001800000 */
[----:B------:R-:W4:Y:S01]  /*1b440*/  LDL.LU R173, [R1+0x1b4] ;  /* 0x0001b40001ad7983 */ /* 0x000f220000300800 */
[----:B------:R-:W-:Y:S01]  /*1b450*/  FSEL R142, R142, R174, P3 ;  /* 0x000000ae8e8e7208 */ /* 0x000fe20001800000 */
[----:B------:R-:W-:-:S02]  /*1b460*/  FMUL R139, R175, 0.25 ;  /* 0x3e800000af8b7820 */ /* 0x000fc40000400000 */
[----:B------:R-:W4:Y:S01]  /*1b470*/  LDL.LU R174, [R1+0x1b0] ;  /* 0x0001b00001ae7983 */ /* 0x000f220000300800 */
[----:B------:R-:W-:Y:S02]  /*1b480*/  FMUL R138, R176, 0.25 ;  /* 0x3e800000b08a7820 */ /* 0x000fe40000400000 */
[----:B------:R-:W-:Y:S02]  /*1b490*/  FSEL R139, R139, R175, P3 ;  /* 0x000000af8b8b7208 */ /* 0x000fe40001800000 */
[----:B------:R-:W4:Y:S01]  /*1b4a0*/  LDL.LU R175, [R1+0x1a4] ;  /* 0x0001a40001af7983 */ /* 0x000f220000300800 */
[----:B------:R-:W-:Y:S01]  /*1b4b0*/  FSEL R138, R138, R176, P3 ;  /* 0x000000b08a8a7208 */ /* 0x000fe20001800000 */
[----:B------:R-:W-:Y:S02]  /*1b4c0*/  FMUL R135, R177, 0.25 ;  /* 0x3e800000b1877820 */ /* 0x000fe40000400000 */
[----:B------:R-:W4:Y:S01]  /*1b4d0*/  LDL.LU R176, [R1+0x1a0] ;  /* 0x0001a00001b07983 */ /* 0x000f220000300800 */
[----:B------:R-:W-:-:S02]  /*1b4e0*/  FMUL R134, R178, 0.25 ;  /* 0x3e800000b2867820 */ /* 0x000fc40000400000 */
[----:B------:R-:W-:Y:S02]  /*1b4f0*/  FSEL R135, R135, R177, P3 ;  /* 0x000000b187877208 */ /* 0x000fe40001800000 */
[----:B------:R-:W4:Y:S01]  /*1b500*/  LDL.LU R177, [R1+0x194] ;  /* 0x0001940001b17983 */ /* 0x000f220000300800 */
[----:B------:R-:W-:Y:S01]  /*1b510*/  FSEL R134, R134, R178, P3 ;  /* 0x000000b286867208 */ /* 0x000fe20001800000 */
[----:B------:R-:W-:Y:S02]  /*1b520*/  FMUL R131, R179, 0.25 ;  /* 0x3e800000b3837820 */ /* 0x000fe40000400000 */
[----:B------:R-:W4:Y:S01]  /*1b530*/  LDL.LU R178, [R1+0x190] ;  /* 0x0001900001b27983 */ /* 0x000f220000300800 */
        /* <DEDUP_REMOVED lines=39> */
[----:B-1----:R-:W-:Y:S01]  /*1b7b0*/  FMUL R5, R9, R83 ;  /* 0x0000005309057220 */ /* 0x002fe20000400000 */
[----:B------:R-:W-:Y:S01]  /*1b7c0*/  FSEL R98, R98, R192, P3 ;  /* 0x000000c062627208 */ /* 0x000fe20001800000 */
[----:B------:R-:W-:Y:S01]  /*1b7d0*/  FMUL R83, R193, 0.25 ;  /* 0x3e800000c1537820 */ /* 0x000fe20000400000 */
[----:B------:R-:W4:Y:S01]  /*1b7e0*/  LDL.LU R192, [R1+0x120] ;  /* 0x0001200001c07983 */ /* 0x000f220000300800 */
[----:B------:R-:W-:Y:S01]  /*1b7f0*/  FMUL R7, R9, R82 ;  /* 0x0000005209077220 */ /* 0x000fe20000400000 */
[----:B------:R-:W-:-:S02]  /*1b800*/  FMUL R82, R194, 0.25 ;  /* 0x3e800000c2527820 */ /* 0x000fc40000400000 */
[----:B------:R-:W-:Y:S02]  /*1b810*/  FSEL R83, R83, R193, P3 ;  /* 0x000000c153537208 */ /* 0x000fe40001800000 */
[----:B------:R-:W4:Y:S01]  /*1b820*/  LDL.LU R193, [R1+0x114] ;  /* 0x0001140001c17983 */ /* 0x000f220000300800 */
[----:B------:R-:W-:Y:S01]  /*1b830*/  FMUL R235, R9, R75 ;  /* 0x0000004b09eb7220 */ /* 0x000fe20000400000 */
[----:B------:R-:W-:Y:S01]  /*1b840*/  FSEL R82, R82, R194, P3 ;  /* 0x000000c252527208 */ /* 0x000fe20001800000 */
[----:B------:R-:W-:Y:S01]  /*1b850*/  FMUL R75, R195, 0.25 ;  /* 0x3e800000c34b7820 */ /* 0x000fe20000400000 */
[----:B------:R-:W4:Y:S01]  /*1b860*/  LDL.LU R194, [R1+0x110] ;  /* 0x0001100001c27983 */ /* 0x000f220000300800 */
[----:B------:R-:W-:Y:S01]  /*1b870*/  FMUL R232, R9, R74 ;  /* 0x0000004a09e87220 */ /* 0x000fe20000400000 */
[----:B------:R-:W-:Y:S02]  /*1b880*/  FMUL R74, R196, 0.25 ;  /* 0x3e800000c44a7820 */ /* 0x000fe40000400000 */
[----:B------:R-:W-:-:S02]  /*1b890*/  FSEL R75, R75, R195, P3 ;  /* 0x000000c34b4b7208 */ /* 0x000fc40001800000 */
[----:B------:R-:W4:Y:S01]  /*1b8a0*/  LDL.LU R195, [R1+0x104] ;  /* 0x0001040001c37983 */ /* 0x000f220000300800 */
[----:B------:R-:W-:Y:S01]  /*1b8b0*/  FMUL R248, R9, R67 ;  /* 0x0000004309f87220 */ /* 0x000fe20000400000 */
[----:B------:R-:W-:Y:S01]  /*1b8c0*/  @!P4 FMUL R2, R2, 16777216 ;  /* 0x4b8000000202c820 */ /* 0x000fe20000400000 */
[----:B------:R-:W-:Y:S01]  /*1b8d0*/  FSEL R74, R74, R196, P3 ;  /* 0x000000c44a4a7208 */ /* 0x000fe20001800000 */
[----:B------:R-:W-:Y:S01]  /*1b8e0*/  FMUL R67, R197, 0.25 ;  /* 0x3e800000c5437820 */ /* 0x000fe20000400000 */
[----:B------:R-:W4:Y:S01]  /*1b8f0*/  LDL.LU R196, [R1+0x100] ;  /* 0x0001000001c47983 */ /* 0x000f220000300800 */
[----:B------:R-:W-:Y:S01]  /*1b900*/  FMUL R247, R9, R66 ;  /* 0x0000004209f77220 */ /* 0x000fe20000400000 */
[----:B------:R-:W-:Y:S01]  /*1b910*/  FMUL R66, R198, 0.25 ;  /* 0x3e800000c6427820 */ /* 0x000fe20000400000 */
[----:B------:R-:W1:Y:S01]  /*1b920*/  MUFU.RCP R2, R2 ;  /* 0x0000000200027308 */ /* 0x000e620000001000 */
[----:B------:R-:W-:Y:S02]  /*1b930*/  FSEL R67, R67, R197, P3 ;  /* 0x000000c543437208 */ /* 0x000fe40001800000 */
[----:B------:R-:W4:Y:S01]  /*1b940*/  LDL.LU R197, [R1+0xf4] ;  /* 0x0000f40001c57983 */ /* 0x000f220000300800 */
[----:B------:R-:W-:Y:S01]  /*1b950*/  FMUL R242, R9, R59 ;  /* 0x0000003b09f27220 */ /* 0x000fe20000400000 */
[----:B------:R-:W-:Y:S01]  /*1b960*/  FSEL R66, R66, R198, P3 ;  /* 0x000000c642427208 */ /* 0x000fe20001800000 */
[----:B------:R-:W-:Y:S01]  /*1b970*/  FMUL R16, R19, 0.25 ;  /* 0x3e80000013107820 */ /* 0x000fe20000400000 */
[----:B------:R-:W-:Y:S01]  /*1b980*/  FMUL R59, R199, 0.25 ;  /* 0x3e800000c73b7820 */ /* 0x000fe20000400000 */
[----:B------:R-:W4:Y:S01]  /*1b990*/  LDL.LU R198, [R1+0xf0] ;  /* 0x0000f00001c67983 */ /* 0x000f220000300800 */
[C---:B0-----:R-:W-:Y:S01]  /*1b9a0*/  FMUL R4, R9.reuse, R90 ;  /* 0x0000005a09047220 */ /* 0x041fe20000400000 */
[C---:B------:R-:W-:Y:S01]  /*1b9b0*/  FMUL R87, R9.reuse, R87 ;  /* 0x0000005709577220 */ /* 0x040fe20000400000 */
        /* <DEDUP_REMOVED lines=23> */
[----:B------:R-:W-:Y:S01]  /*1bb30*/  FMUL R9, R9, R26 ;  /* 0x0000001a09097220 */ /* 0x000fe20000400000 */
[----:B------:R-:W-:Y:S01]  /*1bb40*/  FSEL R16, R16, R19, P3 ;  /* 0x0000001310107208 */ /* 0x000fe20001800000 */
[----:B------:R-:W-:Y:S01]  /*1bb50*/  @!P4 FMUL R149, R149, 16777216 ;  /* 0x4b8000009595c820 */ /* 0x000fe20000400000 */
[----:B------:R-:W-:Y:S01]  /*1bb60*/  FSEL R59, R59, R199, P3 ;  /* 0x000000c73b3b7208 */ /* 0x000fe20001800000 */
[----:B------:R-:W-:Y:S01]  /*1bb70*/  @!P4 FMUL R148, R148, 16777216 ;  /* 0x4b8000009494c820 */ /* 0x000fe20000400000 */
        /* <DEDUP_REMOVED lines=61> */
[----:B------:R-:W-:Y:S01]  /*1bf50*/  FMUL R17, R18, 0.25 ;  /* 0x3e80000012117820 */ /* 0x000fe20000400000 */
[----:B------:R-:W-:Y:S01]  /*1bf60*/  FMUL R19, R20, 0.25 ;  /* 0x3e80000014137820 */ /* 0x000fe20000400000 */
[----:B------:R-:W-:Y:S01]  /*1bf70*/  FMUL R26, R200, 0.25 ;  /* 0x3e800000c81a7820 */ /* 0x000fe20000400000 */
[----:B------:R-:W4:Y:S01]  /*1bf80*/  LDL.LU R199, [R1+0xe4] ;  /* 0x0000e40001c77983 */ /* 0x000f220000300800 */
[----:B------:R-:W-:Y:S01]  /*1bf90*/  @!P4 FMUL R24, R24, 16777216 ;  /* 0x4b8000001818c820 */ /* 0x000fe20000400000 */
[C---:B-1----:R-:W-:Y:S01]  /*1bfa0*/  FMUL R149, R2.reuse, R149 ;  /* 0x0000009502957220 */ /* 0x042fe20000400000 */
        /* <DEDUP_REMOVED lines=64> */
[----:B------:R-:W-:Y:S01]  /*1c3b0*/  FMUL R18, R21, 0.25 ;  /* 0x3e80000015127820 */ /* 0x000fe20000400000 */
[----:B------:R-:W-:Y:S01]  /*1c3c0*/  FSEL R19, R19, R20, P3 ;  /* 0x0000001413137208 */ /* 0x000fe20001800000 */
[----:B------:R-:W-:Y:S01]  /*1c3d0*/  FMUL R20, R23, 0.25 ;  /* 0x3e80000017147820 */ /* 0x000fe20000400000 */
[----:B------:R-:W-:Y:S01]  /*1c3e0*/  FSEL R26, R26, R200, P3 ;  /* 0x000000c81a1a7208 */ /* 0x000fe20001800000 */
[----:B------:R-:W-:Y:S01]  /*1c3f0*/  FMUL R24, R201, 0.25 ;  /* 0x3e800000c9187820 */ /* 0x000fe20000400000 */
[----:B------:R-:W4:Y:S01]  /*1c400*/  LDL.LU R200, [R1+0xe0] ;  /* 0x0000e00001c87983 */ /* 0x000f220000300800 */
[----:B------:R-:W-:Y:S01]  /*1c410*/  FSEL R18, R18, R21, P3 ;  /* 0x0000001512127208 */ /* 0x000fe20001800000 */
[----:B------:R-:W-:Y:S01]  /*1c420*/  FMUL R21, R22, 0.25 ;  /* 0x3e80000016157820 */ /* 0x000fe20000400000 */
[----:B------:R-:W-:Y:S01]  /*1c430*/  FSEL R20, R20, R23, P3 ;  /* 0x0000001714147208 */ /* 0x000fe20001800000 */
[----:B------:R-:W-:Y:S01]  /*1c440*/  FMUL R23, R202, 0.25 ;  /* 0x3e800000ca177820 */ /* 0x000fe20000400000 */
[----:B------:R-:W-:-:S02]  /*1c450*/  FSEL R24, R24, R201, P3 ;  /* 0x000000c918187208 */ /* 0x000fc40001800000 */
[----:B------:R-:W4:Y:S01]  /*1c460*/  LDL.LU R201, [R1+0xd4] ;  /* 0x0000d40001c97983 */ /* 0x000f220000300800 */
[----:B------:R-:W-:Y:S01]  /*1c470*/  FSEL R21, R21, R22, P3 ;  /* 0x0000001615157208 */ /* 0x000fe20001800000 */
[----:B------:R-:W-:Y:S01]  /*1c480*/  FMUL R22, R203, 0.25 ;  /* 0x3e800000cb167820 */ /* 0x000fe20000400000 */
[----:B------:R-:W-:Y:S02]  /*1c490*/  FSEL R23, R23, R202, P3 ;  /* 0x000000ca17177208 */ /* 0x000fe40001800000 */
[----:B------:R-:W4:Y:S01]  /*1c4a0*/  LDL.LU R202, [R1+0xd0] ;  /* 0x0000d00001ca7983 */ /* 0x000f220000300800 */
[----:B------:R-:W-:Y:S01]  /*1c4b0*/  FMUL R15, R204, 0.25 ;  /* 0x3e800000cc0f7820 */ /* 0x000fe20000400000 */
[----:B------:R-:W-:Y:S02]  /*1c4c0*/  FSEL R22, R22, R203, P3 ;  /* 0x000000cb16167208 */ /* 0x000fe40001800000 */
[----:B------:R-:W4:Y:S01]  /*1c4d0*/  LDL.LU R203, [R1+0xc4] ;  /* 0x0000c40001cb7983 */ /* 0x000f220000300800 */
[----:B------:R-:W-:Y:S01]  /*1c4e0*/  FMUL R14, R205, 0.25 ;  /* 0x3e800000cd0e7820 */ /* 0x000fe20000400000 */
[----:B------:R-:W-:-:S02]  /*1c4f0*/  FSEL R15, R15, R204, P3 ;  /* 0x000000cc0f0f7208 */ /* 0x000fc40001800000 */
[----:B------:R-:W4:Y:S01]  /*1c500*/  LDL.LU R204, [R1+0xc0] ;  /* 0x0000c00001cc7983 */ /* 0x000f220000300800 */
        /* <DEDUP_REMOVED lines=10> */
[----:B------:R-:W-:Y:S01]  /*1c5b0*/  FSEL R11, R11, R208, P3 ;  /* 0x000000d00b0b7208 */ /* 0x000fe20001800000 */
[----:B------:R-:W-:Y:S01]  /*1c5c0*/  FMUL R10, R209, 0.25 ;  /* 0x3e800000d10a7820 */ /* 0x000fe20000400000 */
[----:B------:R-:W4:Y:S02]  /*1c5d0*/  LDL.LU R208, [R1+0xa0] ;  /* 0x0000a00001d07983 */ /* 0x000f240000300800 */
[----:B------:R-:W-:Y:S01]  /*1c5e0*/  FSEL R150, R150, R152, P3 ;  /* 0x0000009896967208 */ /* 0x000fe20001800000 */
[----:B------:R-:W-:Y:S01]  /*1c5f0*/  FMUL R152, R153, 0.25 ;  /* 0x3e80000099987820 */ /* 0x000fe20000400000 */
[----:B------:R-:W-:Y:S02]  /*1c600*/  FSEL R10, R10, R209, P3 ;  /* 0x000000d10a0a7208 */ /* 0x000fe40001800000 */
[----:B------:R-:W4:Y:S02]  /*1c610*/  LDL.LU R209, [R1+0x94] ;  /* 0x0000940001d17983 */ /* 0x000f240000300800 */
[----:B------:R-:W-:Y:S01]  /*1c620*/  FSEL R152, R152, R153, P3 ;  /* 0x0000009998987208 */ /* 0x000fe20001800000 */
[----:B------:R-:W-:Y:S01]  /*1c630*/  FMUL R153, R156, 0.25 ;  /* 0x3e8000009c997820 */ /* 0x000fe20000400000 */
[----:B------:R-:W4:Y:S01]  /*1c640*/  LDL.LU R210, [R1+0x90] ;  /* 0x0000900001d27983 */ /* 0x000f220000300800 */
[----:B------:R-:W-:-:S03]  /*1c650*/  FMUL R151, R154, 0.25 ;  /* 0x3e8000009a977820 */ /* 0x000fc60000400000 */
[----:B------:R-:W-:Y:S01]  /*1c660*/  FSEL R153, R153, R156, P3 ;  /* 0x0000009c99997208 */ /* 0x000fe20001800000 */
[----:B------:R-:W-:Y:S01]  /*1c670*/  FMUL R156, R157, 0.25 ;  /* 0x3e8000009d9c7820 */ /* 0x000fe20000400000 */
[----:B------:R-:W4:Y:S01]  /*1c680*/  LDL.LU R211, [R1+0x84] ;  /* 0x0000840001d37983 */ /* 0x000f220000300800 */
[----:B------:R-:W-:Y:S01]  /*1c690*/  FSEL R151, R151, R154, P3 ;  /* 0x0000009a97977208 */ /* 0x000fe20001800000 */
[----:B------:R-:W-:Y:S02]  /*1c6a0*/  FMUL R154, R155, 0.25 ;  /* 0x3e8000009b9a7820 */ /* 0x000fe40000400000 */
[----:B------:R-:W-:Y:S01]  /*1c6b0*/  FSEL R156, R156, R157, P3 ;  /* 0x0000009d9c9c7208 */ /* 0x000fe20001800000 */
[----:B------:R-:W-:Y:S01]  /*1c6c0*/  FMUL R157, R160, 0.25 ;  /* 0x3e800000a09d7820 */ /* 0x000fe20000400000 */
[----:B------:R-:W0:Y:S01]  /*1c6d0*/  S2R R114, SR_TID.X ;  /* 0x0000000000727919 */ /* 0x000e220000002100 */
[----:B------:R-:W-:Y:S01]  /*1c6e0*/  FSEL R154, R154, R155, P3 ;  /* 0x0000009b9a9a7208 */ /* 0x000fe20001800000 */
[----:B------:R-:W4:Y:S01]  /*1c6f0*/  LDL.LU R212, [R1+0x80] ;  /* 0x0000800001d47983 */ /* 0x000f220000300800 */
[----:B------:R-:W-:Y:S01]  /*1c700*/  FMUL R155, R158, 0.25 ;  /* 0x3e8000009e9b7820 */ /* 0x000fe20000400000 */
[----:B------:R-:W-:Y:S01]  /*1c710*/  FSEL R157, R157, R160, P3 ;  /* 0x000000a09d9d7208 */ /* 0x000fe20001800000 */
[----:B------:R-:W-:Y:S01]  /*1c720*/  FMUL R160, R161, 0.25 ;  /* 0x3e800000a1a07820 */ /* 0x000fe20000400000 */
[----:B------:R-:W4:Y:S02]  /*1c730*/  LDL.LU R213, [R1+0x74] ;  /* 0x0000740001d57983 */ /* 0x000f240000300800 */
[----:B------:R-:W-:Y:S01]  /*1c740*/  FSEL R155, R155, R158, P3 ;  /* 0x0000009e9b9b7208 */ /* 0x000fe20001800000 */
        /* <DEDUP_REMOVED lines=8> */
[----:B------:R-:W-:Y:S01]  /*1c7d0*/  FSETP.GEU.AND P4, PT, |R3|, 1.175494350822287508e-38, PT ;  /* 0x008000000300780b */ /* 0x000fe20003f8e200 */
[----:B------:R-:W4:Y:S01]  /*1c7e0*/  LDL.LU R215, [R1+0x64] ;  /* 0x0000640001d77983 */ /* 0x000f220000300800 */
[----:B------:R-:W-:Y:S01]  /*1c7f0*/  FSEL R159, R159, R162, P3 ;  /* 0x000000a29f9f7208 */ /* 0x000fe20001800000 */
[----:B------:R-:W-:Y:S01]  /*1c800*/  FMUL R162, R163, 0.25 ;  /* 0x3e800000a3a27820 */ /* 0x000fe20000400000 */
[----:B------:R-:W-:Y:S01]  /*1c810*/  FSEL R164, R164, R165, P3 ;  /* 0x000000a5a4a47208 */ /* 0x000fe20001800000 */
[----:B------:R-:W-:Y:S01]  /*1c820*/  FMUL R165, R168, 0.25 ;  /* 0x3e800000a8a57820 */ /* 0x000fe20000400000 */
[----:B------:R-:W4:Y:S01]  /*1c830*/  LDL.LU R216, [R1+0x60] ;  /* 0x0000600001d87983 */ /* 0x000f220000300800 */
[----:B------:R-:W-:Y:S01]  /*1c840*/  @P3 FMUL R3, R3, 0.25 ;  /* 0x3e80000003033820 */ /* 0x000fe20000400000 */
[----:B------:R-:W-:Y:S01]  /*1c850*/  FSEL R162, R162, R163, P3 ;  /* 0x000000a3a2a27208 */ /* 0x000fe20001800000 */
[----:B------:R-:W-:Y:S01]  /*1c860*/  FMUL R163, R166, 0.25 ;  /* 0x3e800000a6a37820 */ /* 0x000fe20000400000 */
[----:B------:R-:W-:Y:S01]  /*1c870*/  FSEL R165, R165, R168, P3 ;  /* 0x000000a8a5a57208 */ /* 0x000fe20001800000 */
[----:B------:R-:W-:Y:S01]  /*1c880*/  FMUL R168, R169, 0.25 ;  /* 0x3e800000a9a87820 */ /* 0x000fe20000400000 */
[----:B------:R-:W4:Y:S01]  /*1c890*/  LDL.LU R217, [R1+0x54] ;  /* 0x0000540001d97983 */ /* 0x000f220000300800 */
[----:B------:R-:W-:Y:S01]  /*1c8a0*/  @!P4 FMUL R3, R3, 16777216 ;  /* 0x4b8000000303c820 */ /* 0x000fe20000400000 */
[C---:B0-----:R-:W-:Y:S01]  /*1c8b0*/  IMAD.SHL.U32 R90, R114.reuse, 0x10, RZ ;  /* 0x00000010725a7824 */ /* 0x041fe200078e00ff */
[----:B------:R-:W-:Y:S01]  /*1c8c0*/  FSEL R163, R163, R166, P3 ;  /* 0x000000a6a3a37208 */ /* 0x000fe20001800000 */
[----:B------:R-:W-:-:S02]  /*1c8d0*/  IMAD.SHL.U32 R58, R114, 0x80, RZ ;  /* 0x00000080723a7824 */ /* 0x000fc400078e00ff */
[----:B------:R-:W-:Y:S01]  /*1c8e0*/  FMUL R166, R167, 0.25 ;  /* 0x3e800000a7a67820 */ /* 0x000fe20000400000 */
[----:B------:R-:W-:Y:S01]  /*1c8f0*/  FSEL R168, R168, R169, P3 ;  /* 0x000000a9a8a87208 */ /* 0x000fe20001800000 */
[----:B------:R-:W4:Y:S01]  /*1c900*/  LDL.LU R218, [R1+0x50] ;  /* 0x0000500001da7983 */ /* 0x000f220000300800 */
[----:B------:R-:W0:Y:S01]  /*1c910*/  MUFU.RCP R169, R3 ;  /* 0x0000000300a97308 */ /* 0x000e220000001000 */
[----:B------:R-:W-:Y:S02]  /*1c920*/  LOP3.LUT R90, R90, 0xf0, RZ, 0xc0, !PT ;  /* 0x000000f05a5a7812 */ /* 0x000fe400078ec0ff */
[----:B------:R-:W-:Y:S01]  /*1c930*/  LOP3.LUT R58, R58, 0x800, RZ, 0xc0, !PT ;  /* 0x000008003a3a7812 */ /* 0x000fe200078ec0ff */
[----:B------:R-:W4:Y:S01]  /*1c940*/  LDL.LU R219, [R1+0x44] ;  /* 0x0000440001db7983 */ /* 0x000f220000300800 */
[----:B------:R-:W-:Y:S01]  /*1c950*/  FSEL R166, R166, R167, P3 ;  /* 0x000000a7a6a67208 */ /* 0x000fe20001800000 */
[----:B------:R-:W-:Y:S01]  /*1c960*/  FMUL R167, R170, 0.25 ;  /* 0x3e800000aaa77820 */ /* 0x000fe20000400000 */
[----:B------:R-:W-:Y:S01]  /*1c970*/  IADD3 R58, R58, UR6, R90 ;  /* 0x000000063a3a7c10 */ /* 0x000fe2000fffe05a */
[----:B------:R-:W-:-:S02]  /*1c980*/  IMAD.SHL.U32 R90, R114, 0x8, RZ ;  /* 0x00000008725a7824 */ /* 0x000fc400078e00ff */
[----:B------:R-:W-:Y:S01]  /*1c990*/  @!P4 FMUL R11, R11, 16777216 ;  /* 0x4b8000000b0bc820 */ /* 0x000fe20000400000 */
[----:B------:R-:W4:Y:S01]  /*1c9a0*/  LDL.LU R221, [R1+0x40] ;  /* 0x0000400001dd7983 */ /* 0x000f220000300800 */
[----:B------:R-:W-:Y:S02]  /*1c9b0*/  FSEL R167, R167, R170, P3 ;  /* 0x000000aaa7a77208 */ /* 0x000fe40001800000 */
[----:B------:R-:W-:Y:S01]  /*1c9c0*/  LOP3.LUT R90, R90, 0x700, RZ, 0xc0, !PT ;  /* 0x000007005a5a7812 */ /* 0x000fe200078ec0ff */
        /* <DEDUP_REMOVED lines=63> */
[----:B------:R-:W-:-:S02]  /*1cdc0*/  IMAD.IADD R58, R90, 0x1, R58 ;  /* 0x000000015a3a7824 */ /* 0x000fc400078e023a */
        /* <DEDUP_REMOVED lines=64> */
[----:B------:R-:W4:Y:S01]  /*1d1d0*/  LDL.LU R223, [R1+0x34] ;  /* 0x0000340001df7983 */ /* 0x000f220000300800 */
[----:B--2---:R-:W-:Y:S01]  /*1d1e0*/  FMUL R169, R171, 0.25 ;  /* 0x3e800000aba97820 */ /* 0x004fe20000400000 */
[----:B------:R-:W-:-:S02]  /*1d1f0*/  FSETP.GT.AND P3, PT, |R6|, 8.50705917302346158658e+37, PT ;  /* 0x7e8000000600780b */ /* 0x000fc40003f64200 */
[----:B------:R-:W2:Y:S02]  /*1d200*/  LDL.LU R224, [R1+0x30] ;  /* 0x0000300001e07983 */ /* 0x000ea40000300800 */
[----:B------:R-:W-:Y:S01]  /*1d210*/  FSEL R169, R169, R171, P3 ;  /* 0x000000aba9a97208 */ /* 0x000fe20001800000 */
[----:B---3--:R-:W-:Y:S01]  /*1d220*/  FMUL R171, R172, 0.25 ;  /* 0x3e800000acab7820 */ /* 0x008fe20000400000 */
[----:B------:R-:W3:Y:S04]  /*1d230*/  LDL.LU R225, [R1+0x24] ;  /* 0x0000240001e17983 */ /* 0x000ee80000300800 */
[----:B------:R-:W-:Y:S01]  /*1d240*/  FSEL R171, R171, R172, P3 ;  /* 0x000000acabab7208 */ /* 0x000fe20001800000 */
[----:B------:R-:W3:Y:S01]  /*1d250*/  LDL.LU R226, [R1+0x20] ;  /* 0x0000200001e27983 */ /* 0x000ee20000300800 */
[----:B----4-:R-:W-:-:S03]  /*1d260*/  FMUL R172, R173, 0.25 ;  /* 0x3e800000adac7820 */ /* 0x010fc60000400000 */
[----:B------:R-:W4:Y:S04]  /*1d270*/  LDL.LU R227, [R1+0x14] ;  /* 0x0000140001e37983 */ /* 0x000f280000300800 */
[----:B------:R-:W4:Y:S01]  /*1d280*/  LDL.LU R222, [R1+0x10] ;  /* 0x0000100001de7983 */ /* 0x000f220000300800 */
[----:B------:R-:W-:-:S03]  /*1d290*/  FSEL R172, R172, R173, P3 ;  /* 0x000000adacac7208 */ /* 0x000fc60001800000 */
[----:B------:R-:W4:Y:S01]  /*1d2a0*/  LDL.LU R220, [R1+0x4] ;  /* 0x0000040001dc7983 */ /* 0x000f220000300800 */
[----:B------:R-:W-:-:S03]  /*1d2b0*/  FMUL R173, R174, 0.25 ;  /* 0x3e800000aead7820 */ /* 0x000fc60000400000 */
[----:B------:R-:W4:Y:S02]  /*1d2c0*/  LDL.LU R156, [R1] ;  /* 0x00000000019c7983 */ /* 0x000f240000300800 */
        /* <DEDUP_REMOVED lines=92> */
[----:B------:R-:W-:-:S04]  /*1d890*/  FSETP.GEU.AND P4, PT, |R6|, 1.175494350822287508e-38, PT ;  /* 0x008000000600780b */ /* 0x000fc80003f8e200 */
[----:B------:R-:W-:Y:S01]  /*1d8a0*/  FSEL R219, R219, R221, P3 ;  /* 0x000000dddbdb7208 */ /* 0x000fe20001800000 */
[----:B------:R-:W-:-:S05]  /*1d8b0*/  FMUL R221, R223, 0.25 ;  /* 0x3e800000dfdd7820 */ /* 0x000fca0000400000 */
[----:B------:R-:W-:Y:S01]  /*1d8c0*/  FSEL R221, R221, R223, P3 ;  /* 0x000000dfdddd7208 */ /* 0x000fe20001800000 */
[----:B--2---:R-:W-:Y:S01]  /*1d8d0*/  FMUL R223, R224, 0.25 ;  /* 0x3e800000e0df7820 */ /* 0x004fe20000400000 */
[----:B------:R-:W-:Y:S01]  /*1d8e0*/  @P3 FMUL R6, R6, 0.25 ;  /* 0x3e80000006063820 */ /* 0x000fe20000400000 */
[----:B------:R-:W-:-:S03]  /*1d8f0*/  FMUL R162, R231, 0.25 ;  /* 0x3e800000e7a27820 */ /* 0x000fc60000400000 */
[----:B------:R-:W-:Y:S01]  /*1d900*/  FSEL R223, R223, R224, P3 ;  /* 0x000000e0dfdf7208 */ /* 0x000fe20001800000 */
[----:B---3--:R-:W-:Y:S01]  /*1d910*/  FMUL R224, R225, 0.25 ;  /* 0x3e800000e1e07820 */ /* 0x008fe20000400000 */
[----:B------:R-:W-:Y:S01]  /*1d920*/  @!P4 FMUL R6, R6, 16777216 ;  /* 0x4b8000000606c820 */ /* 0x000fe20000400000 */
[----:B------:R-:W-:-:S03]  /*1d930*/  FSEL R162, R162, R231, P3 ;  /* 0x000000e7a2a27208 */ /* 0x000fc60001800000 */
[----:B------:R-:W-:Y:S01]  /*1d940*/  FSEL R224, R224, R225, P3 ;  /* 0x000000e1e0e07208 */ /* 0x000fe20001800000 */
[----:B------:R-:W-:Y:S01]  /*1d950*/  FMUL R225, R226, 0.25 ;  /* 0x3e800000e2e17820 */ /* 0x000fe20000400000 */
[----:B----4-:R-:W-:Y:S01]  /*1d960*/  FMUL R26, R156, 0.25 ;  /* 0x3e8000009c1a7820 */ /* 0x010fe20000400000 */
[----:B------:R-:W0:Y:S03]  /*1d970*/  MUFU.RCP R231, R6 ;  /* 0x0000000600e77308 */ /* 0x000e260000001000 */
[----:B------:R-:W-:Y:S02]  /*1d980*/  FSEL R225, R225, R226, P3 ;  /* 0x000000e2e1e17208 */ /* 0x000fe40001800000 */
[----:B------:R-:W-:Y:S01]  /*1d990*/  FSEL R26, R26, R156, P3 ;  /* 0x0000009c1a1a7208 */ /* 0x000fe20001800000 */
[----:B------:R-:W-:Y:S01]  /*1d9a0*/  FMUL R156, R233, 0.25 ;  /* 0x3e800000e99c7820 */ /* 0x000fe20000400000 */
[----:B------:R-:W-:Y:S01]  /*1d9b0*/  FMUL R226, R227, 0.25 ;  /* 0x3e800000e3e27820 */ /* 0x000fe20000400000 */
[----:B------:R-:W-:-:S03]  /*1d9c0*/  FMUL R168, R228, 0.25 ;  /* 0x3e800000e4a87820 */ /* 0x000fc60000400000 */
[----:B------:R-:W-:Y:S02]  /*1d9d0*/  FSEL R156, R156, R233, P3 ;  /* 0x000000e99c9c7208 */ /* 0x000fe40001800000 */
[----:B------:R-:W-:Y:S01]  /*1d9e0*/  FSEL R226, R226, R227, P3 ;  /* 0x000000e3e2e27208 */ /* 0x000fe20001800000 */
[----:B------:R-:W-:Y:S01]  /*1d9f0*/  FMUL R227, R222, 0.25 ;  /* 0x3e800000dee37820 */ /* 0x000fe20000400000 */
[----:B------:R-:W-:Y:S01]  /*1da00*/  FSEL R168, R168, R228, P3 ;  /* 0x000000e4a8a87208 */ /* 0x000fe20001800000 */
[----:B------:R-:W-:Y:S01]  /*1da10*/  @!P4 FMUL R156, R156, 16777216 ;  /* 0x4b8000009c9cc820 */ /* 0x000fe20000400000 */
[----:B------:R-:W-:Y:S01]  /*1da20*/  @!P4 FMUL R169, R169, 16777216 ;  /* 0x4b800000a9a9c820 */ /* 0x000fe20000400000 */
[----:B------:R-:W-:Y:S01]  /*1da30*/  FMUL R166, R230, 0.25 ;  /* 0x3e800000e6a67820 */ /* 0x000fe20000400000 */
[----:B------:R-:W-:Y:S01]  /*1da40*/  FSEL R227, R227, R222, P3 ;  /* 0x000000dee3e37208 */ /* 0x000fe20001800000 */
[----:B------:R-:W-:Y:S01]  /*1da50*/  FMUL R10, R234, 0.25 ;  /* 0x3e800000ea0a7820 */ /* 0x000fe20000400000 */
[----:B------:R-:W-:Y:S01]  /*1da60*/  @!P4 FMUL R168, R168, 16777216 ;  /* 0x4b800000a8a8c820 */ /* 0x000fe20000400000 */
[C---:B0-----:R-:W-:Y:S01]  /*1da70*/  FMUL R222, R231.reuse, R156 ;  /* 0x0000009ce7de7220 */ /* 0x041fe20000400000 */
[----:B------:R-:W-:Y:S01]  /*1da80*/  @!P4 FMUL R178, R178, 16777216 ;  /* 0x4b800000b2b2c820 */ /* 0x000fe20000400000 */
[----:B------:R-:W-:Y:S01]  /*1da90*/  FMUL R156, R231, R169 ;  /* 0x000000a9e79c7220 */ /* 0x000fe20000400000 */
[----:B------:R-:W-:Y:S01]  /*1daa0*/  @!P4 FMUL R176, R176, 16777216 ;  /* 0x4b800000b0b0c820 */ /* 0x000fe20000400000 */
[----:B------:R-:W-:Y:S01]  /*1dab0*/  IMAD.MOV.U32 R169, RZ, RZ, R232 ;  /* 0x000000ffffa97224 */ /* 0x000fe200078e00e8 */
[----:B------:R-:W-:Y:S01]  /*1dac0*/  FSEL R166, R166, R230, P3 ;  /* 0x000000e6a6a67208 */ /* 0x000fe20001800000 */
[----:B------:R-:W-:Y:S01]  /*1dad0*/  @!P4 FMUL R177, R177, 16777216 ;  /* 0x4b800000b1b1c820 */ /* 0x000fe20000400000 */
[C---:B------:R-:W-:Y:S01]  /*1dae0*/  FMUL R230, R231.reuse, R168 ;  /* 0x000000a8e7e67220 */ /* 0x040fe20000400000 */
[----:B------:R-:W-:Y:S01]  /*1daf0*/  FSEL R10, R10, R234, P3 ;  /* 0x000000ea0a0a7208 */ /* 0x000fe20001800000 */
[----:B------:R-:W-:Y:S01]  /*1db00*/  @!P4 FMUL R194, R194, 16777216 ;  /* 0x4b800000c2c2c820 */ /* 0x000fe20000400000 */
[----:B------:R-:W-:Y:S01]  /*1db10*/  FMUL R168, R231, R178 ;  /* 0x000000b2e7a87220 */ /* 0x000fe20000400000 */
[----:B------:R-:W-:Y:S01]  /*1db20*/  @!P4 FMUL R195, R195, 16777216 ;  /* 0x4b800000c3c3c820 */ /* 0x000fe20000400000 */
[----:B------:R-:W-:Y:S01]  /*1db30*/  FMUL R234, R231, R176 ;  /* 0x000000b0e7ea7220 */ /* 0x000fe20000400000 */
[----:B------:R-:W-:-:S02]  /*1db40*/  IMAD.MOV.U32 R178, RZ, RZ, R169 ;  /* 0x000000ffffb27224 */ /* 0x000fc400078e00a9 */
[----:B------:R-:W-:Y:S02]  /*1db50*/  IMAD.MOV.U32 R176, RZ, RZ, R235 ;  /* 0x000000ffffb07224 */ /* 0x000fe400078e00eb */
[C---:B------:R-:W-:Y:S01]  /*1db60*/  FMUL R235, R231.reuse, R177 ;  /* 0x000000b1e7eb7220 */ /* 0x040fe20000400000 */
[C---:B------:R-:W-:Y:S01]  /*1db70*/  FMUL R177, R231.reuse, R194 ;  /* 0x000000c2e7b17220 */ /* 0x040fe20000400000 */
[----:B------:R-:W-:Y:S02]  /*1db80*/  IMAD.MOV.U32 R194, RZ, RZ, R178 ;  /* 0x000000ffffc27224 */ /* 0x000fe400078e00b2 */
[----:B------:R-:W-:Y:S02]  /*1db90*/  FMUL R178, R231, R195 ;  /* 0x000000c3e7b27220 */ /* 0x000fe40000400000 */
[----:B------:R-:W0:Y:S01]  /*1dba0*/  S2R R195, SR_TID.X ;  /* 0x0000000000c37919 */ /* 0x000e220000002100 */
[----:B------:R-:W-:-:S05]  /*1dbb0*/  FMUL R167, R229, 0.25 ;  /* 0x3e800000e5a77820 */ /* 0x000fca0000400000 */
[----:B------:R-:W-:Y:S01]  /*1dbc0*/  FSEL R167, R167, R229, P3 ;  /* 0x000000e5a7a77208 */ /* 0x000fe20001800000 */
[----:B------:R-:W-:Y:S01]  /*1dbd0*/  FMUL R229, R220, 0.25 ;  /* 0x3e800000dce57820 */ /* 0x000fe20000400000 */
[----:B------:R-:W-:Y:S01]  /*1dbe0*/  @!P4 FMUL R10, R10, 16777216 ;  /* 0x4b8000000a0ac820 */ /* 0x000fe20000400000 */
[----:B------:R-:W-:Y:S02]  /*1dbf0*/  @!P4 FMUL R175, R175, 16777216 ;  /* 0x4b800000afafc820 */ /* 0x000fe40000400000 */
        /* <DEDUP_REMOVED lines=13> */
[----:B------:R-:W-:Y:S01]  /*1dcd0*/  FMUL R228, R231, R167 ;  /* 0x000000a7e7e47220 */ /* 0x000fe20000400000 */
        /* <DEDUP_REMOVED lines=41> */
[C---:B------:R-:W-:Y:S01]  /*1df70*/  FMUL R220, R231.reuse, R10 ;  /* 0x0000000ae7dc7220 */ /* 0x040fe20000400000 */
[C---:B------:R-:W-:Y:S01]  /*1df80*/  FMUL R167, R231.reuse, R175 ;  /* 0x000000afe7a77220 */ /* 0x040fe20000400000 */
[----:B------:R-:W-:Y:S01]  /*1df90*/  @!P4 FMUL R26, R26, 16777216 ;  /* 0x4b8000001a1ac820 */ /* 0x000fe20000400000 */
[C---:B------:R-:W-:Y:S01]  /*1dfa0*/  FMUL R10, R231.reuse, R166 ;  /* 0x000000a6e70a7220 */ /* 0x040fe20000400000 */
[C---:B------:R-:W-:Y:S01]  /*1dfb0*/  FMUL R175, R231.reuse, R190 ;  /* 0x000000bee7af7220 */ /* 0x040fe20000400000 */
[C---:B------:R-:W-:Y:S01]  /*1dfc0*/  FMUL R6, R231.reuse, R162 ;  /* 0x000000a2e7067220 */ /* 0x040fe20000400000 */
[C---:B------:R-:W-:Y:S01]  /*1dfd0*/  FMUL R232, R231.reuse, R172 ;  /* 0x000000ace7e87220 */ /* 0x040fe20000400000 */
[----:B------:R-:W-:Y:S01]  /*1dfe0*/  FMUL R166, R231, R174 ;  /* 0x000000aee7a67220 */ /* 0x000fe20000400000 */
[----:B------:R-:W-:-:S02]  /*1dff0*/  IMAD.MOV.U32 R190, RZ, RZ, R176 ;  /* 0x000000ffffbe7224 */ /* 0x000fc400078e00b0 */
        /* <DEDUP_REMOVED lines=48> */
[----:B0-----:R-:W-:Y:S01]  /*1e300*/  IMAD.SHL.U32 R186, R195, 0x4, RZ ;  /* 0x00000004c3ba7824 */ /* 0x001fe200078e00ff */
[----:B------:R-:W-:-:S02]  /*1e310*/  SHF.R.U32.HI R182, RZ, 0x1, R195 ;  /* 0x00000001ffb67819 */ /* 0x000fc400000116c3 */
[----:B------:R-:W-:Y:S02]  /*1e320*/  LOP3.LUT R26, R195, 0x7, RZ, 0xc0, !PT ;  /* 0x00000007c31a7812 */ /* 0x000fe400078ec0ff */
[----:B------:R-:W-:Y:S02]  /*1e330*/  LOP3.LUT R186, R186, 0x3c0, RZ, 0xc0, !PT ;  /* 0x000003c0baba7812 */ /* 0x000fe400078ec0ff */
[----:B------:R-:W-:Y:S02]  /*1e340*/  LOP3.LUT R182, R182, 0x4, RZ, 0xc0, !PT ;  /* 0x00000004b6b67812 */ /* 0x000fe400078ec0ff */
[----:B------:R-:W-:-:S04]  /*1e350*/  LEA R26, R26, UR6, 0x3 ;  /* 0x000000061a1a7c11 */ /* 0x000fc8000f8e18ff */
[----:B------:R-:W-:-:S05]  /*1e360*/  IADD3 R26, R182, R26, R186 ;  /* 0x0000001ab61a7210 */ /* 0x000fca0007ffe0ba */
[----:B------:R-:W-:Y:S04]  /*1e370*/  STL [R1], R26 ;  /* 0x0000001a01007387 */ /* 0x000fe80000100800 */
[----:B------:R-:W2:Y:S01]  /*1e380*/  LDL R212, [R1+0x230] ;  /* 0x0002300001d47983 */ /* 0x000ea20000100800 */
[----:B------:R-:W-:Y:S02]  /*1e390*/  ISETP.GE.U32.AND P4, PT, R0, 0x7f800000, PT ;  /* 0x7f8000000000780c */ /* 0x000fe40003f86070 */
[----:B------:R-:W-:Y:S01]  /*1e3a0*/  F2FP.SATFINITE.E4M3.F32.PACK_AB_MERGE_C R100, R101, R100, RZ ;  /* 0x000000646564723e */ /* 0x000fe200048070ff */
[----:B------:R-:W-:Y:S01]  /*1e3b0*/  IMAD.MOV.U32 R195, RZ, RZ, R190 ;  /* 0x000000ffffc37224 */ /* 0x000fe200078e00be */
[----:B------:R-:W0:Y:S01]  /*1e3c0*/  S2R R101, SR_TID.X ;  /* 0x0000000000657919 */ /* 0x000e220000002100 */
[----:B------:R-:W-:-:S02]  /*1e3d0*/  F2FP.SATFINITE.E4M3.F32.PACK_AB_MERGE_C R190, R13, R163, RZ ;  /* 0x000000a30dbe723e */ /* 0x000fc400048070ff */
[----:B------:R-:W-:Y:S02]  /*1e3e0*/  F2FP.SATFINITE.E4M3.F32.PACK_AB_MERGE_C R182, R154, R155, RZ ;  /* 0x0000009b9ab6723e */ /* 0x000fe400048070ff */
[----:B------:R-:W-:Y:S02]  /*1e3f0*/  F2FP.SATFINITE.E4M3.F32.PACK_AB_MERGE_C R163, R150, R151, RZ ;  /* 0x0000009796a3723e */ /* 0x000fe400048070ff */
[----:B------:R-:W-:Y:S02]  /*1e400*/  F2FP.SATFINITE.E4M3.F32.PACK_AB_MERGE_C R155, R134, R135, RZ ;  /* 0x00000087869b723e */ /* 0x000fe400048070ff */
[----:B------:R-:W-:Y:S02]  /*1e410*/  F2FP.SATFINITE.E4M3.F32.PACK_AB_MERGE_C R150, R111, R115, RZ ;  /* 0x000000736f96723e */ /* 0x000fe400048070ff */
[----:B------:R-:W-:Y:S02]  /*1e420*/  F2FP.SATFINITE.E4M3.F32.PACK_AB_MERGE_C R134, R66, R67, RZ ;  /* 0x000000434286723e */ /* 0x000fe400048070ff */
[----:B------:R-:W-:Y:S01]  /*1e430*/  F2FP.SATFINITE.E4M3.F32.PACK_AB_MERGE_C R111, R23, R24, RZ ;  /* 0x00000018176f723e */ /* 0x000fe200048070ff */
[----:B------:R-:W-:Y:S01]  /*1e440*/  @P4 IMAD.MOV.U32 R23, RZ, RZ, 0x7f800000 ;  /* 0x7f800000ff174424 */ /* 0x000fe200078e00ff */
[----:B------:R-:W-:-:S02]  /*1e450*/  F2FP.SATFINITE.E4M3.F32.PACK_AB_MERGE_C R14, R14, R21, RZ ;  /* 0x000000150e0e723e */ /* 0x000fc400048070ff */
[----:B------:R-:W-:Y:S02]  /*1e460*/  F2FP.SATFINITE.E4M3.F32.PACK_AB_MERGE_C R67, R15, R16, RZ ;  /* 0x000000100f43723e */ /* 0x000fe400048070ff */
[----:B------:R-:W-:Y:S02]  /*1e470*/  F2FP.SATFINITE.E4M3.F32.PACK_AB_MERGE_C R191, R191, R227, RZ ;  /* 0x000000e3bfbf723e */ /* 0x000fe400048070ff */
[----:B------:R-:W-:Y:S02]  /*1e480*/  F2FP.SATFINITE.E4M3.F32.PACK_AB_MERGE_C R28, R29, R28, RZ ;  /* 0x0000001c1d1c723e */ /* 0x000fe400048070ff */
[----:B------:R-:W-:Y:S02]  /*1e490*/  F2FP.SATFINITE.E4M3.F32.PACK_AB_MERGE_C R15, R31, R30, RZ ;  /* 0x0000001e1f0f723e */ /* 0x000fe400048070ff */
[----:B------:R-:W-:Y:S02]  /*1e4a0*/  F2FP.SATFINITE.E4M3.F32.PACK_AB_MERGE_C R170, R170, R12, RZ ;  /* 0x0000000caaaa723e */ /* 0x000fe400048070ff */
[----:B------:R-:W-:-:S02]  /*1e4b0*/  F2FP.SATFINITE.E4M3.F32.PACK_AB_MERGE_C R13, R18, R22, R14 ;  /* 0x00000016120d723e */ /* 0x000fc4000480700e */
[----:B------:R-:W-:Y:S02]  /*1e4c0*/  F2FP.SATFINITE.E4M3.F32.PACK_AB_MERGE_C R12, R229, R231, R191 ;  /* 0x000000e7e50c723e */ /* 0x000fe400048070bf */
[----:B------:R-:W-:Y:S02]  /*1e4d0*/  F2FP.SATFINITE.E4M3.F32.PACK_AB_MERGE_C R14, R25, R2, R28 ;  /* 0x00000002190e723e */ /* 0x000fe4000480701c */
[----:B------:R-:W-:-:S05]  /*1e4e0*/  F2FP.SATFINITE.E4M3.F32.PACK_AB_MERGE_C R15, R27, R9, R15 ;  /* 0x000000091b0f723e */ /* 0x000fca000480700f */
[----:B------:R1:W-:Y:S01]  /*1e4f0*/  STSM.16.M88.4 [R58], R12 ;  /* 0x0000000c3a007844 */ /* 0x0003e20000000200 */
[----:B0-----:R-:W-:Y:S02]  /*1e500*/  LOP3.LUT R2, R101, 0xff, RZ, 0xc0, !PT ;  /* 0x000000ff65027812 */ /* 0x001fe400078ec0ff */
[----:B------:R-:W-:Y:S02]  /*1e510*/  F2FP.SATFINITE.E4M3.F32.PACK_AB_MERGE_C R36, R37, R36, RZ ;  /* 0x000000242524723e */ /* 0x000fe400048070ff */
[----:B------:R-:W-:Y:S02]  /*1e520*/  F2FP.SATFINITE.E4M3.F32.PACK_AB_MERGE_C R38, R39, R38, RZ ;  /* 0x000000262726723e */ /* 0x000fe400048070ff */
[----:B------:R-:W-:Y:S01]  /*1e530*/  LEA R2, R2, UR6, 0x4 ;  /* 0x0000000602027c11 */ /* 0x000fe2000f8e20ff */
[----:B------:R-:W-:Y:S01]  /*1e540*/  BAR.SYNC.DEFER_BLOCKING 0x0 ;  /* 0x0000000000007b1d */ /* 0x000fe20000010000 */
[----:B-1----:R-:W-:Y:S02]  /*1e550*/  F2FP.SATFINITE.E4M3.F32.PACK_AB_MERGE_C R14, R33, R32, R36 ;  /* 0x00000020210e723e */ /* 0x002fe40004807024 */
[----:B------:R-:W-:-:S03]  /*1e560*/  F2FP.SATFINITE.E4M3.F32.PACK_AB_MERGE_C R15, R35, R34, R38 ;  /* 0x00000022230f723e */ /* 0x000fc60004807026 */
[----:B------:R-:W0:Y:S01]  /*1e570*/  LDS.128 R36, [R2] ;  /* 0x0000000002247984 */ /* 0x000e220000000c00 */
[----:B------:R-:W-:Y:S02]  /*1e580*/  F2FP.SATFINITE.E4M3.F32.PACK_AB_MERGE_C R187, R187, R223, RZ ;  /* 0x000000dfbbbb723e */ /* 0x000fe400048070ff */
[----:B------:R-:W-:Y:S02]  /*1e590*/  F2FP.SATFINITE.E4M3.F32.PACK_AB_MERGE_C R13, R164, R165, R190 ;  /* 0x000000a5a40d723e */ /* 0x000fe400048070be */
[----:B------:R-:W-:Y:S01]  /*1e5a0*/  F2FP.SATFINITE.E4M3.F32.PACK_AB_MERGE_C R12, R224, R225, R187 ;  /* 0x000000e1e00c723e */ /* 0x000fe200048070bb */
[----:B------:R-:W-:Y:S06]  /*1e5b0*/  BAR.SYNC.DEFER_BLOCKING 0x0 ;  /* 0x0000000000007b1d */ /* 0x000fec0000010000 */
[----:B------:R1:W-:Y:S02]  /*1e5c0*/  STSM.16.M88.4 [R58], R12 ;  /* 0x0000000c3a007844 */ /* 0x0003e40000000200 */
[----:B------:R-:W-:Y:S01]  /*1e5d0*/  BAR.SYNC.DEFER_BLOCKING 0x0 ;  /* 0x0000000000007b1d */ /* 0x000fe20000010000 */
[----:B------:R-:W-:-:S02]  /*1e5e0*/  F2FP.SATFINITE.E4M3.F32.PACK_AB_MERGE_C R183, R183, R217, RZ ;  /* 0x000000d9b7b7723e */ /* 0x000fc400048070ff */
[----:B------:R-:W-:Y:S02]  /*1e5f0*/  F2FP.SATFINITE.E4M3.F32.PACK_AB_MERGE_C R186, R158, R159, RZ ;  /* 0x0000009f9eba723e */ /* 0x000fe400048070ff */
[----:B------:R-:W-:Y:S02]  /*1e600*/  F2FP.SATFINITE.E4M3.F32.PACK_AB_MERGE_C R45, R45, R44, RZ ;  /* 0x0000002c2d2d723e */ /* 0x000fe400048070ff */
[----:B------:R-:W-:Y:S01]  /*1e610*/  F2FP.SATFINITE.E4M3.F32.PACK_AB_MERGE_C R46, R47, R46, RZ ;  /* 0x0000002e2f2e723e */ /* 0x000fe200048070ff */
[----:B------:R-:W-:Y:S01]  /*1e620*/  LDS.128 R32, [R2] ;  /* 0x0000000002207984 */ /* 0x000fe20000000c00 */
[----:B-1----:R-:W-:Y:S02]  /*1e630*/  F2FP.SATFINITE.E4M3.F32.PACK_AB_MERGE_C R12, R218, R219, R183 ;  /* 0x000000dbda0c723e */ /* 0x002fe400048070b7 */
[----:B------:R-:W-:Y:S02]  /*1e640*/  F2FP.SATFINITE.E4M3.F32.PACK_AB_MERGE_C R13, R160, R161, R186 ;  /* 0x000000a1a00d723e */ /* 0x000fe400048070ba */
[----:B------:R-:W-:-:S02]  /*1e650*/  F2FP.SATFINITE.E4M3.F32.PACK_AB_MERGE_C R14, R41, R40, R45 ;  /* 0x00000028290e723e */ /* 0x000fc4000480702d */
[----:B------:R-:W-:Y:S01]  /*1e660*/  F2FP.SATFINITE.E4M3.F32.PACK_AB_MERGE_C R15, R43, R42, R46 ;  /* 0x0000002a2b0f723e */ /* 0x000fe2000480702e */
[----:B------:R-:W-:Y:S06]  /*1e670*/  BAR.SYNC.DEFER_BLOCKING 0x0 ;  /* 0x0000000000007b1d */ /* 0x000fec0000010000 */
[----:B------:R-:W-:Y:S02]  /*1e680*/  STSM.16.M88.4 [R58], R12 ;  /* 0x0000000c3a007844 */ /* 0x000fe40000000200 */
[----:B------:R-:W-:Y:S01]  /*1e690*/  BAR.SYNC.DEFER_BLOCKING 0x0 ;  /* 0x0000000000007b1d */ /* 0x000fe20000010000 */
[----:B------:R-:W-:Y:S01]  /*1e6a0*/  F2FP.SATFINITE.E4M3.F32.PACK_AB_MERGE_C R151, R123, R127, RZ ;  /* 0x0000007f7b97723e */ /* 0x000fe200048070ff */
[----:B--2---:R-:W-:-:S04]  /*1e6b0*/  @P4 FFMA.FTZ R212, R0, R23, +INF ;  /* 0x7f80000000d44423 */ /* 0x004fc80000010017 */
[----:B------:R-:W-:Y:S04]  /*1e6c0*/  LDS.128 R28, [R2] ;  /* 0x00000000021c7984 */ /* 0x000fe80000000c00 */
[----:B------:R1:W-:Y:S02]  /*1e6d0*/  @P4 STL [R1+0x230], R212 ;  /* 0x000230d401004387 */ /* 0x0003e40000100800 */
[----:B-1----:R-:W-:Y:S02]  /*1e6e0*/  IMAD.MOV.U32 R212, RZ, RZ, R194 ;  /* 0x000000ffffd47224 */ /* 0x002fe400078e00c2 */
[----:B------:R-:W2:Y:S01]  /*1e6f0*/  LDL.LU R194, [R1+0x204] ;  /* 0x0002040001c27983 */ /* 0x000ea20000300800 */
[----:B------:R-:W-:Y:S02]  /*1e700*/  F2FP.SATFINITE.E4M3.F32.PACK_AB_MERGE_C R127, R19, R20, RZ ;  /* 0x00000014137f723e */ /* 0x000fe400048070ff */
[----:B------:R-:W-:-:S02]  /*1e710*/  F2FP.SATFINITE.E4M3.F32.PACK_AB_MERGE_C R179, R179, R213, RZ ;  /* 0x000000d5b3b3723e */ /* 0x000fc400048070ff */
[----:B------:R-:W-:Y:S02]  /*1e720*/  F2FP.SATFINITE.E4M3.F32.PACK_AB_MERGE_C R52, R53, R52, RZ ;  /* 0x000000343534723e */ /* 0x000fe400048070ff */
[----:B------:R-:W-:Y:S02]  /*1e730*/  F2FP.SATFINITE.E4M3.F32.PACK_AB_MERGE_C R19, R55, R54, RZ ;  /* 0x000000363713723e */ /* 0x000fe400048070ff */
[----:B------:R-:W-:Y:S02]  /*1e740*/  F2FP.SATFINITE.E4M3.F32.PACK_AB_MERGE_C R16, R214, R215, R179 ;  /* 0x000000d7d610723e */ /* 0x000fe400048070b3 */
[----:B------:R-:W-:Y:S02]  /*1e750*/  F2FP.SATFINITE.E4M3.F32.PACK_AB_MERGE_C R17, R17, R157, R182 ;  /* 0x0000009d1111723e */ /* 0x000fe400048070b6 */
[----:B------:R-:W-:Y:S02]  /*1e760*/  F2FP.SATFINITE.E4M3.F32.PACK_AB_MERGE_C R18, R49, R48, R52 ;  /* 0x000000303112723e */ /* 0x000fe40004807034 */
[----:B------:R-:W-:Y:S01]  /*1e770*/  F2FP.SATFINITE.E4M3.F32.PACK_AB_MERGE_C R19, R51, R50, R19 ;  /* 0x000000323313723e */ /* 0x000fe20004807013 */
[----:B------:R-:W-:Y:S06]  /*1e780*/  BAR.SYNC.DEFER_BLOCKING 0x0 ;  /* 0x0000000000007b1d */ /* 0x000fec0000010000 */
[----:B------:R1:W-:Y:S01]  /*1e790*/  STSM.16.M88.4 [R58], R16 ;  /* 0x000000103a007844 */ /* 0x0003e20000000200 */
[----:B------:R-:W-:-:S02]  /*1e7a0*/  F2FP.SATFINITE.E4M3.F32.PACK_AB_MERGE_C R24, R85, R84, RZ ;  /* 0x000000545518723e */ /* 0x000fc400048070ff */
[----:B------:R-:W-:Y:S01]  /*1e7b0*/  F2FP.SATFINITE.E4M3.F32.PACK_AB_MERGE_C R44, R87, R86, RZ ;  /* 0x00000056572c723e */ /* 0x000fe200048070ff */
[----:B------:R-:W-:Y:S01]  /*1e7c0*/  BAR.SYNC.DEFER_BLOCKING 0x0 ;  /* 0x0000000000007b1d */ /* 0x000fe20000010000 */
[----:B------:R-:W-:Y:S02]  /*1e7d0*/  F2FP.SATFINITE.E4M3.F32.PACK_AB_MERGE_C R159, R208, R209, RZ ;  /* 0x000000d1d09f723e */ /* 0x000fe400048070ff */
[----:B------:R-:W-:Y:S02]  /*1e7e0*/  F2FP.SATFINITE.E4M3.F32.PACK_AB_MERGE_C R60, R61, R60, RZ ;  /* 0x0000003c3d3c723e */ /* 0x000fe400048070ff */
[----:B------:R-:W-:Y:S01]  /*1e7f0*/  F2FP.SATFINITE.E4M3.F32.PACK_AB_MERGE_C R62, R63, R62, RZ ;  /* 0x0000003e3f3e723e */ /* 0x000fe200048070ff */
[----:B------:R-:W-:Y:S01]  /*1e800*/  LDS.128 R84, [R2] ;  /* 0x0000000002547984 */ /* 0x000fe20000000c00 */
[----:B------:R-:W-:Y:S02]  /*1e810*/  F2FP.SATFINITE.E4M3.F32.PACK_AB_MERGE_C R12, R210, R211, R159 ;  /* 0x000000d3d20c723e */ /* 0x000fe4000480709f */
[----:B------:R-:W-:-:S02]  /*1e820*/  F2FP.SATFINITE.E4M3.F32.PACK_AB_MERGE_C R13, R152, R153, R163 ;  /* 0x00000099980d723e */ /* 0x000fc400048070a3 */
[----:B------:R-:W-:Y:S02]  /*1e830*/  F2FP.SATFINITE.E4M3.F32.PACK_AB_MERGE_C R14, R57, R56, R60 ;  /* 0x00000038390e723e */ /* 0x000fe4000480703c */
[----:B------:R-:W-:Y:S01]  /*1e840*/  F2FP.SATFINITE.E4M3.F32.PACK_AB_MERGE_C R15, R242, R241, R62 ;  /* 0x000000f1f20f723e */ /* 0x000fe2000480703e */
[----:B------:R-:W-:Y:S01]  /*1e850*/  BAR.SYNC.DEFER_BLOCKING 0x0 ;  /* 0x0000000000007b1d */ /* 0x000fe20000010000 */
[----:B------:R-:W-:-:S05]  /*1e860*/  F2FP.SATFINITE.E4M3.F32.PACK_AB_MERGE_C R21, R204, R205, RZ ;  /* 0x000000cdcc15723e */ /* 0x000fca00048070ff */
[----:B------:R3:W-:Y:S01]  /*1e870*/  STSM.16.M88.4 [R58], R12 ;  /* 0x0000000c3a007844 */ /* 0x0007e20000000200 */
[----:B-1----:R-:W-:Y:S01]  /*1e880*/  F2FP.SATFINITE.E4M3.F32.PACK_AB_MERGE_C R16, R206, R207, R21 ;  /* 0x000000cfce10723e */ /* 0x002fe20004807015 */
[----:B------:R-:W-:Y:S01]  /*1e890*/  BAR.SYNC.DEFER_BLOCKING 0x0 ;  /* 0x0000000000007b1d */ /* 0x000fe20000010000 */
[----:B------:R-:W-:Y:S02]  /*1e8a0*/  F2FP.SATFINITE.E4M3.F32.PACK_AB_MERGE_C R158, R142, R143, RZ ;  /* 0x0000008f8e9e723e */ /* 0x000fe400048070ff */
[----:B------:R-:W-:Y:S02]  /*1e8b0*/  F2FP.SATFINITE.E4M3.F32.PACK_AB_MERGE_C R68, R69, R68, RZ ;  /* 0x000000444544723e */ /* 0x000fe400048070ff */
[----:B------:R-:W-:Y:S01]  /*1e8c0*/  F2FP.SATFINITE.E4M3.F32.PACK_AB_MERGE_C R70, R71, R70, RZ ;  /* 0x000000464746723e */ /* 0x000fe200048070ff */
[----:B------:R-:W-:Y:S01]  /*1e8d0*/  LDS.128 R20, [R2] ;  /* 0x0000000002147984 */ /* 0x000fe20000000c00 */
[----:B------:R-:W-:Y:S02]  /*1e8e0*/  F2FP.SATFINITE.E4M3.F32.PACK_AB_MERGE_C R17, R146, R147, R158 ;  /* 0x000000939211723e */ /* 0x000fe4000480709e */
[----:B------:R-:W-:-:S02]  /*1e8f0*/  F2FP.SATFINITE.E4M3.F32.PACK_AB_MERGE_C R18, R65, R64, R68 ;  /* 0x000000404112723e */ /* 0x000fc40004807044 */
[----:B------:R-:W-:Y:S01]  /*1e900*/  F2FP.SATFINITE.E4M3.F32.PACK_AB_MERGE_C R19, R248, R247, R70 ;  /* 0x000000f7f813723e */ /* 0x000fe20004807046 */
[----:B------:R-:W-:Y:S01]  /*1e910*/  BAR.SYNC.DEFER_BLOCKING 0x0 ;  /* 0x0000000000007b1d */ /* 0x000fe20000010000 */
[----:B------:R-:W-:Y:S02]  /*1e920*/  F2FP.SATFINITE.E4M3.F32.PACK_AB_MERGE_C R26, R196, R197, RZ ;  /* 0x000000c5c41a723e */ /* 0x000fe400048070ff */
[----:B---3--:R-:W-:Y:S02]  /*1e930*/  F2FP.SATFINITE.E4M3.F32.PACK_AB_MERGE_C R14, R81, R80, R24 ;  /* 0x00000050510e723e */ /* 0x008fe40004807018 */
[----:B------:R-:W-:Y:S01]  /*1e940*/  F2FP.SATFINITE.E4M3.F32.PACK_AB_MERGE_C R154, R200, R201, RZ ;  /* 0x000000c9c89a723e */ /* 0x000fe200048070ff */
[----:B------:R-:W-:Y:S01]  /*1e950*/  UIMAD UR4, UR5, UR10, URZ ;  /* 0x0000000a050472a4 */ /* 0x000fe2000f8e023f */
[----:B------:R-:W-:Y:S01]  /*1e960*/  F2FP.SATFINITE.E4M3.F32.PACK_AB_MERGE_C R76, R77, R76, RZ ;  /* 0x0000004c4d4c723e */ /* 0x000fe200048070ff */
[----:B------:R-:W1:Y:S01]  /*1e970*/  LDC R248, c[0x0][0x278] ;  /* 0x00009e00fff87b82 */ /* 0x000e620000000800 */
[----:B------:R-:W-:Y:S07]  /*1e980*/  STSM.16.M88.4 [R58], R16 ;  /* 0x000000103a007844 */ /* 0x000fee0000000200 */
[----:B------:R-:W-:Y:S01]  /*1e990*/  BAR.SYNC.DEFER_BLOCKING 0x0 ;  /* 0x0000000000007b1d */ /* 0x000fe20000010000 */
[----:B------:R-:W-:-:S02]  /*1e9a0*/  F2FP.SATFINITE.E4M3.F32.PACK_AB_MERGE_C R12, R198, R199, R26 ;  /* 0x000000c7c60c723e */ /* 0x000fc4000480701a */
[----:B------:R-:W-:-:S03]  /*1e9b0*/  F2FP.SATFINITE.E4M3.F32.PACK_AB_MERGE_C R78, R79, R78, RZ ;  /* 0x0000004e4f4e723e */ /* 0x000fc600048070ff */
[----:B------:R-:W-:Y:S01]  /*1e9c0*/  LDS.128 R24, [R2] ;  /* 0x0000000002187984 */ /* 0x000fe20000000c00 */
[----:B------:R-:W-:Y:S02]  /*1e9d0*/  F2FP.SATFINITE.E4M3.F32.PACK_AB_MERGE_C R40, R202, R203, R154 ;  /* 0x000000cbca28723e */ /* 0x000fe4000480709a */
[----:B------:R-:W-:Y:S02]  /*1e9e0*/  F2FP.SATFINITE.E4M3.F32.PACK_AB_MERGE_C R41, R138, R139, R155 ;  /* 0x0000008b8a29723e */ /* 0x000fe4000480709b */
[----:B------:R-:W-:Y:S02]  /*1e9f0*/  F2FP.SATFINITE.E4M3.F32.PACK_AB_MERGE_C R42, R73, R72, R76 ;  /* 0x00000048492a723e */ /* 0x000fe4000480704c */
[----:B------:R-:W-:Y:S01]  /*1ea00*/  F2FP.SATFINITE.E4M3.F32.PACK_AB_MERGE_C R43, R195, R212, R78 ;  /* 0x000000d4c32b723e */ /* 0x000fe2000480704e */
[----:B------:R-:W-:Y:S01]  /*1ea10*/  BAR.SYNC.DEFER_BLOCKING 0x0 ;  /* 0x0000000000007b1d */ /* 0x000fe20000010000 */
[----:B------:R-:W-:Y:S02]  /*1ea20*/  F2FP.SATFINITE.E4M3.F32.PACK_AB_MERGE_C R94, R95, R94, RZ ;  /* 0x0000005e5f5e723e */ /* 0x000fe400048070ff */
[----:B------:R-:W-:-:S03]  /*1ea30*/  F2FP.SATFINITE.E4M3.F32.PACK_AB_MERGE_C R15, R5, R7, R44 ;  /* 0x00000007050f723e */ /* 0x000fc6000480702c */
[----:B------:R-:W3:Y:S04]  /*1ea40*/  LDL.LU R7, [R1+0x8b0] ;  /* 0x0008b00001077983 */ /* 0x000ee80000300800 */
[----:B------:R-:W4:Y:S04]  /*1ea50*/  LDL.LU R5, [R1+0x8ac] ;  /* 0x0008ac0001057983 */ /* 0x000f280000300800 */
[----:B------:R-:W4:Y:S04]  /*1ea60*/  LDL.LU R195, [R1+0x218] ;  /* 0x0002180001c37983 */ /* 0x000f280000300800 */
[----:B------:R2:W-:Y:S01]  /*1ea70*/  STSM.16.M88.4 [R58], R40 ;  /* 0x000000283a007844 */ /* 0x0005e20000000200 */
[----:B------:R-:W-:Y:S01]  /*1ea80*/  BAR.SYNC.DEFER_BLOCKING 0x0 ;  /* 0x0000000000007b1d */ /* 0x000fe20000010000 */
[----:B------:R-:W-:-:S02]  /*1ea90*/  F2FP.SATFINITE.E4M3.F32.PACK_AB_MERGE_C R13, R130, R131, R151 ;  /* 0x00000083820d723e */ /* 0x000fc40004807097 */
[----:B------:R-:W-:Y:S02]  /*1eaa0*/  F2FP.SATFINITE.E4M3.F32.PACK_AB_MERGE_C R143, R192, R193, RZ ;  /* 0x000000c1c08f723e */ /* 0x000fe400048070ff */
[----:B------:R-:W-:-:S03]  /*1eab0*/  F2FP.SATFINITE.E4M3.F32.PACK_AB_MERGE_C R92, R93, R92, RZ ;  /* 0x0000005c5d5c723e */ /* 0x000fc600048070ff */
[----:B------:R-:W1:Y:S01]  /*1eac0*/  LDC R151, c[0x0][0x278] ;  /* 0x00009e00ff977b82 */ /* 0x000e620000000800 */
[----:B------:R-:W-:Y:S07]  /*1ead0*/  LDS.128 R16, [R2] ;  /* 0x0000000002107984 */ /* 0x000fee0000000c00 */
[----:B------:R-:W-:Y:S01]  /*1eae0*/  BAR.SYNC.DEFER_BLOCKING 0x0 ;  /* 0x0000000000007b1d */ /* 0x000fe20000010000 */
[----:B--2---:R-:W-:-:S05]  /*1eaf0*/  F2FP.SATFINITE.E4M3.F32.PACK_AB_MERGE_C R43, R194, R4, R94 ;  /* 0x00000004c22b723e */ /* 0x004fca000480705e */
[----:B------:R-:W4:Y:S04]  /*1eb00*/  LDL.LU R4, [R1+0x8a8] ;  /* 0x0008a80001047983 */ /* 0x000f280000300800 */
[----:B------:R-:W-:Y:S01]  /*1eb10*/  STSM.16.M88.4 [R58], R12 ;  /* 0x0000000c3a007844 */ /* 0x000fe20000000200 */
[----:B------:R-:W-:Y:S01]  /*1eb20*/  BAR.SYNC.DEFER_BLOCKING 0x0 ;  /* 0x0000000000007b1d */ /* 0x000fe20000010000 */
[----:B------:R-:W-:Y:S02]  /*1eb30*/  F2FP.SATFINITE.E4M3.F32.PACK_AB_MERGE_C R102, R236, R102, RZ ;  /* 0x00000066ec66723e */ /* 0x000fe400048070ff */
[----:B------:R-:W-:-:S03]  /*1eb40*/  F2FP.SATFINITE.E4M3.F32.PACK_AB_MERGE_C R40, R177, R178, R143 ;  /* 0x000000b2b128723e */ /* 0x000fc6000480708f */
[----:B------:R-:W-:Y:S01]  /*1eb50*/  LDS.128 R12, [R2] ;  /* 0x00000000020c7984 */ /* 0x000fe20000000c00 */
[----:B------:R-:W-:Y:S02]  /*1eb60*/  F2FP.SATFINITE.E4M3.F32.PACK_AB_MERGE_C R41, R118, R122, R150 ;  /* 0x0000007a7629723e */ /* 0x000fe40004807096 */
[----:B------:R-:W-:Y:S01]  /*1eb70*/  F2FP.SATFINITE.E4M3.F32.PACK_AB_MERGE_C R42, R89, R88, R92 ;  /* 0x00000058592a723e */ /* 0x000fe2000480705c */
[----:B------:R-:W-:Y:S01]  /*1eb80*/  BAR.SYNC.DEFER_BLOCKING 0x0 ;  /* 0x0000000000007b1d */ /* 0x000fe20000010000 */
[----:B------:R-:W-:-:S05]  /*1eb90*/  F2FP.SATFINITE.E4M3.F32.PACK_AB_MERGE_C R237, R238, R237, RZ ;  /* 0x000000edeeed723e */ /* 0x000fca00048070ff */
[----:B------:R4:W-:Y:S01]  /*1eba0*/  STSM.16.M88.4 [R58], R40 ;  /* 0x000000283a007844 */ /* 0x0009e20000000200 */
[----:B------:R-:W-:Y:S02]  /*1ebb0*/  F2FP.SATFINITE.E4M3.F32.PACK_AB_MERGE_C R135, R188, R189, RZ ;  /* 0x000000bdbc87723e */ /* 0x000fe400048070ff */
[----:B------:R-:W-:Y:S01]  /*1ebc0*/  F2FP.SATFINITE.E4M3.F32.PACK_AB_MERGE_C R239, R240, R239, RZ ;  /* 0x000000eff0ef723e */ /* 0x000fe200048070ff */
[----:B------:R-:W-:Y:S01]  /*1ebd0*/  BAR.SYNC.DEFER_BLOCKING 0x0 ;  /* 0x0000000000007b1d */ /* 0x000fe20000010000 */
[----:B---3--:R-:W-:-:S05]  /*1ebe0*/  F2FP.SATFINITE.E4M3.F32.PACK_AB_MERGE_C R179, R7, R8, R102 ;  /* 0x0000000807b3723e */ /* 0x008fca0004807066 */
[----:B------:R-:W-:Y:S04]  /*1ebf0*/  LDS.128 R44, [R2] ;  /* 0x00000000022c7984 */ /* 0x000fe80000000c00 */
[----:B------:R-:W2:Y:S04]  /*1ec00*/  LDL.LU R8, [R1+0x8a4] ;  /* 0x0008a40001087983 */ /* 0x000ea80000300800 */
[----:B------:R-:W3:Y:S04]  /*1ec10*/  LDL.LU R7, [R1+0x8a0] ;  /* 0x0008a00001077983 */ /* 0x000ee80000300800 */
[----:B------:R-:W3:Y:S01]  /*1ec20*/  LDL.LU R194, [R1+0x22c] ;  /* 0x00022c0001c27983 */ /* 0x000ee20000300800 */
[----:B----4-:R-:W-:-:S03]  /*1ec30*/  F2FP.SATFINITE.E4M3.F32.PACK_AB_MERGE_C R43, R4, R5, R237 ;  /* 0x00000005042b723e */ /* 0x010fc600048070ed */
[----:B------:R-:W3:Y:S04]  /*1ec40*/  LDL.LU R5, [R1+0x89c] ;  /* 0x00089c0001057983 */ /* 0x000ee80000300800 */
[----:B------:R-:W4:Y:S01]  /*1ec50*/  LDL.LU R4, [R1+0x898] ;  /* 0x0008980001047983 */ /* 0x000f220000300800 */
[----:B------:R-:W-:Y:S02]  /*1ec60*/  F2FP.SATFINITE.E4M3.F32.PACK_AB_MERGE_C R243, R244, R243, RZ ;  /* 0x000000f3f4f3723e */ /* 0x000fe400048070ff */
[----:B------:R-:W-:Y:S02]  /*1ec70*/  F2FP.SATFINITE.E4M3.F32.PACK_AB_MERGE_C R176, R175, R176, R135 ;  /* 0x000000b0afb0723e */ /* 0x000fe40004807087 */
[----:B------:R-:W-:Y:S02]  /*1ec80*/  F2FP.SATFINITE.E4M3.F32.PACK_AB_MERGE_C R245, R246, R245, RZ ;  /* 0x000000f5f6f5723e */ /* 0x000fe400048070ff */
[----:B------:R-:W-:-:S02]  /*1ec90*/  F2FP.SATFINITE.E4M3.F32.PACK_AB_MERGE_C R142, R103, R106, RZ ;  /* 0x0000006a678e723e */ /* 0x000fc400048070ff */
[----:B------:R-:W-:Y:S02]  /*1eca0*/  F2FP.SATFINITE.E4M3.F32.PACK_AB_MERGE_C R82, R82, R83, RZ ;  /* 0x000000535252723e */ /* 0x000fe400048070ff */
[----:B------:R-:W-:Y:S02]  /*1ecb0*/  F2FP.SATFINITE.E4M3.F32.PACK_AB_MERGE_C R123, R184, R185, RZ ;  /* 0x000000b9b87b723e */ /* 0x000fe400048070ff */
[----:B------:R-:W-:Y:S02]  /*1ecc0*/  F2FP.SATFINITE.E4M3.F32.PACK_AB_MERGE_C R108, R109, R108, RZ ;  /* 0x0000006c6d6c723e */ /* 0x000fe400048070ff */
[----:B------:R-:W-:Y:S02]  /*1ecd0*/  F2FP.SATFINITE.E4M3.F32.PACK_AB_MERGE_C R116, R117, R116, RZ ;  /* 0x000000747574723e */ /* 0x000fe400048070ff */
[----:B------:R-:W-:Y:S02]  /*1ece0*/  F2FP.SATFINITE.E4M3.F32.PACK_AB_MERGE_C R124, R125, R124, RZ ;  /* 0x0000007c7d7c723e */ /* 0x000fe400048070ff */
[----:B------:R-:W-:-:S02]  /*1ecf0*/  F2FP.SATFINITE.E4M3.F32.PACK_AB_MERGE_C R241, R126, R59, R111 ;  /* 0x0000003b7ef1723e */ /* 0x000fc4000480706f */
[----:B------:R-:W-:Y:S02]  /*1ed00*/  F2FP.SATFINITE.E4M3.F32.PACK_AB_MERGE_C R115, R232, R233, RZ ;  /* 0x000000e9e873723e */ /* 0x000fe400048070ff */
[----:B------:R-:W-:Y:S02]  /*1ed10*/  F2FP.SATFINITE.E4M3.F32.PACK_AB_MERGE_C R132, R133, R132, RZ ;  /* 0x000000848584723e */ /* 0x000fe400048070ff */
[----:B------:R-:W-:Y:S02]  /*1ed20*/  F2FP.SATFINITE.E4M3.F32.PACK_AB_MERGE_C R49, R114, R119, R127 ;  /* 0x000000777231723e */ /* 0x000fe4000480707f */
[----:B------:R-:W-:Y:S01]  /*1ed30*/  F2FP.SATFINITE.E4M3.F32.PACK_AB_MERGE_C R66, R228, R230, RZ ;  /* 0x000000e6e442723e */ /* 0x000fe200048070ff */
[----:B------:R-:W4:Y:S01]  /*1ed40*/  LDC.64 R126, c[0x0][0x228] ;  /* 0x00008a00ff7e7b82 */ /* 0x000f220000000a00 */
[----:B------:R-:W-:Y:S02]  /*1ed50*/  F2FP.SATFINITE.E4M3.F32.PACK_AB_MERGE_C R177, R107, R110, R142 ;  /* 0x0000006e6bb1723e */ /* 0x000fe4000480708e */
[----:B------:R-:W-:-:S05]  /*1ed60*/  F2FP.SATFINITE.E4M3.F32.PACK_AB_MERGE_C R178, R97, R96, R100 ;  /* 0x0000006061b2723e */ /* 0x000fca0004807064 */
[----:B------:R-:W-:Y:S01]  /*1ed70*/  BAR.SYNC.DEFER_BLOCKING 0x0 ;  /* 0x0000000000007b1d */ /* 0x000fe20000010000 */
[----:B------:R-:W-:Y:S02]  /*1ed80*/  F2FP.SATFINITE.E4M3.F32.PACK_AB_MERGE_C R83, R180, R181, RZ ;  /* 0x000000b5b453723e */ /* 0x000fe400048070ff */
[----:B------:R-:W-:Y:S02]  /*1ed90*/  F2FP.SATFINITE.E4M3.F32.PACK_AB_MERGE_C R157, R90, R91, R67 ;  /* 0x0000005b5a9d723e */ /* 0x000fe40004807043 */
[----:B------:R-:W-:Y:S02]  /*1eda0*/  F2FP.SATFINITE.E4M3.F32.PACK_AB_MERGE_C R140, R141, R140, RZ ;  /* 0x0000008c8d8c723e */ /* 0x000fe400048070ff */
[----:B------:R-:W-:Y:S02]  /*1edb0*/  F2FP.SATFINITE.E4M3.F32.PACK_AB_MERGE_C R249, R250, R249, RZ ;  /* 0x000000f9faf9723e */ /* 0x000fe400048070ff */
[----:B------:R-:W-:Y:S02]  /*1edc0*/  F2FP.SATFINITE.E4M3.F32.PACK_AB_MERGE_C R9, R252, R251, RZ ;  /* 0x000000fbfc09723e */ /* 0x000fe400048070ff */
[----:B------:R-:W-:-:S02]  /*1edd0*/  F2FP.SATFINITE.E4M3.F32.PACK_AB_MERGE_C R148, R149, R148, RZ ;  /* 0x000000949594723e */ /* 0x000fc400048070ff */
[----:B------:R-:W-:Y:S01]  /*1ede0*/  LOP3.LUT R101, R101, 0xff, RZ, 0xc0, !PT ;  /* 0x000000ff65657812 */ /* 0x000fe200078ec0ff */
[----:B------:R-:W-:Y:S01]  /*1edf0*/  USHF.R.S32.HI UR7, URZ, 0x1f, UR4 ;  /* 0x0000001f3f077899 */ /* 0x000fe20008011404 */
[C---:B0-----:R-:W-:Y:S02]  /*1ee00*/  PRMT R131, R36.reuse, 0x7770, RZ ;  /* 0x0000777024837816 */ /* 0x041fe400000000ff */
[----:B------:R-:W-:Y:S01]  /*1ee10*/  PRMT R130, R36, 0x7771, RZ ;  /* 0x0000777124827816 */ /* 0x000fe200000000ff */
[C---:B-1----:R-:W-:Y:S02]  /*1ee20*/  IMAD R152, R151.reuse, 0x5, RZ ;  /* 0x0000000597987824 */ /* 0x042fe400078e02ff */
[----:B------:R-:W-:Y:S01]  /*1ee30*/  IMAD R153, R151, 0x6, RZ ;  /* 0x0000000697997824 */ /* 0x000fe200078e02ff */
[----:B------:R-:W-:Y:S01]  /*1ee40*/  PRMT R150, R39, 0x7770, RZ ;  /* 0x0000777027967816 */ /* 0x000fe200000000ff */
[C---:B------:R-:W-:Y:S02]  /*1ee50*/  IMAD.SHL.U32 R155, R151.reuse, 0x8, RZ ;  /* 0x00000008979b7824 */ /* 0x040fe400078e00ff */
[----:B------:R-:W-:Y:S01]  /*1ee60*/  IMAD R247, R151, 0x9, RZ ;  /* 0x0000000997f77824 */ /* 0x000fe200078e02ff */
[----:B------:R-:W-:Y:S01]  /*1ee70*/  STSM.16.M88.4 [R58], R176 ;  /* 0x000000b03a007844 */ /* 0x000fe20000000200 */
[----:B------:R-:W-:Y:S01]  /*1ee80*/  F2FP.SATFINITE.E4M3.F32.PACK_AB_MERGE_C R41, R98, R99, R82 ;  /* 0x000000636229723e */ /* 0x000fe20004807052 */
[----:B------:R-:W0:Y:S01]  /*1ee90*/  LDC R246, c[0x0][0x278] ;  /* 0x00009e00fff67b82 */ /* 0x000e220000000800 */
[----:B------:R-:W-:-:S07]  /*1eea0*/  F2FP.SATFINITE.E4M3.F32.PACK_AB_MERGE_C R172, R171, R172, R83 ;  /* 0x000000acabac723e */ /* 0x000fce0004807053 */
[----:B------:R-:W-:Y:S01]  /*1eeb0*/  BAR.SYNC.DEFER_BLOCKING 0x0 ;  /* 0x0000000000007b1d */ /* 0x000fe20000010000 */
[----:B------:R-:W-:Y:S02]  /*1eec0*/  F2FP.SATFINITE.E4M3.F32.PACK_AB_MERGE_C R40, R173, R174, R123 ;  /* 0x000000aead28723e */ /* 0x000fe4000480707b */
[----:B------:R-:W-:Y:S02]  /*1eed0*/  F2FP.SATFINITE.E4M3.F32.PACK_AB_MERGE_C R42, R105, R104, R108 ;  /* 0x00000068692a723e */ /* 0x000fe4000480706c */
[----:B--2---:R-:W-:Y:S01]  /*1eee0*/  F2FP.SATFINITE.E4M3.F32.PACK_AB_MERGE_C R175, R8, R195, R239 ;  /* 0x000000c308af723e */ /* 0x004fe200048070ef */
[----:B------:R-:W-:Y:S01]  /*1eef0*/  LDS.128 R80, [R2] ;  /* 0x0000000002507984 */ /* 0x000fe20000000c00 */
[----:B---3--:R-:W-:-:S03]  /*1ef00*/  F2FP.SATFINITE.E4M3.F32.PACK_AB_MERGE_C R243, R5, R7, R243 ;  /* 0x0000000705f3723e */ /* 0x008fc600048070f3 */
[----:B------:R-:W2:Y:S01]  /*1ef10*/  LDL.LU R8, [R1+0x894] ;  /* 0x0008940001087983 */ /* 0x000ea20000300800 */
[----:B----4-:R-:W-:-:S03]  /*1ef20*/  F2FP.SATFINITE.E4M3.F32.PACK_AB_MERGE_C R51, R194, R4, R245 ;  /* 0x00000004c233723e */ /* 0x010fc600048070f5 */
[----:B------:R-:W2:Y:S01]  /*1ef30*/  LDL.LU R7, [R1+0x890] ;  /* 0x0008900001077983 */ /* 0x000ea20000300800 */
[----:B------:R-:W-:Y:S01]  /*1ef40*/  F2FP.SATFINITE.E4M3.F32.PACK_AB_MERGE_C R106, R234, R235, RZ ;  /* 0x000000ebea6a723e */ /* 0x000fe200048070ff */
[----:B------:R-:W1:Y:S02]  /*1ef50*/  LDC R250, c[0x0][0x278] ;  /* 0x00009e00fffa7b82 */ /* 0x000e640000000800 */
[----:B------:R-:W3:Y:S04]  /*1ef60*/  LDL.LU R5, [R1+0x88c] ;  /* 0x00088c0001057983 */ /* 0x000ee80000300800 */
[----:B------:R-:W3:Y:S02]  /*1ef70*/  LDL.LU R4, [R1+0x888] ;  /* 0x0008880001047983 */ /* 0x000ee40000300800 */
[----:B------:R-:W-:Y:S06]  /*1ef80*/  BAR.SYNC.DEFER_BLOCKING 0x0 ;  /* 0x0000000000007b1d */ /* 0x000fec0000010000 */
[----:B------:R4:W-:Y:S02]  /*1ef90*/  STSM.16.M88.4 [R58], R40 ;  /* 0x000000283a007844 */ /* 0x0009e40000000200 */
[----:B------:R-:W-:Y:S01]  /*1efa0*/  BAR.SYNC.DEFER_BLOCKING 0x0 ;  /* 0x0000000000007b1d */ /* 0x000fe20000010000 */
[----:B------:R-:W-:-:S02]  /*1efb0*/  F2FP.SATFINITE.E4M3.F32.PACK_AB_MERGE_C R173, R74, R75, R134 ;  /* 0x0000004b4aad723e */ /* 0x000fc40004807086 */
[----:B------:R-:W-:-:S03]  /*1efc0*/  F2FP.SATFINITE.E4M3.F32.PACK_AB_MERGE_C R174, R113, R112, R116 ;  /* 0x0000007071ae723e */ /* 0x000fc60004807074 */
[----:B------:R-:W-:Y:S02]  /*1efd0*/  LDS.128 R76, [R2] ;  /* 0x00000000024c7984 */ /* 0x000fe40000000c00 */
[----:B------:R-:W-:Y:S06]  /*1efe0*/  BAR.SYNC.DEFER_BLOCKING 0x0 ;  /* 0x0000000000007b1d */ /* 0x000fec0000010000 */
[----:B------:R-:W-:Y:S02]  /*1eff0*/  STSM.16.M88.4 [R58], R172 ;  /* 0x000000ac3a007844 */ /* 0x000fe40000000200 */
        /* <DEDUP_REMOVED lines=8> */
[----:B------:R-:W-:Y:S02]  /*1f080*/  F2FP.SATFINITE.E4M3.F32.PACK_AB_MERGE_C R50, R129, R128, R132 ;  /* 0x000000808132723e */ /* 0x000fe40004807084 */
[----:B------:R-:W-:-:S03]  /*1f090*/  F2FP.SATFINITE.E4M3.F32.PACK_AB_MERGE_C R156, R156, R162, R66 ;  /* 0x000000a29c9c723e */ /* 0x000fc60004807042 */
[----:B------:R-:W0:Y:S01]  /*1f0a0*/  LDC R129, c[0x0][0x278] ;  /* 0x00009e00ff817b82 */ /* 0x000e220000000800 */
[----:B------:R-:W-:Y:S07]  /*1f0b0*/  LDS.128 R68, [R2] ;  /* 0x0000000002447984 */ /* 0x000fee0000000c00 */
[----:B------:R-:W-:Y:S06]  /*1f0c0*/  BAR.SYNC.DEFER_BLOCKING 0x0 ;  /* 0x0000000000007b1d */ /* 0x000fec0000010000 */
[----:B------:R-:W-:Y:S02]  /*1f0d0*/  STSM.16.M88.4 [R58], R48 ;  /* 0x000000303a007844 */ /* 0x000fe40000000200 */
[----:B------:R-:W-:Y:S01]  /*1f0e0*/  BAR.SYNC.DEFER_BLOCKING 0x0 ;  /* 0x0000000000007b1d */ /* 0x000fe20000010000 */
[----:B------:R-:W-:-:S05]  /*1f0f0*/  F2FP.SATFINITE.E4M3.F32.PACK_AB_MERGE_C R158, R137, R136, R140 ;  /* 0x00000088899e723e */ /* 0x000fca000480708c */
[----:B------:R-:W1:Y:S01]  /*1f100*/  LDS.128 R64, [R2] ;  /* 0x0000000002407984 */ /* 0x000e620000000c00 */
[----:B------:R-:W3:Y:S01]  /*1f110*/  S2R R251, SR_CTAID.X ;  /* 0x0000000000fb7919 */ /* 0x000ee20000002500 */
[----:B------:R-:W-:Y:S02]  /*1f120*/  F2FP.SATFINITE.E4M3.F32.PACK_AB_MERGE_C R103, R220, R222, RZ ;  /* 0x000000dedc67723e */ /* 0x000fe400048070ff */
[----:B----4-:R-:W-:Y:S02]  /*1f130*/  F2FP.SATFINITE.E4M3.F32.PACK_AB_MERGE_C R41, R3, R11, R170 ;  /* 0x0000000b0329723e */ /* 0x010fe400048070aa */
[----:B------:R-:W-:Y:S02]  /*1f140*/  F2FP.SATFINITE.E4M3.F32.PACK_AB_MERGE_C R40, R6, R10, R103 ;  /* 0x0000000a0628723e */ /* 0x000fe40004807067 */
[----:B------:R-:W-:Y:S02]  /*1f150*/  F2FP.SATFINITE.E4M3.F32.PACK_AB_MERGE_C R42, R145, R144, R148 ;  /* 0x00000090912a723e */ /* 0x000fe40004807094 */
[----:B--2---:R-:W-:Y:S01]  /*1f160*/  F2FP.SATFINITE.E4M3.F32.PACK_AB_MERGE_C R159, R7, R8, R249 ;  /* 0x00000008079f723e */ /* 0x004fe200048070f9 */
[----:B------:R-:W-:Y:S01]  /*1f170*/  BAR.SYNC.DEFER_BLOCKING 0x0 ;  /* 0x0000000000007b1d */ /* 0x000fe20000010000 */
[----:B---3--:R-:W-:Y:S01]  /*1f180*/  F2FP.SATFINITE.E4M3.F32.PACK_AB_MERGE_C R43, R4, R5, R9 ;  /* 0x00000005042b723e */ /* 0x008fe20004807009 */
[----:B------:R-:W-:Y:S01]  /*1f190*/  IMAD R251, R251, 0x100, R101 ;  /* 0x00000100fbfb7824 */ /* 0x000fe200078e0265 */
[----:B-1----:R-:W-:-:S03]  /*1f1a0*/  PRMT R138, R67, 0x7773, RZ ;  /* 0x00007773438a7816 */ /* 0x002fc600000000ff */
[----:B------:R-:W2:Y:S04]  /*1f1b0*/  LDL.LU R8, [R1+0x884] ;  /* 0x0008840001087983 */ /* 0x000ea80000300800 */
[----:B------:R-:W-:Y:S01]  /*1f1c0*/  STSM.16.M88.4 [R58], R156 ;  /* 0x0000009c3a007844 */ /* 0x000fe20000000200 */
[----:B------:R-:W-:Y:S01]  /*1f1d0*/  BAR.SYNC.DEFER_BLOCKING 0x0 ;  /* 0x0000000000007b1d */ /* 0x000fe20000010000 */
[----:B------:R-:W-:Y:S01]  /*1f1e0*/  IMAD R109, R251, UR11, RZ ;  /* 0x0000000bfb6d7c24 */ /* 0x000fe2000f8e02ff */
[C---:B------:R-:W-:Y:S02]  /*1f1f0*/  PRMT R139, R67.reuse, 0x7772, RZ ;  /* 0x00007772438b7816 */ /* 0x040fe400000000ff */
[C---:B------:R-:W-:Y:S02]  /*1f200*/  PRMT R140, R67.reuse, 0x7771, RZ ;  /* 0x00007771438c7816 */ /* 0x040fe400000000ff */
[----:B------:R-:W-:-:S02]  /*1f210*/  PRMT R142, R67, 0x7770, RZ ;  /* 0x00007770438e7816 */ /* 0x000fc400000000ff */
[C---:B------:R-:W-:Y:S02]  /*1f220*/  PRMT R135, R66.reuse, 0x7773, RZ ;  /* 0x0000777342877816 */ /* 0x040fe400000000ff */
[C---:B------:R-:W-:Y:S02]  /*1f230*/  PRMT R136, R66.reuse, 0x7772, RZ ;  /* 0x0000777242887816 */ /* 0x040fe400000000ff */
[C---:B------:R-:W-:Y:S02]  /*1f240*/  PRMT R137, R66.reuse, 0x7771, RZ ;  /* 0x0000777142897816 */ /* 0x040fe400000000ff */
[----:B------:R-:W-:Y:S02]  /*1f250*/  PRMT R141, R66, 0x7770, RZ ;  /* 0x00007770428d7816 */ /* 0x000fe400000000ff */
[C---:B------:R-:W-:Y:S02]  /*1f260*/  PRMT R132, R37.reuse, 0x7770, RZ ;  /* 0x0000777025847816 */ /* 0x040fe400000000ff */
[----:B------:R-:W-:-:S02]  /*1f270*/  PRMT R133, R37, 0x7771, RZ ;  /* 0x0000777125857816 */ /* 0x000fc400000000ff */
[C---:B------:R-:W-:Y:S02]  /*1f280*/  PRMT R149, R38.reuse, 0x7770, RZ ;  /* 0x0000777026957816 */ /* 0x040fe400000000ff */
[----:B------:R-:W-:Y:S01]  /*1f290*/  PRMT R148, R38, 0x7771, RZ ;  /* 0x0000777126947816 */ /* 0x000fe200000000ff */
[----:B------:R-:W-:Y:S01]  /*1f2a0*/  IMAD R249, R151, 0xa, RZ ;  /* 0x0000000a97f97824 */ /* 0x000fe200078e02ff */
[----:B------:R-:W1:Y:S01]  /*1f2b0*/  LDS.128 R60, [R2] ;  /* 0x00000000023c7984 */ /* 0x000e620000000c00 */
[----:B------:R-:W-:Y:S01]  /*1f2c0*/  BAR.SYNC.DEFER_BLOCKING 0x0 ;  /* 0x0000000000007b1d */ /* 0x000fe20000010000 */
[----:B------:R-:W-:Y:S02]  /*1f2d0*/  IADD3 R126, P4, P5, R109, UR4, R126 ;  /* 0x000000046d7e7c10 */ /* 0x000fe4000fd9e07e */
[----:B------:R-:W-:-:S03]  /*1f2e0*/  SHF.R.S32.HI R122, RZ, 0x1f, R109 ;  /* 0x0000001fff7a7819 */ /* 0x000fc6000001146d */
[----:B------:R-:W-:Y:S01]  /*1f2f0*/  ULDC UR4, c[0x0][0x278] ;  /* 0x00009e0000047ab9 */ /* 0x000fe20000000800 */
[----:B------:R-:W-:Y:S01]  /*1f300*/  PRMT R147, R39, 0x7771, RZ ;  /* 0x0000777127937816 */ /* 0x000fe200000000ff */
[----:B------:R-:W3:Y:S04]  /*1f310*/  LDL.LU R7, [R1+0x880] ;  /* 0x0008800001077983 */ /* 0x000ee80000300800 */
[----:B------:R-:W-:Y:S01]  /*1f320*/  STSM.16.M88.4 [R58], R40 ;  /* 0x000000283a007844 */ /* 0x000fe20000000200 */
[----:B------:R-:W-:Y:S01]  /*1f330*/  IADD3.X R127, R122, UR7, R127, P4, P5 ;  /* 0x000000077a7f7c10 */ /* 0x000fe2000a7ea47f */
[----:B------:R-:W-:Y:S01]  /*1f340*/  BAR.SYNC.DEFER_BLOCKING 0x0 ;  /* 0x0000000000007b1d */ /* 0x000fe20000010000 */
[----:B------:R-:W-:Y:S01]  /*1f350*/  IADD3 R128, P4, R126, UR4, RZ ;  /* 0x000000047e807c10 */ /* 0x000fe2000ff9e0ff */
[----:B------:R-:W-:-:S03]  /*1f360*/  IMAD.SHL.U32 R67, R151, 0x2, RZ ;  /* 0x0000000297437824 */ /* 0x000fc600078e00ff */
[-C--:B0-----:R-:W-:Y:S01]  /*1f370*/  LEA.HI.X.SX32 R129, R129, R127.reuse, 0x1, P4 ;  /* 0x0000007f81817211 */ /* 0x081fe200020f0eff */
[----:B------:R-:W-:Y:S01]  /*1f380*/  ULDC UR4, c[0x0][0x27c] ;  /* 0x00009f0000047ab9 */ /* 0x000fe20000000800 */
[C---:B------:R-:W-:Y:S01]  /*1f390*/  IADD3 R66, P4, R67.reuse, R126, RZ ;  /* 0x0000007e43427210 */ /* 0x040fe20007f9e0ff */
[----:B------:R-:W4:Y:S03]  /*1f3a0*/  LDL.LU R5, [R1+0x87c] ;  /* 0x00087c0001057983 */ /* 0x000f260000300800 */
[----:B------:R-:W-:Y:S01]  /*1f3b0*/  LEA.HI.X.SX32 R67, R67, R127, 0x1, P4 ;  /* 0x0000007f43437211 */ /* 0x000fe200020f0eff */
[----:B------:R-:W4:Y:S01]  /*1f3c0*/  LDL.LU R4, [R1+0x878] ;  /* 0x0008780001047983 */ /* 0x000f220000300800 */
[C---:B------:R-:W-:Y:S02]  /*1f3d0*/  PRMT R143, R36.reuse, 0x7772, RZ ;  /* 0x00007772248f7816 */ /* 0x040fe400000000ff */
[----:B------:R-:W-:Y:S01]  /*1f3e0*/  PRMT R145, R36, 0x7773, RZ ;  /* 0x0000777324917816 */ /* 0x000fe200000000ff */
[----:B------:R-:W4:Y:S04]  /*1f3f0*/  LDL.LU R252, [R1] ;  /* 0x0000000001fc7983 */ /* 0x000f280000300800 */
[----:B------:R0:W-:Y:S04]  /*1f400*/  STG.E.U8 desc[UR48][R126.64], R131 ;  /* 0x000000837e007986 */ /* 0x0001e8000c101130 */
[----:B------:R1:W-:Y:S01]  /*1f410*/  STG.E.U8 desc[UR48][R128.64], R130 ;  /* 0x0000008280007986 */ /* 0x0003e2000c101130 */
[----:B0-----:R-:W-:-:S02]  /*1f420*/  IMAD R131, R151, 0x3, RZ ;  /* 0x0000000397837824 */ /* 0x001fc400078e02ff */
[----:B-1----:R-:W-:-:S03]  /*1f430*/  IMAD.SHL.U32 R129, R151, 0x4, RZ ;  /* 0x0000000497817824 */ /* 0x002fc600078e00ff */
[-C--:B------:R-:W-:Y:S01]  /*1f440*/  IADD3 R130, P5, R131, R126.reuse, RZ ;  /* 0x0000007e83827210 */ /* 0x080fe20007fbe0ff */
[----:B------:R0:W-:Y:S01]  /*1f450*/  STG.E.U8 desc[UR48][R66.64], R132 ;  /* 0x0000008442007986 */ /* 0x0001e2000c101130 */
[-C--:B------:R-:W-:Y:S02]  /*1f460*/  IADD3 R128, P4, R129, R126.reuse, RZ ;  /* 0x0000007e81807210 */ /* 0x080fe40007f9e0ff */
[-C--:B------:R-:W-:Y:S02]  /*1f470*/  LEA.HI.X.SX32 R131, R131, R127.reuse, 0x1, P5 ;  /* 0x0000007f83837211 */ /* 0x080fe400028f0eff */
[-C--:B------:R-:W-:Y:S02]  /*1f480*/  LEA.HI.X.SX32 R129, R129, R127.reuse, 0x1, P4 ;  /* 0x0000007f81817211 */ /* 0x080fe400020f0eff */
[CC--:B0-----:R-:W-:Y:S02]  /*1f490*/  IADD3 R66, P5, R152.reuse, R126.reuse, RZ ;  /* 0x0000007e98427210 */ /* 0x0c1fe40007fbe0ff */
[----:B------:R-:W-:Y:S01]  /*1f4a0*/  IADD3 R132, P6, R153, R126, RZ ;  /* 0x0000007e99847210 */ /* 0x000fe20007fde0ff */
[----:B------:R0:W-:Y:S01]  /*1f4b0*/  STG.E.U8 desc[UR48][R130.64], R133 ;  /* 0x0000008582007986 */ /* 0x0001e2000c101130 */
[----:B------:R-:W-:-:S03]  /*1f4c0*/  LEA.HI.X.SX32 R67, R152, R127, 0x1, P5 ;  /* 0x0000007f98437211 */ /* 0x000fc600028f0eff */
[----:B------:R1:W-:Y:S04]  /*1f4d0*/  STG.E.U8 desc[UR48][R128.64], R149 ;  /* 0x0000009580007986 */ /* 0x0003e8000c101130 */
[----:B------:R-:W-:Y:S01]  /*1f4e0*/  STG.E.U8 desc[UR48][R66.64], R148 ;  /* 0x0000009442007986 */ /* 0x000fe2000c101130 */
[----:B0-----:R-:W-:Y:S01]  /*1f4f0*/  LEA.HI.X.SX32 R133, R153, R127, 0x1, P6 ;  /* 0x0000007f99857211 */ /* 0x001fe200030f0eff */
[----:B------:R-:W-:Y:S01]  /*1f500*/  IMAD R153, R151, 0x7, RZ ;  /* 0x0000000797997824 */ /* 0x000fe200078e02ff */
[----:B------:R-:W-:-:S03]  /*1f510*/  IADD3 R130, P4, R155, R126, RZ ;  /* 0x0000007e9b827210 */ /* 0x000fc60007f9e0ff */
[----:B------:R0:W-:Y:S01]  /*1f520*/  STG.E.U8 desc[UR48][R132.64], R150 ;  /* 0x0000009684007986 */ /* 0x0001e2000c101130 */
[-C--:B-1----:R-:W-:Y:S02]  /*1f530*/  IADD3 R128, P6, R247, R126.reuse, RZ ;  /* 0x0000007ef7807210 */ /* 0x082fe40007fde0ff */
[----:B------:R-:W-:Y:S02]  /*1f540*/  LEA.HI.X.SX32 R131, R155, R127, 0x1, P4 ;  /* 0x0000007f9b837211 */ /* 0x000fe400020f0eff */
[----:B0-----:R-:W-:-:S04]  /*1f550*/  IADD3 R132, P5, R153, R126, RZ ;  /* 0x0000007e99847210 */ /* 0x001fc80007fbe0ff */
[-C--:B------:R-:W-:Y:S01]  /*1f560*/  LEA.HI.X.SX32 R133, R153, R127.reuse, 0x1, P5 ;  /* 0x0000007f99857211 */ /* 0x080fe200028f0eff */
[----:B------:R-:W-:Y:S01]  /*1f570*/  IMAD R153, R151, 0xb, RZ ;  /* 0x0000000b97997824 */ /* 0x000fe200078e02ff */
[-C--:B------:R-:W-:Y:S02]  /*1f580*/  IADD3 R66, P5, R249, R126.reuse, RZ ;  /* 0x0000007ef9427210 */ /* 0x080fe40007fbe0ff */
[-C--:B------:R-:W-:Y:S01]  /*1f590*/  LEA.HI.X.SX32 R129, R247, R127.reuse, 0x1, P6 ;  /* 0x0000007ff7817211 */ /* 0x080fe200030f0eff */
[----:B------:R0:W-:Y:S01]  /*1f5a0*/  STG.E.U8 desc[UR48][R132.64], R147 ;  /* 0x0000009384007986 */ /* 0x0001e2000c101130 */
[----:B------:R-:W-:Y:S01]  /*1f5b0*/  PRMT R144, R37, 0x7772, RZ ;  /* 0x0000777225907816 */ /* 0x000fe200000000ff */
[----:B------:R-:W-:Y:S01]  /*1f5c0*/  IMAD R149, R151, 0xd, RZ ;  /* 0x0000000d97957824 */ /* 0x000fe200078e02ff */
[----:B------:R-:W-:Y:S01]  /*1f5d0*/  LEA.HI.X.SX32 R67, R249, R127, 0x1, P5 ;  /* 0x0000007ff9437211 */ /* 0x000fe200028f0eff */
[----:B------:R1:W-:Y:S01]  /*1f5e0*/  STG.E.U8 desc[UR48][R130.64], R143 ;  /* 0x0000008f82007986 */ /* 0x0003e2000c101130 */
[----:B------:R-:W1:Y:S03]  /*1f5f0*/  LDC R247, c[0x0][0x278] ;  /* 0x00009e00fff77b82 */ /* 0x000e660000000800 */
[----:B------:R1:W-:Y:S01]  /*1f600*/  STG.E.U8 desc[UR48][R128.64], R145 ;  /* 0x0000009180007986 */ /* 0x0003e2000c101130 */
[----:B0-----:R-:W-:Y:S01]  /*1f610*/  IADD3 R132, P4, R153, R126, RZ ;  /* 0x0000007e99847210 */ /* 0x001fe20007f9e0ff */
[----:B------:R-:W-:-:S02]  /*1f620*/  IMAD R147, R151, 0xc, RZ ;  /* 0x0000000c97937824 */ /* 0x000fc400078e02ff */
[----:B------:R0:W-:Y:S01]  /*1f630*/  STG.E.U8 desc[UR48][R66.64], R144 ;  /* 0x0000009042007986 */ /* 0x0001e2000c101130 */
[----:B------:R-:W0:Y:S01]  /*1f640*/  LDC R249, c[0x0][0x278] ;  /* 0x00009e00fff97b82 */ /* 0x000e220000000800 */
[----:B-1----:R-:W-:Y:S01]  /*1f650*/  IMAD R131, R151, 0xe, RZ ;  /* 0x0000000e97837824 */ /* 0x002fe200078e02ff */
[----:B------:R-:W-:Y:S02]  /*1f660*/  LEA.HI.X.SX32 R133, R153, R127, 0x1, P4 ;  /* 0x0000007f99857211 */ /* 0x000fe400020f0eff */
[-C--:B------:R-:W-:Y:S02]  /*1f670*/  IADD3 R128, P5, R149, R126.reuse, RZ ;  /* 0x0000007e95807210 */ /* 0x080fe40007fbe0ff */
[-C--:B------:R-:W-:Y:S02]  /*1f680*/  IADD3 R130, P6, R131, R126.reuse, RZ ;  /* 0x0000007e83827210 */ /* 0x080fe40007fde0ff */
[----:B0-----:R-:W-:Y:S02]  /*1f690*/  IADD3 R66, P4, R147, R126, RZ ;  /* 0x0000007e93427210 */ /* 0x001fe40007f9e0ff */
[----:B------:R-:W-:-:S02]  /*1f6a0*/  PRMT R146, R37, 0x7773, RZ ;  /* 0x0000777325927816 */ /* 0x000fc400000000ff */
[C---:B------:R-:W-:Y:S02]  /*1f6b0*/  PRMT R182, R38.reuse, 0x7772, RZ ;  /* 0x0000777226b67816 */ /* 0x040fe400000000ff */
[-C--:B------:R-:W-:Y:S02]  /*1f6c0*/  LEA.HI.X.SX32 R67, R147, R127.reuse, 0x1, P4 ;  /* 0x0000007f93437211 */ /* 0x080fe400020f0eff */
[----:B------:R-:W-:Y:S02]  /*1f6d0*/  PRMT R183, R38, 0x7773, RZ ;  /* 0x0000777326b77816 */ /* 0x000fe400000000ff */
[-C--:B------:R-:W-:Y:S02]  /*1f6e0*/  LEA.HI.X.SX32 R129, R149, R127.reuse, 0x1, P5 ;  /* 0x0000007f95817211 */ /* 0x080fe400028f0eff */
[----:B------:R-:W-:Y:S02]  /*1f6f0*/  PRMT R184, R39, 0x7772, RZ ;  /* 0x0000777227b87816 */ /* 0x000fe400000000ff */
[----:B------:R-:W-:Y:S01]  /*1f700*/  LEA.HI.X.SX32 R131, R131, R127, 0x1, P6 ;  /* 0x0000007f83837211 */ /* 0x000fe200030f0eff */
[----:B------:R0:W-:Y:S04]  /*1f710*/  STG.E.U8 desc[UR48][R132.64], R146 ;  /* 0x0000009284007986 */ /* 0x0001e8000c101130 */
[----:B------:R1:W-:Y:S04]  /*1f720*/  STG.E.U8 desc[UR48][R66.64], R182 ;  /* 0x000000b642007986 */ /* 0x0003e8000c101130 */
[----:B------:R-:W-:Y:S04]  /*1f730*/  STG.E.U8 desc[UR48][R128.64], R183 ;  /* 0x000000b780007986 */ /* 0x000fe8000c101130 */
[----:B------:R1:W-:Y:S01]  /*1f740*/  STG.E.U8 desc[UR48][R130.64], R184 ;  /* 0x000000b882007986 */ /* 0x0003e2000c101130 */
[----:B0-----:R-:W-:-:S02]  /*1f750*/  PRMT R132, R60, 0x7773, RZ ;  /* 0x000077733c847816 */ /* 0x001fc400000000ff */
[C---:B------:R-:W-:Y:S01]  /*1f760*/  PRMT R133, R60.reuse, 0x7772, RZ ;  /* 0x000077723c857816 */ /* 0x040fe200000000ff */
[----:B-1----:R-:W0:Y:S01]  /*1f770*/  LDC R182, c[0x0][0x278] ;  /* 0x00009e00ffb67b82 */ /* 0x002e220000000800 */
[C---:B------:R-:W-:Y:S02]  /*1f780*/  PRMT R143, R60.reuse, 0x7771, RZ ;  /* 0x000077713c8f7816 */ /* 0x040fe400000000ff */
[----:B------:R-:W-:Y:S01]  /*1f790*/  PRMT R147, R60, 0x7770, RZ ;  /* 0x000077703c937816 */ /* 0x000fe200000000ff */
[----:B------:R-:W-:-:S04]  /*1f7a0*/  IMAD R60, R246, 0xf, RZ ;  /* 0x0000000ff63c7824 */ /* 0x000fc800078e02ff */
[----:B------:R-:W1:Y:S01]  /*1f7b0*/  LDC R184, c[0x0][0x278] ;  /* 0x00009e00ffb87b82 */ /* 0x000e620000000800 */
[C---:B------:R-:W-:Y:S02]  /*1f7c0*/  PRMT R153, R63.reuse, 0x7773, RZ ;  /* 0x000077733f997816 */ /* 0x040fe400000000ff */
[C---:B------:R-:W-:Y:S02]  /*1f7d0*/  PRMT R154, R63.reuse, 0x7772, RZ ;  /* 0x000077723f9a7816 */ /* 0x040fe400000000ff */
[C---:B------:R-:W-:Y:S02]  /*1f7e0*/  PRMT R155, R63.reuse, 0x7771, RZ ;  /* 0x000077713f9b7816 */ /* 0x040fe400000000ff */
[----:B------:R-:W-:Y:S01]  /*1f7f0*/  PRMT R156, R63, 0x7770, RZ ;  /* 0x000077703f9c7816 */ /* 0x000fe200000000ff */
[----:B------:R-:W-:Y:S01]  /*1f800*/  IMAD.SHL.U32 R63, R247, 0x10, RZ ;  /* 0x00000010f73f7824 */ /* 0x000fe200078e00ff */
[----:B------:R-:W-:Y:S01]  /*1f810*/  IADD3 R128, P5, R60, R126, RZ ;  /* 0x0000007e3c807210 */ /* 0x000fe20007fbe0ff */
[----:B------:R-:W0:Y:S01]  /*1f820*/  LDC R183, c[0x0][0x278] ;  /* 0x00009e00ffb77b82 */ /* 0x000e220000000800 */
[----:B------:R-:W-:-:S02]  /*1f830*/  PRMT R145, R61, 0x7773, RZ ;  /* 0x000077733d917816 */ /* 0x000fc400000000ff */
[C---:B------:R-:W-:Y:S02]  /*1f840*/  PRMT R144, R61.reuse, 0x7772, RZ ;  /* 0x000077723d907816 */ /* 0x040fe400000000ff */
[C---:B------:R-:W-:Y:S02]  /*1f850*/  PRMT R146, R61.reuse, 0x7771, RZ ;  /* 0x000077713d927816 */ /* 0x040fe400000000ff */
[----:B------:R-:W-:Y:S01]  /*1f860*/  PRMT R151, R61, 0x7770, RZ ;  /* 0x000077703d977816 */ /* 0x000fe200000000ff */
[----:B------:R-:W-:Y:S01]  /*1f870*/  IMAD R61, R249, 0x11, RZ ;  /* 0x00000011f93d7824 */ /* 0x000fe200078e02ff */
[----:B------:R-:W-:Y:S01]  /*1f880*/  PRMT R179, R39, 0x7773, RZ ;  /* 0x0000777327b37816 */ /* 0x000fe200000000ff */
[----:B------:R-:W0:Y:S01]  /*1f890*/  LDC R246, c[0x0][0x278] ;  /* 0x00009e00fff67b82 */ /* 0x000e220000000800 */
[----:B------:R-:W-:Y:S01]  /*1f8a0*/  LEA.HI.X.SX32 R129, R60, R127, 0x1, P5 ;  /* 0x0000007f3c817211 */ /* 0x000fe200028f0eff */
[----:B------:R-:W-:Y:S01]  /*1f8b0*/  IMAD R130, R248, 0x12, RZ ;  /* 0x00000012f8827824 */ /* 0x000fe200078e02ff */
[----:B------:R-:W-:Y:S01]  /*1f8c0*/  IADD3 R66, P4, R63, R126, RZ ;  /* 0x0000007e3f427210 */ /* 0x000fe20007f9e0ff */
[----:B------:R-:W-:Y:S01]  /*1f8d0*/  IMAD R131, R250, 0x13, RZ ;  /* 0x00000013fa837824 */ /* 0x000fe200078e02ff */
[C---:B------:R-:W-:Y:S01]  /*1f8e0*/  PRMT R148, R62.reuse, 0x7773, RZ ;  /* 0x000077733e947816 */ /* 0x040fe200000000ff */
[----:B------:R1:W-:Y:S01]  /*1f8f0*/  STG.E.U8 desc[UR48][R128.64], R179 ;  /* 0x000000b380007986 */ /* 0x0003e2000c101130 */
[C---:B------:R-:W-:Y:S01]  /*1f900*/  PRMT R149, R62.reuse, 0x7772, RZ ;  /* 0x000077723e957816 */ /* 0x040fe200000000ff */
[----:B------:R-:W2:Y:S01]  /*1f910*/  LDC R248, c[0x0][0x278] ;  /* 0x00009e00fff87b82 */ /* 0x000ea20000000800 */
[C---:B------:R-:W-:Y:S01]  /*1f920*/  PRMT R150, R62.reuse, 0x7771, RZ ;  /* 0x000077713e967816 */ /* 0x040fe200000000ff */
[----:B------:R-:W3:Y:S01]  /*1f930*/  LDL.LU R249, [R1+0x230] ;  /* 0x0002300001f97983 */ /* 0x000ee20000300800 */
[----:B------:R-:W-:-:S02]  /*1f940*/  PRMT R152, R62, 0x7770, RZ ;  /* 0x000077703e987816 */ /* 0x000fc400000000ff */
[-C--:B------:R-:W-:Y:S02]  /*1f950*/  IADD3 R62, P6, R61, R126.reuse, RZ ;  /* 0x0000007e3d3e7210 */ /* 0x080fe40007fde0ff */
[----:B------:R-:W-:Y:S01]  /*1f960*/  LEA.HI.X.SX32 R67, R63, R127, 0x1, P4 ;  /* 0x0000007f3f437211 */ /* 0x000fe200020f0eff */
[----:B------:R-:W2:Y:S01]  /*1f970*/  LDC R247, c[0x0][0x278] ;  /* 0x00009e00fff77b82 */ /* 0x000ea20000000800 */
[-C--:B------:R-:W-:Y:S02]  /*1f980*/  IADD3 R60, P5, R130, R126.reuse, RZ ;  /* 0x0000007e823c7210 */ /* 0x080fe40007fbe0ff */
[----:B-1----:R-:W-:Y:S02]  /*1f990*/  IADD3 R128, P4, R131, R126, RZ ;  /* 0x0000007e83807210 */ /* 0x002fe40007f9e0ff */
[C---:B------:R-:W-:Y:S02]  /*1f9a0*/  PRMT R176, R32.reuse, 0x7770, RZ ;  /* 0x0000777020b07816 */ /* 0x040fe400000000ff */
[----:B------:R-:W-:-:S02]  /*1f9b0*/  PRMT R175, R32, 0x7771, RZ ;  /* 0x0000777120af7816 */ /* 0x000fc400000000ff */
[-C--:B------:R-:W-:Y:S02]  /*1f9c0*/  LEA.HI.X.SX32 R63, R61, R127.reuse, 0x1, P6 ;  /* 0x0000007f3d3f7211 */ /* 0x080fe400030f0eff */
[----:B------:R-:W-:Y:S02]  /*1f9d0*/  PRMT R178, R33, 0x7770, RZ ;  /* 0x0000777021b27816 */ /* 0x000fe400000000ff */
[-C--:B------:R-:W-:Y:S02]  /*1f9e0*/  LEA.HI.X.SX32 R61, R130, R127.reuse, 0x1, P5 ;  /* 0x0000007f823d7211 */ /* 0x080fe400028f0eff */
[----:B------:R-:W-:Y:S01]  /*1f9f0*/  LEA.HI.X.SX32 R129, R131, R127, 0x1, P4 ;  /* 0x0000007f83817211 */ /* 0x000fe200020f0eff */
[----:B------:R-:W-:Y:S01]  /*1fa00*/  IMAD R131, R184, 0x14, RZ ;  /* 0x00000014b8837824 */ /* 0x000fe200078e02ff */
[----:B------:R1:W-:Y:S01]  /*1fa10*/  STG.E.U8 desc[UR48][R66.64], R176 ;  /* 0x000000b042007986 */ /* 0x0003e2000c101130 */
[----:B------:R-:W2:Y:S03]  /*1fa20*/  LDC R130, c[0x0][0x278] ;  /* 0x00009e00ff827b82 */ /* 0x000ea60000000800 */
[----:B------:R1:W-:Y:S04]  /*1fa30*/  STG.E.U8 desc[UR48][R62.64], R175 ;  /* 0x000000af3e007986 */ /* 0x0003e8000c101130 */
[----:B------:R1:W-:Y:S01]  /*1fa40*/  STG.E.U8 desc[UR48][R60.64], R178 ;  /* 0x000000b23c007986 */ /* 0x0003e2000c101130 */
[----:B0-----:R-:W-:Y:S01]  /*1fa50*/  IMAD R183, R183, 0x15, RZ ;  /* 0x00000015b7b77824 */ /* 0x001fe200078e02ff */
[----:B-1----:R-:W0:Y:S01]  /*1fa60*/  LDC R176, c[0x0][0x278] ;  /* 0x00009e00ffb07b82 */ /* 0x002e220000000800 */
[----:B------:R-:W-:Y:S01]  /*1fa70*/  PRMT R177, R33, 0x7771, RZ ;  /* 0x0000777121b17816 */ /* 0x000fe200000000ff */
[----:B------:R-:W-:Y:S01]  /*1fa80*/  IMAD R179, R182, 0x16, RZ ;  /* 0x00000016b6b37824 */ /* 0x000fe200078e02ff */
[----:B------:R-:W-:-:S02]  /*1fa90*/  PRMT R172, R34, 0x7770, RZ ;  /* 0x0000777022ac7816 */ /* 0x000fc400000000ff */
[----:B------:R-:W-:Y:S02]  /*1faa0*/  PRMT R171, R34, 0x7771, RZ ;  /* 0x0000777122ab7816 */ /* 0x000fe400000000ff */
[----:B------:R-:W-:Y:S01]  /*1fab0*/  PRMT R174, R35, 0x7770, RZ ;  /* 0x0000777023ae7816 */ /* 0x000fe200000000ff */
[----:B------:R-:W-:Y:S01]  /*1fac0*/  IMAD R175, R246, 0x17, RZ ;  /* 0x00000017f6af7824 */ /* 0x000fe200078e02ff */
[-C--:B------:R-:W-:Y:S01]  /*1fad0*/  IADD3 R60, P6, R131, R126.reuse, RZ ;  /* 0x0000007e833c7210 */ /* 0x080fe20007fde0ff */
[----:B------:R-:W1:Y:S01]  /*1fae0*/  LDC R178, c[0x0][0x278] ;  /* 0x00009e00ffb27b82 */ /* 0x000e620000000800 */
[----:B------:R-:W-:Y:S01]  /*1faf0*/  PRMT R173, R35, 0x7771, RZ ;  /* 0x0000777123ad7816 */ /* 0x000fe200000000ff */
[----:B--2---:R-:W-:Y:S01]  /*1fb00*/  IMAD R247, R247, 0x19, RZ ;  /* 0x00000019f7f77824 */ /* 0x004fe200078e02ff */
[----:B------:R-:W-:Y:S01]  /*1fb10*/  LEA.HI.X.SX32 R61, R131, R127, 0x1, P6 ;  /* 0x0000007f833d7211 */ /* 0x000fe200030f0eff */
[----:B------:R-:W2:Y:S04]  /*1fb20*/  LDL.LU R184, [R1+0x234] ;  /* 0x0002340001b87983 */ /* 0x000ea80000300800 */
[----:B------:R-:W1:Y:S01]  /*1fb30*/  LDC R131, c[0x0][0x278] ;  /* 0x00009e00ff837b82 */ /* 0x000e620000000800 */
[-C--:B------:R-:W-:Y:S01]  /*1fb40*/  IADD3 R62, P5, R183, R126.reuse, RZ ;  /* 0x0000007eb73e7210 */ /* 0x080fe20007fbe0ff */
[----:B------:R0:W-:Y:S01]  /*1fb50*/  STG.E.U8 desc[UR48][R128.64], R177 ;  /* 0x000000b180007986 */ /* 0x0001e2000c101130 */
[----:B------:R-:W-:-:S02]  /*1fb60*/  IADD3 R66, P4, R179, R126, RZ ;  /* 0x0000007eb3427210 */ /* 0x000fc40007f9e0ff */
[-C--:B------:R-:W-:Y:S01]  /*1fb70*/  LEA.HI.X.SX32 R63, R183, R127.reuse, 0x1, P5 ;  /* 0x0000007fb73f7211 */ /* 0x080fe200028f0eff */
[----:B------:R-:W4:Y:S01]  /*1fb80*/  LDL.LU R182, [R1+0x238] ;  /* 0x0002380001b67983 */ /* 0x000f220000300800 */
[----:B------:R-:W-:Y:S01]  /*1fb90*/  LEA.HI.X.SX32 R67, R179, R127, 0x1, P4 ;  /* 0x0000007fb3437211 */ /* 0x000fe200020f0eff */
[----:B------:R-:W-:Y:S01]  /*1fba0*/  IMAD R183, R248, 0x18, RZ ;  /* 0x00000018f8b77824 */ /* 0x000fe200078e02ff */
[----:B------:R-:W1:Y:S01]  /*1fbb0*/  LDC R179, c[0x0][0x278] ;  /* 0x00009e00ffb37b82 */ /* 0x000e620000000800 */
[----:B0-----:R-:W-:-:S07]  /*1fbc0*/  IADD3 R128, P6, R175, R126, RZ ;  /* 0x0000007eaf807210 */ /* 0x001fce0007fde0ff */
[----:B------:R-:W0:Y:S01]  /*1fbd0*/  LDC R177, c[0x0][0x278] ;  /* 0x00009e00ffb17b82 */ /* 0x000e220000000800 */
[----:B------:R-:W-:Y:S01]  /*1fbe0*/  LEA.HI.X.SX32 R129, R175, R127, 0x1, P6 ;  /* 0x0000007faf817211 */ /* 0x000fe200030f0eff */
[----:B------:R1:W-:Y:S04]  /*1fbf0*/  STG.E.U8 desc[UR48][R60.64], R172 ;  /* 0x000000ac3c007986 */ /* 0x0003e8000c101130 */
[----:B------:R1:W-:Y:S02]  /*1fc00*/  STG.E.U8 desc[UR48][R62.64], R171 ;  /* 0x000000ab3e007986 */ /* 0x0003e4000c101130 */
[----:B------:R-:W0:Y:S02]  /*1fc10*/  LDC R175, c[0x0][0x278] ;  /* 0x00009e00ffaf7b82 */ /* 0x000e240000000800 */
[----:B------:R-:W-:Y:S04]  /*1fc20*/  STG.E.U8 desc[UR48][R66.64], R174 ;  /* 0x000000ae42007986 */ /* 0x000fe8000c101130 */
[----:B------:R1:W-:Y:S02]  /*1fc30*/  STG.E.U8 desc[UR48][R128.64], R173 ;  /* 0x000000ad80007986 */ /* 0x0003e4000c101130 */
[----:B-1----:R-:W1:Y:S01]  /*1fc40*/  LDC R172, c[0x0][0x278] ;  /* 0x00009e00ffac7b82 */ /* 0x002e620000000800 */
[----:B------:R-:W-:Y:S01]  /*1fc50*/  IMAD R61, R130, 0x1a, RZ ;  /* 0x0000001a823d7824 */ /* 0x000fe200078e02ff */
[----:B------:R-:W-:Y:S01]  /*1fc60*/  PRMT R170, R32, 0x7772, RZ ;  /* 0x0000777220aa7816 */ /* 0x000fe200000000ff */
[----:B------:R-:W-:Y:S01]  /*1fc70*/  IMAD R171, R176, 0x1b, RZ ;  /* 0x0000001bb0ab7824 */ /* 0x000fe200078e02ff */
[----:B------:R-:W-:Y:S01]  /*1fc80*/  PRMT R167, R32, 0x7773, RZ ;  /* 0x0000777320a77816 */ /* 0x000fe200000000ff */
[----:B------:R-:W-:Y:S01]  /*1fc90*/  IMAD R131, R131, 0x1c, RZ ;  /* 0x0000001c83837824 */ /* 0x000fe200078e02ff */
[----:B------:R-:W-:Y:S01]  /*1fca0*/  PRMT R166, R33, 0x7772, RZ ;  /* 0x0000777221a67816 */ /* 0x000fe200000000ff */
[----:B------:R-:W3:Y:S01]  /*1fcb0*/  LDL.LU R246, [R1+0x23c] ;  /* 0x00023c0001f67983 */ /* 0x000ee20000300800 */
[-C--:B------:R-:W-:Y:S01]  /*1fcc0*/  IADD3 R128, P5, R183, R126.reuse, RZ ;  /* 0x0000007eb7807210 */ /* 0x080fe20007fbe0ff */
[----:B------:R-:W1:Y:S01]  /*1fcd0*/  LDC R173, c[0x0][0x278] ;  /* 0x00009e00ffad7b82 */ /* 0x000e620000000800 */
[----:B------:R-:W-:-:S02]  /*1fce0*/  IADD3 R66, P4, R247, R126, RZ ;  /* 0x0000007ef7427210 */ /* 0x000fc40007f9e0ff */
[-C--:B------:R-:W-:Y:S02]  /*1fcf0*/  LEA.HI.X.SX32 R129, R183, R127.reuse, 0x1, P5 ;  /* 0x0000007fb7817211 */ /* 0x080fe400028f0eff */
[-C--:B------:R-:W-:Y:S02]  /*1fd00*/  IADD3 R62, P6, R61, R126.reuse, RZ ;  /* 0x0000007e3d3e7210 */ /* 0x080fe40007fde0ff */
[----:B------:R-:W-:Y:S01]  /*1fd10*/  IADD3 R60, P5, R171, R126, RZ ;  /* 0x0000007eab3c7210 */ /* 0x000fe20007fbe0ff */
[----:B------:R0:W-:Y:S01]  /*1fd20*/  STG.E.U8 desc[UR48][R128.64], R170 ;  /* 0x000000aa80007986 */ /* 0x0001e2000c101130 */
[-C--:B------:R-:W-:Y:S01]  /*1fd30*/  LEA.HI.X.SX32 R67, R247, R127.reuse, 0x1, P4 ;  /* 0x0000007ff7437211 */ /* 0x080fe200020f0eff */
[----:B0-----:R-:W-:Y:S01]  /*1fd40*/  IMAD R177, R177, 0x1d, RZ ;  /* 0x0000001db1b17824 */ /* 0x001fe200078e02ff */
[----:B------:R-:W-:Y:S01]  /*1fd50*/  LEA.HI.X.SX32 R63, R61, R127, 0x1, P6 ;  /* 0x0000007f3d3f7211 */ /* 0x000fe200030f0eff */
[----:B------:R-:W0:Y:S01]  /*1fd60*/  LDC R130, c[0x0][0x278] ;  /* 0x00009e00ff827b82 */ /* 0x000e220000000800 */
[----:B------:R-:W-:-:S02]  /*1fd70*/  PRMT R168, R33, 0x7773, RZ ;  /* 0x0000777321a87816 */ /* 0x000fc400000000ff */
[----:B------:R-:W-:Y:S02]  /*1fd80*/  LEA.HI.X.SX32 R61, R171, R127, 0x1, P5 ;  /* 0x0000007fab3d7211 */ /* 0x000fe400028f0eff */
[----:B------:R-:W-:-:S03]  /*1fd90*/  IADD3 R128, P4, R131, R126, RZ ;  /* 0x0000007e83807210 */ /* 0x000fc60007f9e0ff */
[----:B------:R-:W0:Y:S01]  /*1fda0*/  LDC R170, c[0x0][0x278] ;  /* 0x00009e00ffaa7b82 */ /* 0x000e220000000800 */
[----:B------:R1:W-:Y:S01]  /*1fdb0*/  STG.E.U8 desc[UR48][R66.64], R167 ;  /* 0x000000a742007986 */ /* 0x0003e2000c101130 */
[----:B------:R-:W-:Y:S01]  /*1fdc0*/  LEA.HI.X.SX32 R129, R131, R127, 0x1, P4 ;  /* 0x0000007f83817211 */ /* 0x000fe200020f0eff */
[----:B------:R-:W-:Y:S02]  /*1fdd0*/  IMAD R171, R178, 0x1e, RZ ;  /* 0x0000001eb2ab7824 */ /* 0x000fe400078e02ff */
[----:B------:R1:W-:Y:S03]  /*1fde0*/  STG.E.U8 desc[UR48][R62.64], R166 ;  /* 0x000000a63e007986 */ /* 0x0003e6000c101130 */
[----:B------:R-:W0:Y:S01]  /*1fdf0*/  LDC R131, c[0x0][0x278] ;  /* 0x00009e00ff837b82 */ /* 0x000e220000000800 */
[----:B------:R-:W-:Y:S01]  /*1fe00*/  PRMT R169, R34, 0x7772, RZ ;  /* 0x0000777222a97816 */ /* 0x000fe200000000ff */
[----:B------:R1:W-:Y:S01]  /*1fe10*/  STG.E.U8 desc[UR48][R60.64], R168 ;  /* 0x000000a83c007986 */ /* 0x0003e2000c101130 */
[----:B------:R-:W-:-:S02]  /*1fe20*/  IMAD R179, R179, 0x1f, RZ ;  /* 0x0000001fb3b37824 */ /* 0x000fc400078e02ff */
[----:B------:R-:W-:Y:S01]  /*1fe30*/  IMAD.SHL.U32 R175, R175, 0x20, RZ ;  /* 0x00000020afaf7824 */ /* 0x000fe200078e00ff */
[----:B------:R1:W-:Y:S02]  /*1fe40*/  STG.E.U8 desc[UR48][R128.64], R169 ;  /* 0x000000a980007986 */ /* 0x0003e4000c101130 */
[-C--:B-1----:R-:W-:Y:S01]  /*1fe50*/  IADD3 R66, P4, R179, R126.reuse, RZ ;  /* 0x0000007eb3427210 */ /* 0x082fe20007f9e0ff */
[----:B------:R-:W1:Y:S01]  /*1fe60*/  LDC R166, c[0x0][0x278] ;  /* 0x00009e00ffa67b82 */ /* 0x000e620000000800 */
[-C--:B------:R-:W-:Y:S02]  /*1fe70*/  IADD3 R62, P5, R171, R126.reuse, RZ ;  /* 0x0000007eab3e7210 */ /* 0x080fe40007fbe0ff */
[----:B------:R-:W-:Y:S01]  /*1fe80*/  IADD3 R60, P6, R177, R126, RZ ;  /* 0x0000007eb13c7210 */ /* 0x000fe20007fde0ff */
[----:B------:R-:W-:Y:S01]  /*1fe90*/  IMAD R167, R172, 0x21, RZ ;  /* 0x00000021aca77824 */ /* 0x000fe200078e02ff */
[----:B------:R-:W-:-:S03]  /*1fea0*/  PRMT R162, R34, 0x7773, RZ ;  /* 0x0000777322a27816 */ /* 0x000fc600000000ff */
[----:B------:R-:W1:Y:S01]  /*1feb0*/  LDC R172, c[0x0][0x278] ;  /* 0x00009e00ffac7b82 */ /* 0x000e620000000800 */
[-C--:B------:R-:W-:Y:S02]  /*1fec0*/  LEA.HI.X.SX32 R61, R177, R127.reuse, 0x1, P6 ;  /* 0x0000007fb13d7211 */ /* 0x080fe400030f0eff */
[----:B------:R-:W-:Y:S02]  /*1fed0*/  IADD3 R128, P6, R175, R126, RZ ;  /* 0x0000007eaf807210 */ /* 0x000fe40007fde0ff */
[----:B------:R-:W-:Y:S02]  /*1fee0*/  PRMT R164, R35, 0x7772, RZ ;  /* 0x0000777223a47816 */ /* 0x000fe400000000ff */
[-C--:B------:R-:W-:Y:S01]  /*1fef0*/  LEA.HI.X.SX32 R63, R171, R127.reuse, 0x1, P5 ;  /* 0x0000007fab3f7211 */ /* 0x080fe200028f0eff */
[----:B------:R-:W1:Y:S01]  /*1ff00*/  LDC R168, c[0x0][0x278] ;  /* 0x00009e00ffa87b82 */ /* 0x000e620000000800 */
[----:B------:R-:W-:Y:S02]  /*1ff10*/  PRMT R163, R35, 0x7773, RZ ;  /* 0x0000777323a37816 */ /* 0x000fe400000000ff */
[----:B------:R-:W-:Y:S01]  /*1ff20*/  LEA.HI.X.SX32 R67, R179, R127, 0x1, P4 ;  /* 0x0000007fb3437211 */ /* 0x000fe200020f0eff */
[----:B------:R-:W-:Y:S01]  /*1ff30*/  IMAD R169, R173, 0x22, RZ ;  /* 0x00000022ada97824 */ /* 0x000fe200078e02ff */
[----:B------:R-:W-:-:S02]  /*1ff40*/  PRMT R165, R28, 0x7770, RZ ;  /* 0x000077701ca57816 */ /* 0x000fc400000000ff */
[----:B------:R-:W-:Y:S01]  /*1ff50*/  LEA.HI.X.SX32 R129, R175, R127, 0x1, P6 ;  /* 0x0000007faf817211 */ /* 0x000fe200030f0eff */
[----:B------:R0:W-:Y:S01]  /*1ff60*/  STG.E.U8 desc[UR48][R60.64], R162 ;  /* 0x000000a23c007986 */ /* 0x0001e2000c101130 */
[----:B------:R-:W1:Y:S03]  /*1ff70*/  LDC R173, c[0x0][0x278] ;  /* 0x00009e00ffad7b82 */ /* 0x000e660000000800 */
[----:B------:R-:W-:Y:S04]  /*1ff80*/  STG.E.U8 desc[UR48][R62.64], R164 ;  /* 0x000000a43e007986 */ /* 0x000fe8000c101130 */
[----:B------:R-:W-:Y:S04]  /*1ff90*/  STG.E.U8 desc[UR48][R66.64], R163 ;  /* 0x000000a342007986 */ /* 0x000fe8000c101130 */
[----:B------:R1:W-:Y:S01]  /*1ffa0*/  STG.E.U8 desc[UR48][R128.64], R165 ;  /* 0x000000a580007986 */ /* 0x0003e2000c101130 */
[----:B------:R-:W-:Y:S01]  /*1ffb0*/  PRMT R161, R28, 0x7771, RZ ;  /* 0x000077711ca17816 */ /* 0x000fe200000000ff */
[----:B0-----:R-:W-:Y:S01]  /*1ffc0*/  IMAD R61, R130, 0x23, RZ ;  /* 0x00000023823d7824 */ /* 0x001fe200078e02ff */
[----:B------:R-:W0:Y:S01]  /*1ffd0*/  LDC R162, c[0x0][0x278] ;  /* 0x00009e00ffa27b82 */ /* 0x000e220000000800 */
[----:B------:R-:W-:-:S02]  /*1ffe0*/  IMAD R171, R170, 0x24, RZ ;  /* 0x00000024aaab7824 */ /* 0x000fc400078e02ff */
[----:B------:R-:W-:Y:S01]  /*1fff0*/  IMAD R131, R131, 0x25, RZ ;  /* 0x0000002583837824 */ /* 0x000fe200078e02ff */
[C---:B------:R-:W-:Y:S02]  /*20000*/  PRMT R158, R29.reuse, 0x7770, RZ ;  /* 0x000077701d9e7816 */ /* 0x040fe400000000ff */
[----:B------:R-:W-:Y:S02]  /*20010*/  PRMT R157, R29, 0x7771, RZ ;  /* 0x000077711d9d7816 */ /* 0x000fe400000000ff */
[----:B------:R-:W-:Y:S01]  /*20020*/  PRMT R160, R30, 0x7770, RZ ;  /* 0x000077701ea07816 */ /* 0x000fe200000000ff */
[----:B------:R-:W0:Y:S01]  /*20030*/  LDC R130, c[0x0][0x278] ;  /* 0x00009e00ff827b82 */ /* 0x000e220000000800 */
[-C--:B-1----:R-:W-:Y:S02]  /*20040*/  IADD3 R128, P5, R167, R126.reuse, RZ ;  /* 0x0000007ea7807210 */ /* 0x082fe40007fbe0ff */
[----:B------:R-:W-:Y:S02]  /*20050*/  IADD3 R66, P4, R169, R126, RZ ;  /* 0x0000007ea9427210 */ /* 0x000fe40007f9e0ff */
[----:B------:R-:W-:-:S02]  /*20060*/  LEA.HI.X.SX32 R129, R167, R127, 0x1, P5 ;  /* 0x0000007fa7817211 */ /* 0x000fc400028f0eff */
[-C--:B------:R-:W-:Y:S01]  /*20070*/  IADD3 R62, P6, R61, R126.reuse, RZ ;  /* 0x0000007e3d3e7210 */ /* 0x080fe20007fde0ff */
[----:B------:R-:W-:Y:S01]  /*20080*/  IMAD R163, R172, 0x28, RZ ;  /* 0x00000028aca37824 */ /* 0x000fe200078e02ff */
[-C--:B------:R-:W-:Y:S01]  /*20090*/  LEA.HI.X.SX32 R67, R169, R127.reuse, 0x1, P4 ;  /* 0x0000007fa9437211 */ /* 0x080fe200020f0eff */
[----:B------:R1:W-:Y:S01]  /*200a0*/  STG.E.U8 desc[UR48][R128.64], R161 ;  /* 0x000000a180007986 */ /* 0x0003e2000c101130 */
[----:B------:R-:W-:Y:S01]  /*200b0*/  IADD3 R60, P5, R171, R126, RZ ;  /* 0x0000007eab3c7210 */ /* 0x000fe20007fbe0ff */
[----:B------:R-:W0:Y:S01]  /*200c0*/  LDC R164, c[0x0][0x278] ;  /* 0x00009e00ffa47b82 */ /* 0x000e220000000800 */
[-C--:B------:R-:W-:Y:S02]  /*200d0*/  LEA.HI.X.SX32 R63, R61, R127.reuse, 0x1, P6 ;  /* 0x0000007f3d3f7211 */ /* 0x080fe400030f0eff */
[----:B------:R-:W-:Y:S02]  /*200e0*/  LEA.HI.X.SX32 R61, R171, R127, 0x1, P5 ;  /* 0x0000007fab3d7211 */ /* 0x000fe400028f0eff */
[----:B------:R-:W-:-:S02]  /*200f0*/  PRMT R159, R30, 0x7771, RZ ;  /* 0x000077711e9f7816 */ /* 0x000fc400000000ff */
[----:B------:R-:W-:Y:S01]  /*20100*/  PRMT R56, R31, 0x7770, RZ ;  /* 0x000077701f387816 */ /* 0x000fe200000000ff */
[----:B------:R-:W0:Y:S01]  /*20110*/  LDC R165, c[0x0][0x278] ;  /* 0x00009e00ffa57b82 */ /* 0x000e220000000800 */
[CC--:B-1----:R-:W-:Y:S01]  /*20120*/  IADD3 R128, P4, R131.reuse, R126.reuse, RZ ;  /* 0x0000007e83807210 */ /* 0x0c2fe20007f9e0ff */
[----:B------:R1:W-:Y:S03]  /*20130*/  STG.E.U8 desc[UR48][R66.64], R158 ;  /* 0x0000009e42007986 */ /* 0x0003e6000c101130 */
[----:B------:R-:W-:Y:S01]  /*20140*/  LEA.HI.X.SX32 R129, R131, R127, 0x1, P4 ;  /* 0x0000007f83817211 */ /* 0x000fe200020f0eff */
[----:B------:R-:W-:Y:S01]  /*20150*/  IMAD R131, R166, 0x26, RZ ;  /* 0x00000026a6837824 */ /* 0x000fe200078e02ff */
[----:B------:R1:W-:Y:S04]  /*20160*/  STG.E.U8 desc[UR48][R62.64], R157 ;  /* 0x0000009d3e007986 */ /* 0x0003e8000c101130 */
[----:B------:R1:W-:Y:S02]  /*20170*/  STG.E.U8 desc[UR48][R60.64], R160 ;  /* 0x000000a03c007986 */ /* 0x0003e4000c101130 */
[----:B-1----:R-:W1:Y:S01]  /*20180*/  LDC R158, c[0x0][0x278] ;  /* 0x00009e00ff9e7b82 */ /* 0x002e620000000800 */
[----:B------:R-:W-:Y:S01]  /*20190*/  IADD3 R66, P4, R163, R126, RZ ;  /* 0x0000007ea3427210 */ /* 0x000fe20007f9e0ff */
[----:B------:R-:W-:-:S02]  /*201a0*/  IMAD R161, R168, 0x27, RZ ;  /* 0x00000027a8a17824 */ /* 0x000fc400078e02ff */
[----:B------:R-:W-:Y:S01]  /*201b0*/  IMAD R157, R173, 0x29, RZ ;  /* 0x00000029ad9d7824 */ /* 0x000fe200078e02ff */
[----:B------:R-:W-:-:S03]  /*201c0*/  IADD3 R60, P6, R131, R126, RZ ;  /* 0x0000007e833c7210 */ /* 0x000fc60007fde0ff */
[----:B------:R-:W1:Y:S01]  /*201d0*/  LDC R160, c[0x0][0x278] ;  /* 0x00009e00ffa07b82 */ /* 0x000e620000000800 */
[----:B------:R0:W-:Y:S01]  /*201e0*/  STG.E.U8 desc[UR48][R128.64], R159 ;  /* 0x0000009f80007986 */ /* 0x0001e2000c101130 */
[-C--:B------:R-:W-:Y:S02]  /*201f0*/  LEA.HI.X.SX32 R67, R163, R127.reuse, 0x1, P4 ;  /* 0x0000007fa3437211 */ /* 0x080fe400020f0eff */
[----:B------:R-:W-:Y:S02]  /*20200*/  LEA.HI.X.SX32 R61, R131, R127, 0x1, P6 ;  /* 0x0000007f833d7211 */ /* 0x000fe400030f0eff */
[-C--:B------:R-:W-:Y:S02]  /*20210*/  IADD3 R62, P5, R161, R126.reuse, RZ ;  /* 0x0000007ea13e7210 */ /* 0x080fe40007fbe0ff */
[----:B------:R-:W1:Y:S01]  /*20220*/  LDC R163, c[0x0][0x278] ;  /* 0x00009e00ffa37b82 */ /* 0x000e620000000800 */
[----:B0-----:R-:W-:-:S04]  /*20230*/  IADD3 R128, P6, R157, R126, RZ ;  /* 0x0000007e9d807210 */ /* 0x001fc80007fde0ff */
[-C--:B------:R-:W-:Y:S01]  /*20240*/  LEA.HI.X.SX32 R129, R157, R127.reuse, 0x1, P6 ;  /* 0x0000007f9d817211 */ /* 0x080fe200030f0eff */
[----:B------:R-:W-:Y:S01]  /*20250*/  IMAD R157, R162, 0x2b, RZ ;  /* 0x0000002ba29d7824 */ /* 0x000fe200078e02ff */
[----:B------:R-:W-:Y:S01]  /*20260*/  PRMT R55, R31, 0x7771, RZ ;  /* 0x000077711f377816 */ /* 0x000fe200000000ff */
[----:B------:R-:W0:Y:S01]  /*20270*/  LDC R162, c[0x0][0x278] ;  /* 0x00009e00ffa27b82 */ /* 0x000e220000000800 */
[----:B------:R-:W-:Y:S01]  /*20280*/  LEA.HI.X.SX32 R63, R161, R127, 0x1, P5 ;  /* 0x0000007fa13f7211 */ /* 0x000fe200028f0eff */
[----:B------:R-:W-:Y:S01]  /*20290*/  IMAD R131, R130, 0x2a, RZ ;  /* 0x0000002a82837824 */ /* 0x000fe200078e02ff */
[C---:B------:R-:W-:Y:S01]  /*202a0*/  PRMT R54, R28.reuse, 0x7772, RZ ;  /* 0x000077721c367816 */ /* 0x040fe200000000ff */
[----:B------:R1:W-:Y:S01]  /*202b0*/  STG.E.U8 desc[UR48][R60.64], R56 ;  /* 0x000000383c007986 */ /* 0x0003e2000c101130 */
[----:B------:R-:W-:-:S03]  /*202c0*/  PRMT R53, R28, 0x7773, RZ ;  /* 0x000077731c357816 */ /* 0x000fc600000000ff */
[----:B------:R-:W0:Y:S01]  /*202d0*/  LDC R130, c[0x0][0x278] ;  /* 0x00009e00ff827b82 */ /* 0x000e220000000800 */
[----:B------:R-:W-:Y:S01]  /*202e0*/  STG.E.U8 desc[UR48][R62.64], R55 ;  /* 0x000000373e007986 */ /* 0x000fe2000c101130 */
[----:B------:R-:W-:-:S03]  /*202f0*/  IMAD R159, R164, 0x2c, RZ ;  /* 0x0000002ca49f7824 */ /* 0x000fc600078e02ff */
[----:B------:R1:W-:Y:S01]  /*20300*/  STG.E.U8 desc[UR48][R66.64], R54 ;  /* 0x0000003642007986 */ /* 0x0003e2000c101130 */
[----:B------:R-:W-:Y:S02]  /*20310*/  PRMT R52, R29, 0x7772, RZ ;  /* 0x000077721d347816 */ /* 0x000fe400000000ff */
[----:B-1----:R-:W1:Y:S01]  /*20320*/  LDC R56, c[0x0][0x278] ;  /* 0x00009e00ff387b82 */ /* 0x002e620000000800 */
[----:B------:R0:W-:Y:S01]  /*20330*/  STG.E.U8 desc[UR48][R128.64], R53 ;  /* 0x0000003580007986 */ /* 0x0001e2000c101130 */
[----:B------:R-:W-:Y:S01]  /*20340*/  IMAD R161, R158, 0x2d, RZ ;  /* 0x0000002d9ea17824 */ /* 0x000fe200078e02ff */
[-C--:B------:R-:W-:Y:S02]  /*20350*/  IADD3 R60, P4, R157, R126.reuse, RZ ;  /* 0x0000007e9d3c7210 */ /* 0x080fe40007f9e0ff */
[----:B------:R-:W-:-:S04]  /*20360*/  IADD3 R54, P5, R131, R126, RZ ;  /* 0x0000007e83367210 */ /* 0x000fc80007fbe0ff */
[-C--:B------:R-:W-:Y:S01]  /*20370*/  LEA.HI.X.SX32 R55, R131, R127.reuse, 0x1, P5 ;  /* 0x0000007f83377211 */ /* 0x080fe200028f0eff */
[----:B0-----:R-:W-:Y:S01]  /*20380*/  IMAD R53, R160, 0x2e, RZ ;  /* 0x0000002ea0357824 */ /* 0x001fe200078e02ff */
[-C--:B------:R-:W-:Y:S01]  /*20390*/  IADD3 R62, P6, R159, R126.reuse, RZ ;  /* 0x0000007e9f3e7210 */ /* 0x080fe20007fde0ff */
[----:B------:R-:W0:Y:S01]  /*203a0*/  LDC R128, c[0x0][0x278] ;  /* 0x00009e00ff807b82 */ /* 0x000e220000000800 */
[----:B------:R-:W-:Y:S01]  /*203b0*/  IADD3 R66, P5, R161, R126, RZ ;  /* 0x0000007ea1427210 */ /* 0x000fe20007fbe0ff */
[----:B------:R1:W-:Y:S01]  /*203c0*/  STG.E.U8 desc[UR48][R54.64], R52 ;  /* 0x0000003436007986 */ /* 0x0003e2000c101130 */
[-C--:B------:R-:W-:Y:S02]  /*203d0*/  LEA.HI.X.SX32 R61, R157, R127.reuse, 0x1, P4 ;  /* 0x0000007f9d3d7211 */ /* 0x080fe400020f0eff */
[----:B------:R-:W-:Y:S02]  /*203e0*/  PRMT R48, R29, 0x7773, RZ ;  /* 0x000077731d307816 */ /* 0x000fe400000000ff */
[----:B------:R-:W-:Y:S01]  /*203f0*/  PRMT R51, R30, 0x7772, RZ ;  /* 0x000077721e337816 */ /* 0x000fe200000000ff */
[----:B------:R-:W2:Y:S01]  /*20400*/  LDC R157, c[0x0][0x278] ;  /* 0x00009e00ff9d7b82 */ /* 0x000ea20000000800 */
[----:B------:R-:W-:-:S02]  /*20410*/  LEA.HI.X.SX32 R63, R159, R127, 0x1, P6 ;  /* 0x0000007f9f3f7211 */ /* 0x000fc400030f0eff */
[----:B------:R-:W-:Y:S02]  /*20420*/  PRMT R50, R30, 0x7773, RZ ;  /* 0x000077731e327816 */ /* 0x000fe400000000ff */
[----:B-1----:R-:W-:Y:S01]  /*20430*/  IADD3 R52, P4, R53, R126, RZ ;  /* 0x0000007e35347210 */ /* 0x002fe20007f9e0ff */
[----:B------:R-:W-:Y:S01]  /*20440*/  IMAD R55, R163, 0x2f, RZ ;  /* 0x0000002fa3377824 */ /* 0x000fe200078e02ff */
[-C--:B------:R-:W-:Y:S01]  /*20450*/  LEA.HI.X.SX32 R67, R161, R127.reuse, 0x1, P5 ;  /* 0x0000007fa1437211 */ /* 0x080fe200028f0eff */
[----:B------:R1:W-:Y:S01]  /*20460*/  STG.E.U8 desc[UR48][R60.64], R48 ;  /* 0x000000303c007986 */ /* 0x0003e2000c101130 */
[----:B------:R-:W-:Y:S02]  /*20470*/  PRMT R49, R31, 0x7772, RZ ;  /* 0x000077721f317816 */ /* 0x000fe400000000ff */
[----:B------:R-:W-:Y:S01]  /*20480*/  LEA.HI.X.SX32 R53, R53, R127, 0x1, P4 ;  /* 0x0000007f35357211 */ /* 0x000fe200020f0eff */
[----:B------:R1:W-:Y:S01]  /*20490*/  STG.E.U8 desc[UR48][R62.64], R51 ;  /* 0x000000333e007986 */ /* 0x0003e2000c101130 */
[----:B------:R-:W-:-:S02]  /*204a0*/  IMAD R129, R130, 0x30, RZ ;  /* 0x0000003082817824 */ /* 0x000fc400078e02ff */
[----:B------:R-:W-:Y:S01]  /*204b0*/  IMAD R131, R165, 0x31, RZ ;  /* 0x00000031a5837824 */ /* 0x000fe200078e02ff */
[----:B------:R0:W-:Y:S01]  /*204c0*/  STG.E.U8 desc[UR48][R66.64], R50 ;  /* 0x0000003242007986 */ /* 0x0001e2000c101130 */
[----:B------:R-:W-:Y:S01]  /*204d0*/  PRMT R42, R31, 0x7773, RZ ;  /* 0x000077731f2a7816 */ /* 0x000fe200000000ff */
[----:B------:R-:W4:Y:S01]  /*204e0*/  LDC R130, c[0x0][0x278] ;  /* 0x00009e00ff827b82 */ /* 0x000f220000000800 */
[-C--:B-1----:R-:W-:Y:S01]  /*204f0*/  IADD3 R48, P6, R55, R126.reuse, RZ ;  /* 0x0000007e37307210 */ /* 0x082fe20007fde0ff */
[----:B------:R-:W-:Y:S01]  /*20500*/  IMAD R61, R162, 0x32, RZ ;  /* 0x00000032a23d7824 */ /* 0x000fe200078e02ff */
[----:B------:R1:W-:Y:S05]  /*20510*/  STG.E.U8 desc[UR48][R52.64], R49 ;  /* 0x0000003134007986 */ /* 0x0003ea000c101130 */
[----:B------:R-:W4:Y:S01]  /*20520*/  LDC R62, c[0x0][0x278] ;  /* 0x00009e00ff3e7b82 */ /* 0x000f220000000800 */
[----:B0-----:R-:W-:-:S02]  /*20530*/  IADD3 R50, P5, R129, R126, RZ ;  /* 0x0000007e81327210 */ /* 0x001fc40007fbe0ff */
[----:B-1----:R-:W-:-:S05]  /*20540*/  LEA.HI.X.SX32 R49, R55, R127, 0x1, P6 ;  /* 0x0000007f37317211 */ /* 0x002fca00030f0eff */
[----:B------:R-:W0:Y:S01]  /*20550*/  LDC R60, c[0x0][0x278] ;  /* 0x00009e00ff3c7b82 */ /* 0x000e220000000800 */
[-C--:B------:R-:W-:Y:S02]  /*20560*/  IADD3 R54, P6, R61, R126.reuse, RZ ;  /* 0x0000007e3d367210 */ /* 0x080fe40007fde0ff */
[----:B------:R-:W-:Y:S02]  /*20570*/  IADD3 R52, P4, R131, R126, RZ ;  /* 0x0000007e83347210 */ /* 0x000fe40007f9e0ff */
[-C--:B------:R-:W-:Y:S01]  /*20580*/  LEA.HI.X.SX32 R55, R61, R127.reuse, 0x1, P6 ;  /* 0x0000007f3d377211 */ /* 0x080fe200030f0eff */
[----:B------:R-:W-:Y:S02]  /*20590*/  IMAD R61, R56, 0x33, RZ ;  /* 0x00000033383d7824 */ /* 0x000fe400078e02ff */
[----:B------:R-:W1:Y:S01]  /*205a0*/  LDC R56, c[0x0][0x278] ;  /* 0x00009e00ff387b82 */ /* 0x000e620000000800 */
[----:B------:R-:W-:Y:S02]  /*205b0*/  PRMT R41, R84, 0x7770, RZ ;  /* 0x0000777054297816 */ /* 0x000fe400000000ff */
[----:B------:R-:W-:-:S02]  /*205c0*/  LEA.HI.X.SX32 R51, R129, R127, 0x1, P5 ;  /* 0x0000007f81337211 */ /* 0x000fc400028f0eff */
[----:B------:R-:W-:Y:S02]  /*205d0*/  PRMT R40, R84, 0x7771, RZ ;  /* 0x0000777154287816 */ /* 0x000fe400000000ff */
[----:B------:R-:W-:Y:S01]  /*205e0*/  LEA.HI.X.SX32 R53, R131, R127, 0x1, P4 ;  /* 0x0000007f83357211 */ /* 0x000fe200020f0eff */
[----:B------:R2:W-:Y:S01]  /*205f0*/  STG.E.U8 desc[UR48][R48.64], R42 ;  /* 0x0000002a30007986 */ /* 0x0005e2000c101130 */
[----:B------:R-:W3:Y:S01]  /*20600*/  LDC R66, c[0x0][0x278] ;  /* 0x00009e00ff427b82 */ /* 0x000ee20000000800 */
[----:B------:R-:W-:Y:S02]  /*20610*/  PRMT R39, R85, 0x7770, RZ ;  /* 0x0000777055277816 */ /* 0x000fe400000000ff */
[----:B------:R-:W-:Y:S01]  /*20620*/  STG.E.U8 desc[UR48][R50.64], R41 ;  /* 0x0000002932007986 */ /* 0x000fe2000c101130 */
[----:B------:R-:W-:-:S03]  /*20630*/  IMAD R63, R128, 0x34, RZ ;  /* 0x00000034803f7824 */ /* 0x000fc600078e02ff */
[----:B------:R4:W-:Y:S01]  /*20640*/  STG.E.U8 desc[UR48][R52.64], R40 ;  /* 0x0000002834007986 */ /* 0x0009e2000c101130 */
[----:B------:R-:W3:Y:S01]  /*20650*/  LDC R128, c[0x0][0x278] ;  /* 0x00009e00ff807b82 */ /* 0x000ee20000000800 */
[----:B------:R-:W-:Y:S02]  /*20660*/  PRMT R37, R85, 0x7771, RZ ;  /* 0x0000777155257816 */ /* 0x000fe400000000ff */
[----:B------:R4:W-:Y:S01]  /*20670*/  STG.E.U8 desc[UR48][R54.64], R39 ;  /* 0x0000002736007986 */ /* 0x0009e2000c101130 */
[----:B--2---:R-:W-:Y:S01]  /*20680*/  IADD3 R48, P4, R63, R126, RZ ;  /* 0x0000007e3f307210 */ /* 0x004fe20007f9e0ff */
[----:B------:R-:W-:-:S03]  /*20690*/  IMAD R67, R157, 0x35, RZ ;  /* 0x000000359d437824 */ /* 0x000fc600078e02ff */
[----:B------:R-:W2:Y:S01]  /*206a0*/  LDC R42, c[0x0][0x278] ;  /* 0x00009e00ff2a7b82 */ /* 0x000ea20000000800 */
[----:B----4-:R-:W-:-:S04]  /*206b0*/  IADD3 R40, P5, R61, R126, RZ ;  /* 0x0000007e3d287210 */ /* 0x010fc80007fbe0ff */
[-C--:B------:R-:W-:Y:S01]  /*206c0*/  LEA.HI.X.SX32 R41, R61, R127.reuse, 0x1, P5 ;  /* 0x0000007f3d297211 */ /* 0x080fe200028f0eff */
[----:B------:R-:W-:Y:S01]  /*206d0*/  IMAD R39, R62, 0x37, RZ ;  /* 0x000000373e277824 */ /* 0x000fe200078e02ff */
[----:B------:R-:W-:Y:S01]  /*206e0*/  LEA.HI.X.SX32 R49, R63, R127, 0x1, P4 ;  /* 0x0000007f3f317211 */ /* 0x000fe200020f0eff */
[----:B0-----:R-:W-:Y:S01]  /*206f0*/  IMAD R129, R60, 0x36, RZ ;  /* 0x000000363c817824 */ /* 0x001fe200078e02ff */
[----:B------:R-:W0:Y:S01]  /*20700*/  LDC R54, c[0x0][0x278] ;  /* 0x00009e00ff367b82 */ /* 0x000e220000000800 */
[----:B------:R4:W-:Y:S01]  /*20710*/  STG.E.U8 desc[UR48][R40.64], R37 ;  /* 0x0000002528007986 */ /* 0x0009e2000c101130 */
[----:B------:R-:W-:Y:S02]  /*20720*/  IADD3 R50, P6, R67, R126, RZ ;  /* 0x0000007e43327210 */ /* 0x000fe40007fde0ff */
[C---:B------:R-:W-:Y:S02]  /*20730*/  PRMT R32, R86.reuse, 0x7770, RZ ;  /* 0x0000777056207816 */ /* 0x040fe400000000ff */
[----:B------:R-:W-:-:S02]  /*20740*/  PRMT R38, R86, 0x7771, RZ ;  /* 0x0000777156267816 */ /* 0x000fc400000000ff */
[----:B------:R-:W0:Y:S01]  /*20750*/  LDC R60, c[0x0][0x278] ;  /* 0x00009e00ff3c7b82 */ /* 0x000e220000000800 */
[----:B----4-:R-:W-:-:S04]  /*20760*/  IADD3 R40, P4, R39, R126, RZ ;  /* 0x0000007e27287210 */ /* 0x010fc80007f9e0ff */
[-C--:B------:R-:W-:Y:S01]  /*20770*/  LEA.HI.X.SX32 R41, R39, R127.reuse, 0x1, P4 ;  /* 0x0000007f27297211 */ /* 0x080fe200020f0eff */
[----:B-1----:R-:W-:Y:S01]  /*20780*/  IMAD R39, R56, 0x39, RZ ;  /* 0x0000003938277824 */ /* 0x002fe200078e02ff */
[----:B------:R-:W-:Y:S01]  /*20790*/  IADD3 R52, P5, R129, R126, RZ ;  /* 0x0000007e81347210 */ /* 0x000fe20007fbe0ff */
[----:B------:R-:W1:Y:S01]  /*207a0*/  LDC R56, c[0x0][0x278] ;  /* 0x00009e00ff387b82 */ /* 0x000e620000000800 */
[-C--:B------:R-:W-:Y:S01]  /*207b0*/  LEA.HI.X.SX32 R51, R67, R127.reuse, 0x1, P6 ;  /* 0x0000007f43337211 */ /* 0x080fe200030f0eff */
[----:B------:R4:W-:Y:S01]  /*207c0*/  STG.E.U8 desc[UR48][R48.64], R32 ;  /* 0x0000002030007986 */ /* 0x0009e2000c101130 */
[----:B------:R-:W-:Y:S01]  /*207d0*/  PRMT R36, R87, 0x7770, RZ ;  /* 0x0000777057247816 */ /* 0x000fe200000000ff */
[----:B---3--:R-:W-:Y:S01]  /*207e0*/  IMAD R37, R66, 0x38, RZ ;  /* 0x0000003842257824 */ /* 0x008fe200078e02ff */
[----:B------:R-:W-:Y:S01]  /*207f0*/  LEA.HI.X.SX32 R53, R129, R127, 0x1, P5 ;  /* 0x0000007f81357211 */ /* 0x000fe200028f0eff */
[----:B------:R3:W-:Y:S01]  /*20800*/  STG.E.U8 desc[UR48][R50.64], R38 ;  /* 0x0000002632007986 */ /* 0x0007e2000c101130 */
[----:B------:R-:W-:Y:S01]  /*20810*/  PRMT R35, R87, 0x7771, RZ ;  /* 0x0000777157237816 */ /* 0x000fe200000000ff */
[----:B------:R-:W-:-:S02]  /*20820*/  IMAD R55, R130, 0x3a, RZ ;  /* 0x0000003a82377824 */ /* 0x000fc400078e02ff */
[----:B------:R2:W-:Y:S01]  /*20830*/  STG.E.U8 desc[UR48][R52.64], R36 ;  /* 0x0000002434007986 */ /* 0x0005e2000c101130 */
[----:B----4-:R-:W-:Y:S01]  /*20840*/  IMAD R49, R128, 0x3b, RZ ;  /* 0x0000003b80317824 */ /* 0x010fe200078e02ff */
[----:B---3--:R-:W3:Y:S02]  /*20850*/  LDC R50, c[0x0][0x278] ;  /* 0x00009e00ff327b82 */ /* 0x008ee40000000800 */
[----:B------:R4:W-:Y:S01]  /*20860*/  STG.E.U8 desc[UR48][R40.64], R35 ;  /* 0x0000002328007986 */ /* 0x0009e2000c101130 */
[-C--:B--2---:R-:W-:Y:S02]  /*20870*/  IADD3 R36, P6, R37, R126.reuse, RZ ;  /* 0x0000007e25247210 */ /* 0x084fe40007fde0ff */
[-C--:B------:R-:W-:Y:S02]  /*20880*/  IADD3 R38, P5, R39, R126.reuse, RZ ;  /* 0x0000007e27267210 */ /* 0x080fe40007fbe0ff */
[----:B------:R-:W-:Y:S01]  /*20890*/  LEA.HI.X.SX32 R37, R37, R127, 0x1, P6 ;  /* 0x0000007f25257211 */ /* 0x000fe200030f0eff */
[----:B------:R-:W2:Y:S01]  /*208a0*/  LDC R52, c[0x0][0x278] ;  /* 0x00009e00ff347b82 */ /* 0x000ea20000000800 */
[----:B------:R-:W-:-:S02]  /*208b0*/  IADD3 R48, P6, R49, R126, RZ ;  /* 0x0000007e31307210 */ /* 0x000fc40007fde0ff */
[----:B----4-:R-:W-:Y:S01]  /*208c0*/  IADD3 R40, P4, R55, R126, RZ ;  /* 0x0000007e37287210 */ /* 0x010fe20007f9e0ff */
[----:B------:R-:W-:Y:S01]  /*208d0*/  IMAD R35, R42, 0x3c, RZ ;  /* 0x0000003c2a237824 */ /* 0x000fe200078e02ff */
[----:B------:R-:W-:-:S03]  /*208e0*/  PRMT R30, R84, 0x7772, RZ ;  /* 0x00007772541e7816 */ /* 0x000fc600000000ff */
[----:B------:R-:W4:Y:S01]  /*208f0*/  LDC R42, c[0x0][0x278] ;  /* 0x00009e00ff2a7b82 */ /* 0x000f220000000800 */
[----:B------:R-:W-:Y:S02]  /*20900*/  PRMT R28, R84, 0x7773, RZ ;  /* 0x00007773541c7816 */ /* 0x000fe400000000ff */
[-C--:B------:R-:W-:Y:S02]  /*20910*/  LEA.HI.X.SX32 R39, R39, R127.reuse, 0x1, P5 ;  /* 0x0000007f27277211 */ /* 0x080fe400028f0eff */
[----:B------:R-:W-:Y:S02]  /*20920*/  PRMT R34, R85, 0x7772, RZ ;  /* 0x0000777255227816 */ /* 0x000fe400000000ff */
[-C--:B------:R-:W-:Y:S02]  /*20930*/  LEA.HI.X.SX32 R41, R55, R127.reuse, 0x1, P4 ;  /* 0x0000007f37297211 */ /* 0x080fe400020f0eff */
[----:B------:R-:W-:Y:S01]  /*20940*/  PRMT R33, R85, 0x7773, RZ ;  /* 0x0000777355217816 */ /* 0x000fe200000000ff */
[----:B0-----:R-:W-:Y:S01]  /*20950*/  IMAD R51, R54, 0x3d, RZ ;  /* 0x0000003d36337824 */ /* 0x001fe200078e02ff */
[----:B------:R-:W-:Y:S01]  /*20960*/  LEA.HI.X.SX32 R49, R49, R127, 0x1, P6 ;  /* 0x0000007f31317211 */ /* 0x000fe200030f0eff */
[----:B------:R0:W-:Y:S01]  /*20970*/  STG.E.U8 desc[UR48][R36.64], R30 ;  /* 0x0000001e24007986 */ /* 0x0001e2000c101130 */
[----:B------:R-:W-:Y:S01]  /*20980*/  IADD3 R32, P5, R35, R126, RZ ;  /* 0x0000007e23207210 */ /* 0x000fe20007fbe0ff */
[----:B------:R-:W2:Y:S02]  /*20990*/  LDC R53, c[0x0][0x278] ;  /* 0x00009e00ff357b82 */ /* 0x000ea40000000800 */
[----:B------:R1:W-:Y:S01]  /*209a0*/  STG.E.U8 desc[UR48][R38.64], R28 ;  /* 0x0000001c26007986 */ /* 0x0003e2000c101130 */
[----:B------:R-:W-:-:S03]  /*209b0*/  PRMT R31, R86, 0x7772, RZ ;  /* 0x00007772561f7816 */ /* 0x000fc600000000ff */
[----:B------:R3:W-:Y:S01]  /*209c0*/  STG.E.U8 desc[UR48][R40.64], R34 ;  /* 0x0000002228007986 */ /* 0x0007e2000c101130 */
[----:B------:R-:W-:Y:S01]  /*209d0*/  PRMT R185, R86, 0x7773, RZ ;  /* 0x0000777356b97816 */ /* 0x000fe200000000ff */
[----:B------:R-:W2:Y:S01]  /*209e0*/  LDC R54, c[0x0][0x278] ;  /* 0x00009e00ff367b82 */ /* 0x000ea20000000800 */
[----:B0-----:R-:W-:Y:S01]  /*209f0*/  IMAD R37, R60, 0x3e, RZ ;  /* 0x0000003e3c257824 */ /* 0x001fe200078e02ff */
[----:B------:R0:W-:Y:S01]  /*20a00*/  STG.E.U8 desc[UR48][R48.64], R33 ;  /* 0x0000002130007986 */ /* 0x0001e2000c101130 */
[----:B-1----:R-:W-:-:S03]  /*20a10*/  IMAD R39, R56, 0x3f, RZ ;  /* 0x0000003f38277824 */ /* 0x002fc600078e02ff */
[-C--:B------:R-:W-:Y:S02]  /*20a20*/  IADD3 R30, P6, R37, R126.reuse, RZ ;  /* 0x0000007e251e7210 */ /* 0x080fe40007fde0ff */
[----:B------:R-:W1:Y:S01]  /*20a30*/  LDC R38, c[0x0][0x278] ;  /* 0x00009e00ff267b82 */ /* 0x000e620000000800 */
[----:B---3--:R-:W-:Y:S02]  /*20a40*/  IADD3 R34, P4, R51, R126, RZ ;  /* 0x0000007e33227210 */ /* 0x008fe40007f9e0ff */
[----:B0-----:R-:W-:-:S05]  /*20a50*/  LEA.HI.X.SX32 R33, R35, R127, 0x1, P5 ;  /* 0x0000007f23217211 */ /* 0x001fca00028f0eff */
[----:B------:R-:W0:Y:S01]  /*20a60*/  LDC R40, c[0x0][0x278] ;  /* 0x00009e00ff287b82 */ /* 0x000e220000000800 */
[----:B------:R-:W-:Y:S01]  /*20a70*/  IADD3 R36, P5, R39, R126, RZ ;  /* 0x0000007e27247210 */ /* 0x000fe20007fbe0ff */
[----:B------:R-:W-:Y:S01]  /*20a80*/  IMAD.SHL.U32 R41, R50, 0x40, RZ ;  /* 0x0000004032297824 */ /* 0x000fe200078e00ff */
[-C--:B------:R-:W-:Y:S01]  /*20a90*/  LEA.HI.X.SX32 R35, R51, R127.reuse, 0x1, P4 ;  /* 0x0000007f33237211 */ /* 0x080fe200020f0eff */
[----:B------:R3:W-:Y:S01]  /*20aa0*/  STG.E.U8 desc[UR48][R32.64], R31 ;  /* 0x0000001f20007986 */ /* 0x0007e2000c101130 */
[C---:B------:R-:W-:Y:S02]  /*20ab0*/  PRMT R180, R87.reuse, 0x7772, RZ ;  /* 0x0000777257b47816 */ /* 0x040fe400000000ff */
[----:B------:R-:W-:Y:S01]  /*20ac0*/  PRMT R181, R87, 0x7773, RZ ;  /* 0x0000777357b57816 */ /* 0x000fe200000000ff */
[----:B------:R-:W-:Y:S01]  /*20ad0*/  STG.E.U8 desc[UR48][R34.64], R185 ;  /* 0x000000b922007986 */ /* 0x000fe2000c101130 */
[----:B------:R-:W0:Y:S01]  /*20ae0*/  LDC R48, c[0x0][0x278] ;  /* 0x00009e00ff307b82 */ /* 0x000e220000000800 */
[----:B---3--:R-:W-:-:S07]  /*20af0*/  LEA.HI.X.SX32 R31, R37, R127, 0x1, P6 ;  /* 0x0000007f251f7211 */ /* 0x008fce00030f0eff */
[----:B------:R-:W3:Y:S01]  /*20b00*/  LDC R50, c[0x0][0x278] ;  /* 0x00009e00ff327b82 */ /* 0x000ee20000000800 */
[-C--:B------:R-:W-:Y:S02]  /*20b10*/  LEA.HI.X.SX32 R37, R39, R127.reuse, 0x1, P5 ;  /* 0x0000007f27257211 */ /* 0x080fe400028f0eff */
[CC--:B------:R-:W-:Y:S01]  /*20b20*/  IADD3 R32, P4, R41.reuse, R126.reuse, RZ ;  /* 0x0000007e29207210 */ /* 0x0c0fe20007f9e0ff */
[----:B------:R-:W-:Y:S04]  /*20b30*/  STG.E.U8 desc[UR48][R30.64], R180 ;  /* 0x000000b41e007986 */ /* 0x000fe8000c101130 */
[----:B------:R1:W-:Y:S01]  /*20b40*/  STG.E.U8 desc[UR48][R36.64], R181 ;  /* 0x000000b524007986 */ /* 0x0003e2000c101130 */
[----:B------:R-:W-:Y:S01]  /*20b50*/  LEA.HI.X.SX32 R33, R41, R127, 0x1, P4 ;  /* 0x0000007f29217211 */ /* 0x000fe200020f0eff */
[----:B----4-:R-:W-:Y:S01]  /*20b60*/  IMAD R41, R42, 0x42, RZ ;  /* 0x000000422a297824 */ /* 0x010fe200078e02ff */
[----:B------:R-:W-:Y:S01]  /*20b70*/  PRMT R29, R20, 0x7770, RZ ;  /* 0x00007770141d7816 */ /* 0x000fe200000000ff */
[----:B--2---:R-:W-:Y:S01]  /*20b80*/  IMAD R39, R52, 0x41, RZ ;  /* 0x0000004134277824 */ /* 0x004fe200078e02ff */
[----:B------:R-:W2:Y:S08]  /*20b90*/  LDC R42, c[0x0][0x278] ;  /* 0x00009e00ff2a7b82 */ /* 0x000eb00000000800 */
[----:B-1----:R-:W1:Y:S01]  /*20ba0*/  LDC R36, c[0x0][0x278] ;  /* 0x00009e00ff247b82 */ /* 0x002e620000000800 */
[----:B------:R-:W-:Y:S01]  /*20bb0*/  IADD3 R28, P6, R39, R126, RZ ;  /* 0x0000007e271c7210 */ /* 0x000fe20007fde0ff */
[----:B------:R4:W-:Y:S01]  /*20bc0*/  STG.E.U8 desc[UR48][R32.64], R29 ;  /* 0x0000001d20007986 */ /* 0x0009e2000c101130 */
[----:B------:R-:W-:Y:S01]  /*20bd0*/  IMAD R37, R38, 0x45, RZ ;  /* 0x0000004526257824 */ /* 0x000fe200078e02ff */
[----:B------:R-:W-:-:S02]  /*20be0*/  PRMT R189, R20, 0x7771, RZ ;  /* 0x0000777114bd7816 */ /* 0x000fc400000000ff */
[----:B------:R-:W-:Y:S02]  /*20bf0*/  IADD3 R30, P5, R41, R126, RZ ;  /* 0x0000007e291e7210 */ /* 0x000fe40007fbe0ff */
[----:B------:R-:W3:Y:S01]  /*20c00*/  LDC R38, c[0x0][0x278] ;  /* 0x00009e00ff267b82 */ /* 0x000ee20000000800 */
[----:B------:R-:W-:Y:S01]  /*20c10*/  IMAD R49, R53, 0x43, RZ ;  /* 0x0000004335317824 */ /* 0x000fe200078e02ff */
[----:B----4-:R-:W-:Y:S01]  /*20c20*/  LEA.HI.X.SX32 R29, R39, R127, 0x1, P6 ;  /* 0x0000007f271d7211 */ /* 0x010fe200030f0eff */
[----:B0-----:R-:W-:-:S05]  /*20c30*/  IMAD R39, R40, 0x46, RZ ;  /* 0x0000004628277824 */ /* 0x001fca00078e02ff */
[----:B------:R-:W0:Y:S01]  /*20c40*/  LDC R51, c[0x0][0x278] ;  /* 0x00009e00ff337b82 */ /* 0x000e220000000800 */
[----:B------:R-:W-:Y:S01]  /*20c50*/  IMAD R35, R54, 0x44, RZ ;  /* 0x0000004436237824 */ /* 0x000fe200078e02ff */
[----:B------:R-:W-:Y:S01]  /*20c60*/  LEA.HI.X.SX32 R31, R41, R127, 0x1, P5 ;  /* 0x0000007f291f7211 */ /* 0x000fe200028f0eff */
[----:B------:R4:W-:Y:S05]  /*20c70*/  STG.E.U8 desc[UR48][R28.64], R189 ;  /* 0x000000bd1c007986 */ /* 0x0009ea000c101130 */
[----:B------:R-:W0:Y:S01]  /*20c80*/  LDC R40, c[0x0][0x278] ;  /* 0x00009e00ff287b82 */ /* 0x000e220000000800 */
[----:B------:R-:W-:Y:S02]  /*20c90*/  IADD3 R32, P4, R49, R126, RZ ;  /* 0x0000007e31207210 */ /* 0x000fe40007f9e0ff */
[----:B------:R-:W-:-:S02]  /*20ca0*/  PRMT R187, R21, 0x7770, RZ ;  /* 0x0000777015bb7816 */ /* 0x000fc400000000ff */
[-C--:B----4-:R-:W-:Y:S02]  /*20cb0*/  IADD3 R28, P5, R37, R126.reuse, RZ ;  /* 0x0000007e251c7210 */ /* 0x090fe40007fbe0ff */
[-C--:B------:R-:W-:Y:S02]  /*20cc0*/  IADD3 R34, P6, R35, R126.reuse, RZ ;  /* 0x0000007e23227210 */ /* 0x080fe40007fde0ff */
[-C--:B------:R-:W-:Y:S01]  /*20cd0*/  LEA.HI.X.SX32 R29, R37, R127.reuse, 0x1, P5 ;  /* 0x0000007f251d7211 */ /* 0x080fe200028f0eff */
[----:B-1----:R-:W-:Y:S01]  /*20ce0*/  IMAD R37, R36, 0x49, RZ ;  /* 0x0000004924257824 */ /* 0x002fe200078e02ff */
[----:B------:R-:W-:Y:S01]  /*20cf0*/  PRMT R188, R21, 0x7771, RZ ;  /* 0x0000777115bc7816 */ /* 0x000fe200000000ff */
[----:B------:R-:W1:Y:S01]  /*20d00*/  LDC R36, c[0x0][0x278] ;  /* 0x00009e00ff247b82 */ /* 0x000e620000000800 */
[-C--:B------:R-:W-:Y:S01]  /*20d10*/  LEA.HI.X.SX32 R33, R49, R127.reuse, 0x1, P4 ;  /* 0x0000007f31217211 */ /* 0x080fe200020f0eff */
[----:B------:R-:W-:Y:S01]  /*20d20*/  IMAD R41, R48, 0x47, RZ ;  /* 0x0000004730297824 */ /* 0x000fe200078e02ff */
[----:B------:R-:W-:Y:S01]  /*20d30*/  PRMT R186, R22, 0x7770, RZ ;  /* 0x0000777016ba7816 */ /* 0x000fe200000000ff */
[----:B------:R4:W-:Y:S01]  /*20d40*/  STG.E.U8 desc[UR48][R30.64], R187 ;  /* 0x000000bb1e007986 */ /* 0x0009e2000c101130 */
[----:B------:R-:W-:Y:S01]  /*20d50*/  LEA.HI.X.SX32 R35, R35, R127, 0x1, P6 ;  /* 0x0000007f23237211 */ /* 0x000fe200030f0eff */
[----:B--2---:R-:W-:Y:S01]  /*20d60*/  IMAD R49, R42, 0x48, RZ ;  /* 0x000000482a317824 */ /* 0x004fe200078e02ff */
[----:B------:R-:W-:Y:S01]  /*20d70*/  PRMT R190, R22, 0x7771, RZ ;  /* 0x0000777116be7816 */ /* 0x000fe200000000ff */
[----:B------:R2:W-:Y:S01]  /*20d80*/  STG.E.U8 desc[UR48][R32.64], R188 ;  /* 0x000000bc20007986 */ /* 0x0005e2000c101130 */
[----:B------:R-:W1:Y:S03]  /*20d90*/  LDC R42, c[0x0][0x278] ;  /* 0x00009e00ff2a7b82 */ /* 0x000e660000000800 */
[----:B------:R3:W-:Y:S01]  /*20da0*/  STG.E.U8 desc[UR48][R34.64], R186 ;  /* 0x000000ba22007986 */ /* 0x0007e2000c101130 */
[----:B----4-:R-:W-:-:S03]  /*20db0*/  IADD3 R30, P4, R39, R126, RZ ;  /* 0x0000007e271e7210 */ /* 0x010fc60007f9e0ff */
[----:B------:R4:W-:Y:S01]  /*20dc0*/  STG.E.U8 desc[UR48][R28.64], R190 ;  /* 0x000000be1c007986 */ /* 0x0009e2000c101130 */
[----:B------:R-:W-:Y:S01]  /*20dd0*/  PRMT R191, R23, 0x7770, RZ ;  /* 0x0000777017bf7816 */ /* 0x000fe200000000ff */
[----:B------:R-:W1:Y:S01]  /*20de0*/  LDC R48, c[0x0][0x278] ;  /* 0x00009e00ff307b82 */ /* 0x000e620000000800 */
[-C--:B--2---:R-:W-:Y:S02]  /*20df0*/  IADD3 R32, P6, R41, R126.reuse, RZ ;  /* 0x0000007e29207210 */ /* 0x084fe40007fde0ff */
[----:B------:R-:W-:Y:S02]  /*20e00*/  LEA.HI.X.SX32 R31, R39, R127, 0x1, P4 ;  /* 0x0000007f271f7211 */ /* 0x000fe400020f0eff */
[-C--:B---3--:R-:W-:Y:S02]  /*20e10*/  IADD3 R34, P5, R49, R126.reuse, RZ ;  /* 0x0000007e31227210 */ /* 0x088fe40007fbe0ff */
[----:B------:R-:W-:Y:S02]  /*20e20*/  PRMT R192, R23, 0x7771, RZ ;  /* 0x0000777117c07816 */ /* 0x000fe400000000ff */
[----:B----4-:R-:W-:-:S02]  /*20e30*/  IADD3 R28, P4, R37, R126, RZ ;  /* 0x0000007e251c7210 */ /* 0x010fc40007f9e0ff */
[-C--:B------:R-:W-:Y:S01]  /*20e40*/  LEA.HI.X.SX32 R33, R41, R127.reuse, 0x1, P6 ;  /* 0x0000007f29217211 */ /* 0x080fe200030f0eff */
[----:B------:R-:W-:Y:S01]  /*20e50*/  IMAD R39, R38, 0x4b, RZ ;  /* 0x0000004b26277824 */ /* 0x000fe200078e02ff */
[----:B------:R-:W-:Y:S01]  /*20e60*/  PRMT R193, R20, 0x7772, RZ ;  /* 0x0000777214c17816 */ /* 0x000fe200000000ff */
[----:B------:R-:W2:Y:S01]  /*20e70*/  LDC R38, c[0x0][0x278] ;  /* 0x00009e00ff267b82 */ /* 0x000ea20000000800 */
[-C--:B------:R-:W-:Y:S01]  /*20e80*/  LEA.HI.X.SX32 R35, R49, R127.reuse, 0x1, P5 ;  /* 0x0000007f31237211 */ /* 0x080fe200028f0eff */
[----:B0-----:R-:W-:Y:S01]  /*20e90*/  IMAD R49, R40, 0x4d, RZ ;  /* 0x0000004d28317824 */ /* 0x001fe200078e02ff */
[----:B------:R-:W-:Y:S02]  /*20ea0*/  PRMT R194, R20, 0x7773, RZ ;  /* 0x0000777314c27816 */ /* 0x000fe400000000ff */
[----:B------:R-:W-:Y:S01]  /*20eb0*/  LEA.HI.X.SX32 R29, R37, R127, 0x1, P4 ;  /* 0x0000007f251d7211 */ /* 0x000fe200020f0eff */
[----:B------:R-:W-:Y:S01]  /*20ec0*/  IMAD R37, R50, 0x4a, RZ ;  /* 0x0000004a32257824 */ /* 0x000fe200078e02ff */
[----:B------:R0:W-:Y:S01]  /*20ed0*/  STG.E.U8 desc[UR48][R30.64], R191 ;  /* 0x000000bf1e007986 */ /* 0x0001e2000c101130 */
[----:B------:R-:W3:Y:S01]  /*20ee0*/  LDC R40, c[0x0][0x278] ;  /* 0x00009e00ff287b82 */ /* 0x000ee20000000800 */
[----:B------:R-:W-:-:S02]  /*20ef0*/  IMAD R41, R51, 0x4c, RZ ;  /* 0x0000004c33297824 */ /* 0x000fc400078e02ff */
[----:B------:R4:W-:Y:S04]  /*20f00*/  STG.E.U8 desc[UR48][R32.64], R192 ;  /* 0x000000c020007986 */ /* 0x0009e8000c101130 */
[----:B------:R-:W-:Y:S01]  /*20f10*/  STG.E.U8 desc[UR48][R34.64], R193 ;  /* 0x000000c122007986 */ /* 0x000fe2000c101130 */
[----:B------:R-:W-:Y:S01]  /*20f20*/  PRMT R197, R21, 0x7772, RZ ;  /* 0x0000777215c57816 */ /* 0x000fe200000000ff */
[----:B------:R-:W3:Y:S02]  /*20f30*/  LDC R50, c[0x0][0x278] ;  /* 0x00009e00ff327b82 */ /* 0x000ee40000000800 */
[----:B------:R1:W-:Y:S01]  /*20f40*/  STG.E.U8 desc[UR48][R28.64], R194 ;  /* 0x000000c21c007986 */ /* 0x0003e2000c101130 */
[-C--:B0-----:R-:W-:Y:S02]  /*20f50*/  IADD3 R30, P5, R39, R126.reuse, RZ ;  /* 0x0000007e271e7210 */ /* 0x081fe40007fbe0ff */
[----:B----4-:R-:W-:-:S02]  /*20f60*/  IADD3 R32, P4, R41, R126, RZ ;  /* 0x0000007e29207210 */ /* 0x010fc40007f9e0ff */
[----:B------:R-:W-:Y:S01]  /*20f70*/  PRMT R198, R21, 0x7773, RZ ;  /* 0x0000777315c67816 */ /* 0x000fe200000000ff */
[----:B------:R-:W0:Y:S01]  /*20f80*/  LDC R51, c[0x0][0x278] ;  /* 0x00009e00ff337b82 */ /* 0x000e220000000800 */
[----:B-1----:R-:W-:-:S04]  /*20f90*/  IADD3 R28, P6, R37, R126, RZ ;  /* 0x0000007e251c7210 */ /* 0x002fc80007fde0ff */
[-C--:B------:R-:W-:Y:S01]  /*20fa0*/  LEA.HI.X.SX32 R29, R37, R127.reuse, 0x1, P6 ;  /* 0x0000007f251d7211 */ /* 0x080fe200030f0eff */
[----:B------:R-:W-:Y:S01]  /*20fb0*/  IMAD R37, R36, 0x4e, RZ ;  /* 0x0000004e24257824 */ /* 0x000fe200078e02ff */
[----:B------:R-:W-:Y:S01]  /*20fc0*/  IADD3 R34, P6, R49, R126, RZ ;  /* 0x0000007e31227210 */ /* 0x000fe20007fde0ff */
[----:B------:R-:W1:Y:S01]  /*20fd0*/  LDC R36, c[0x0][0x278] ;  /* 0x00009e00ff247b82 */ /* 0x000e620000000800 */
[-C--:B------:R-:W-:Y:S02]  /*20fe0*/  LEA.HI.X.SX32 R31, R39, R127.reuse, 0x1, P5 ;  /* 0x0000007f271f7211 */ /* 0x080fe400028f0eff */
[C---:B------:R-:W-:Y:S02]  /*20ff0*/  PRMT R195, R22.reuse, 0x7772, RZ ;  /* 0x0000777216c37816 */ /* 0x040fe400000000ff */
[----:B------:R-:W-:Y:S02]  /*21000*/  LEA.HI.X.SX32 R33, R41, R127, 0x1, P4 ;  /* 0x0000007f29217211 */ /* 0x000fe400020f0eff */
[----:B------:R-:W-:-:S02]  /*21010*/  PRMT R196, R22, 0x7773, RZ ;  /* 0x0000777316c47816 */ /* 0x000fc400000000ff */
[----:B------:R-:W-:Y:S01]  /*21020*/  LEA.HI.X.SX32 R35, R49, R127, 0x1, P6 ;  /* 0x0000007f31237211 */ /* 0x000fe200030f0eff */
[----:B------:R-:W-:Y:S01]  /*21030*/  STG.E.U8 desc[UR48][R28.64], R197 ;  /* 0x000000c51c007986 */ /* 0x000fe2000c101130 */
[----:B------:R-:W4:Y:S01]  /*21040*/  LDC R49, c[0x0][0x278] ;  /* 0x00009e00ff317b82 */ /* 0x000f220000000800 */
[----:B------:R-:W-:Y:S02]  /*21050*/  IMAD R39, R42, 0x4f, RZ ;  /* 0x0000004f2a277824 */ /* 0x000fe400078e02ff */
[----:B------:R-:W-:Y:S04]  /*21060*/  STG.E.U8 desc[UR48][R30.64], R198 ;  /* 0x000000c61e007986 */ /* 0x000fe8000c101130 */
[----:B------:R-:W-:Y:S01]  /*21070*/  STG.E.U8 desc[UR48][R32.64], R195 ;  /* 0x000000c320007986 */ /* 0x000fe2000c101130 */
[----:B------:R-:W0:Y:S03]  /*21080*/  LDC R42, c[0x0][0x278] ;  /* 0x00009e00ff2a7b82 */ /* 0x000e260000000800 */
[----:B------:R3:W-:Y:S01]  /*21090*/  STG.E.U8 desc[UR48][R34.64], R196 ;  /* 0x000000c422007986 */ /* 0x0007e2000c101130 */
[----:B--2---:R-:W-:Y:S01]  /*210a0*/  IMAD R41, R38, 0x51, RZ ;  /* 0x0000005126297824 */ /* 0x004fe200078e02ff */
[----:B------:R-:W-:-:S03]  /*210b0*/  PRMT R201, R23, 0x7772, RZ ;  /* 0x0000777217c97816 */ /* 0x000fc600000000ff */
[----:B------:R-:W2:Y:S01]  /*210c0*/  LDC R38, c[0x0][0x278] ;  /* 0x00009e00ff267b82 */ /* 0x000ea20000000800 */
[----:B---3--:R-:W-:-:S04]  /*210d0*/  IADD3 R34, P5, R37, R126, RZ ;  /* 0x0000007e25227210 */ /* 0x008fc80007fbe0ff */
[-C--:B------:R-:W-:Y:S01]  /*210e0*/  LEA.HI.X.SX32 R35, R37, R127.reuse, 0x1, P5 ;  /* 0x0000007f25237211 */ /* 0x080fe200028f0eff */
[----:B------:R-:W-:Y:S02]  /*210f0*/  IMAD R37, R40, 0x52, RZ ;  /* 0x0000005228257824 */ /* 0x000fe400078e02ff */
[----:B------:R-:W3:Y:S01]  /*21100*/  LDC R40, c[0x0][0x278] ;  /* 0x00009e00ff287b82 */ /* 0x000ee20000000800 */
[----:B------:R-:W-:Y:S01]  /*21110*/  IMAD R29, R48, 0x50, RZ ;  /* 0x00000050301d7824 */ /* 0x000fe200078e02ff */
[-C--:B------:R-:W-:Y:S01]  /*21120*/  IADD3 R32, P4, R39, R126.reuse, RZ ;  /* 0x0000007e27207210 */ /* 0x080fe20007f9e0ff */
[----:B------:R4:W-:Y:S01]  /*21130*/  STG.E.U8 desc[UR48][R34.64], R201 ;  /* 0x000000c922007986 */ /* 0x0009e2000c101130 */
[-C--:B------:R-:W-:Y:S02]  /*21140*/  IADD3 R28, P5, R41, R126.reuse, RZ ;  /* 0x0000007e291c7210 */ /* 0x080fe40007fbe0ff */
[----:B------:R-:W-:Y:S02]  /*21150*/  IADD3 R30, P6, R29, R126, RZ ;  /* 0x0000007e1d1e7210 */ /* 0x000fe40007fde0ff */
[----:B------:R-:W-:Y:S01]  /*21160*/  LEA.HI.X.SX32 R33, R39, R127, 0x1, P4 ;  /* 0x0000007f27217211 */ /* 0x000fe200020f0eff */
[----:B-1----:R-:W-:Y:S01]  /*21170*/  IMAD R39, R36, 0x54, RZ ;  /* 0x0000005424277824 */ /* 0x002fe200078e02ff */
[----:B------:R-:W-:Y:S01]  /*21180*/  PRMT R203, R23, 0x7773, RZ ;  /* 0x0000777317cb7816 */ /* 0x000fe200000000ff */
[----:B------:R-:W1:Y:S01]  /*21190*/  LDC R36, c[0x0][0x278] ;  /* 0x00009e00ff247b82 */ /* 0x000e620000000800 */
[----:B------:R-:W-:-:S02]  /*211a0*/  PRMT R200, R24, 0x7770, RZ ;  /* 0x0000777018c87816 */ /* 0x000fc400000000ff */
[----:B----4-:R-:W-:Y:S02]  /*211b0*/  IADD3 R34, P4, R37, R126, RZ ;  /* 0x0000007e25227210 */ /* 0x010fe40007f9e0ff */
[-C--:B------:R-:W-:Y:S02]  /*211c0*/  LEA.HI.X.SX32 R31, R29, R127.reuse, 0x1, P6 ;  /* 0x0000007f1d1f7211 */ /* 0x080fe400030f0eff */
[----:B------:R-:W-:Y:S01]  /*211d0*/  PRMT R202, R24, 0x7771, RZ ;  /* 0x0000777118ca7816 */ /* 0x000fe200000000ff */
[----:B------:R-:W4:Y:S01]  /*211e0*/  LDC R48, c[0x0][0x278] ;  /* 0x00009e00ff307b82 */ /* 0x000f220000000800 */
[-C--:B------:R-:W-:Y:S02]  /*211f0*/  LEA.HI.X.SX32 R29, R41, R127.reuse, 0x1, P5 ;  /* 0x0000007f291d7211 */ /* 0x080fe400028f0eff */
[----:B------:R-:W-:Y:S01]  /*21200*/  LEA.HI.X.SX32 R35, R37, R127, 0x1, P4 ;  /* 0x0000007f25237211 */ /* 0x000fe200020f0eff */
[----:B------:R-:W-:Y:S01]  /*21210*/  IMAD R37, R49, 0x53, RZ ;  /* 0x0000005331257824 */ /* 0x000fe200078e02ff */
[----:B------:R-:W-:Y:S01]  /*21220*/  STG.E.U8 desc[UR48][R32.64], R203 ;  /* 0x000000cb20007986 */ /* 0x000fe2000c101130 */
[----:B0-----:R-:W-:-:S02]  /*21230*/  IMAD R49, R42, 0x56, RZ ;  /* 0x000000562a317824 */ /* 0x001fc400078e02ff */
[----:B------:R-:W0:Y:S01]  /*21240*/  LDC R42, c[0x0][0x278] ;  /* 0x00009e00ff2a7b82 */ /* 0x000e220000000800 */
[----:B------:R2:W-:Y:S04]  /*21250*/  STG.E.U8 desc[UR48][R30.64], R200 ;  /* 0x000000c81e007986 */ /* 0x0005e8000c101130 */
[----:B------:R3:W-:Y:S01]  /*21260*/  STG.E.U8 desc[UR48][R28.64], R202 ;  /* 0x000000ca1c007986 */ /* 0x0007e2000c101130 */
[----:B------:R-:W-:Y:S01]  /*21270*/  PRMT R199, R25, 0x7770, RZ ;  /* 0x0000777019c77816 */ /* 0x000fe200000000ff */
[----:B------:R-:W-:Y:S02]  /*21280*/  IMAD R41, R50, 0x55, RZ ;  /* 0x0000005532297824 */ /* 0x000fe400078e02ff */
[----:B------:R-:W0:Y:S01]  /*21290*/  LDC R50, c[0x0][0x278] ;  /* 0x00009e00ff327b82 */ /* 0x000e220000000800 */
[----:B--2---:R-:W-:-:S02]  /*212a0*/  IADD3 R30, P5, R39, R126, RZ ;  /* 0x0000007e271e7210 */ /* 0x004fc40007fbe0ff */
[-C--:B---3--:R-:W-:Y:S02]  /*212b0*/  IADD3 R28, P6, R37, R126.reuse, RZ ;  /* 0x0000007e251c7210 */ /* 0x088fe40007fde0ff */
[-C--:B------:R-:W-:Y:S02]  /*212c0*/  LEA.HI.X.SX32 R31, R39, R127.reuse, 0x1, P5 ;  /* 0x0000007f271f7211 */ /* 0x080fe400028f0eff */
[----:B------:R-:W-:Y:S01]  /*212d0*/  LEA.HI.X.SX32 R29, R37, R127, 0x1, P6 ;  /* 0x0000007f251d7211 */ /* 0x000fe200030f0eff */
[----:B------:R-:W-:Y:S02]  /*212e0*/  IMAD R37, R38, 0x57, RZ ;  /* 0x0000005726257824 */ /* 0x000fe400078e02ff */
[----:B------:R-:W2:Y:S01]  /*212f0*/  LDC R38, c[0x0][0x278] ;  /* 0x00009e00ff267b82 */ /* 0x000ea20000000800 */
[----:B------:R-:W-:Y:S01]  /*21300*/  IMAD R39, R40, 0x58, RZ ;  /* 0x0000005828277824 */ /* 0x000fe200078e02ff */
[----:B------:R-:W-:Y:S01]  /*21310*/  PRMT R207, R25, 0x7771, RZ ;  /* 0x0000777119cf7816 */ /* 0x000fe200000000ff */
[----:B------:R3:W-:Y:S05]  /*21320*/  STG.E.U8 desc[UR48][R34.64], R199 ;  /* 0x000000c722007986 */ /* 0x0007ea000c101130 */
[----:B------:R-:W2:Y:S01]  /*21330*/  LDC R40, c[0x0][0x278] ;  /* 0x00009e00ff287b82 */ /* 0x000ea20000000800 */
[----:B------:R-:W-:Y:S01]  /*21340*/  IADD3 R32, P4, R41, R126, RZ ;  /* 0x0000007e29207210 */ /* 0x000fe20007f9e0ff */
[----:B------:R4:W-:Y:S01]  /*21350*/  STG.E.U8 desc[UR48][R28.64], R207 ;  /* 0x000000cf1c007986 */ /* 0x0009e2000c101130 */
[----:B------:R-:W-:-:S02]  /*21360*/  PRMT R205, R26, 0x7770, RZ ;  /* 0x000077701acd7816 */ /* 0x000fc400000000ff */
[----:B---3--:R-:W-:-:S04]  /*21370*/  IADD3 R34, P6, R49, R126, RZ ;  /* 0x0000007e31227210 */ /* 0x008fc80007fde0ff */
[-C--:B------:R-:W-:Y:S01]  /*21380*/  LEA.HI.X.SX32 R35, R49, R127.reuse, 0x1, P6 ;  /* 0x0000007f31237211 */ /* 0x080fe200030f0eff */
[----:B-1----:R-:W-:Y:S01]  /*21390*/  IMAD R49, R36, 0x5a, RZ ;  /* 0x0000005a24317824 */ /* 0x002fe200078e02ff */
[-C--:B----4-:R-:W-:Y:S01]  /*213a0*/  IADD3 R28, P5, R37, R126.reuse, RZ ;  /* 0x0000007e251c7210 */ /* 0x090fe20007fbe0ff */
[----:B------:R-:W1:Y:S01]  /*213b0*/  LDC R36, c[0x0][0x278] ;  /* 0x00009e00ff247b82 */ /* 0x000e620000000800 */
[----:B------:R-:W-:Y:S02]  /*213c0*/  PRMT R206, R26, 0x7771, RZ ;  /* 0x000077711ace7816 */ /* 0x000fe400000000ff */
[-C--:B------:R-:W-:Y:S01]  /*213d0*/  LEA.HI.X.SX32 R33, R41, R127.reuse, 0x1, P4 ;  /* 0x0000007f29217211 */ /* 0x080fe200020f0eff */
[----:B------:R-:W-:Y:S01]  /*213e0*/  IMAD R41, R48, 0x59, RZ ;  /* 0x0000005930297824 */ /* 0x000fe200078e02ff */
[C---:B------:R-:W-:Y:S01]  /*213f0*/  PRMT R204, R27.reuse, 0x7770, RZ ;  /* 0x000077701bcc7816 */ /* 0x040fe200000000ff */
[----:B------:R3:W-:Y:S01]  /*21400*/  STG.E.U8 desc[UR48][R30.64], R205 ;  /* 0x000000cd1e007986 */ /* 0x0007e2000c101130 */
[----:B------:R-:W-:Y:S01]  /*21410*/  PRMT R208, R27, 0x7771, RZ ;  /* 0x000077711bd07816 */ /* 0x000fe200000000ff */
[----:B------:R-:W4:Y:S01]  /*21420*/  LDC R48, c[0x0][0x278] ;  /* 0x00009e00ff307b82 */ /* 0x000f220000000800 */
[----:B------:R-:W-:Y:S01]  /*21430*/  LEA.HI.X.SX32 R29, R37, R127, 0x1, P5 ;  /* 0x0000007f251d7211 */ /* 0x000fe200028f0eff */
[----:B0-----:R-:W-:Y:S01]  /*21440*/  IMAD R37, R42, 0x5b, RZ ;  /* 0x0000005b2a257824 */ /* 0x001fe200078e02ff */
[----:B------:R0:W-:Y:S05]  /*21450*/  STG.E.U8 desc[UR48][R32.64], R206 ;  /* 0x000000ce20007986 */ /* 0x0001ea000c101130 */
[----:B------:R-:W4:Y:S01]  /*21460*/  LDC R42, c[0x0][0x278] ;  /* 0x00009e00ff2a7b82 */ /* 0x000f220000000800 */
[----:B---3--:R-:W-:Y:S01]  /*21470*/  IADD3 R30, P4, R39, R126, RZ ;  /* 0x0000007e271e7210 */ /* 0x008fe20007f9e0ff */
[----:B------:R3:W-:Y:S01]  /*21480*/  STG.E.U8 desc[UR48][R34.64], R204 ;  /* 0x000000cc22007986 */ /* 0x0007e2000c101130 */
[----:B------:R-:W-:-:S02]  /*21490*/  PRMT R211, R24, 0x7772, RZ ;  /* 0x0000777218d37816 */ /* 0x000fc400000000ff */
[-C--:B------:R-:W-:Y:S01]  /*214a0*/  LEA.HI.X.SX32 R31, R39, R127.reuse, 0x1, P4 ;  /* 0x0000007f271f7211 */ /* 0x080fe200020f0eff */
[----:B------:R3:W-:Y:S01]  /*214b0*/  STG.E.U8 desc[UR48][R28.64], R208 ;  /* 0x000000d01c007986 */ /* 0x0007e2000c101130 */
[CC--:B0-----:R-:W-:Y:S01]  /*214c0*/  IADD3 R32, P6, R41.reuse, R126.reuse, RZ ;  /* 0x0000007e29207210 */ /* 0x0c1fe20007fde0ff */
[----:B--2---:R-:W-:Y:S01]  /*214d0*/  IMAD R39, R38, 0x5d, RZ ;  /* 0x0000005d26277824 */ /* 0x004fe200078e02ff */
[----:B------:R-:W-:Y:S01]  /*214e0*/  PRMT R212, R24, 0x7773, RZ ;  /* 0x0000777318d47816 */ /* 0x000fe200000000ff */
[----:B------:R-:W0:Y:S01]  /*214f0*/  LDC R38, c[0x0][0x278] ;  /* 0x00009e00ff267b82 */ /* 0x000e220000000800 */
[----:B------:R-:W-:Y:S02]  /*21500*/  LEA.HI.X.SX32 R33, R41, R127, 0x1, P6 ;  /* 0x0000007f29217211 */ /* 0x000fe400030f0eff */
[-C--:B---3--:R-:W-:Y:S02]  /*21510*/  IADD3 R34, P5, R49, R126.reuse, RZ ;  /* 0x0000007e31227210 */ /* 0x088fe40007fbe0ff */
[----:B------:R-:W-:-:S02]  /*21520*/  IADD3 R28, P4, R37, R126, RZ ;  /* 0x0000007e251c7210 */ /* 0x000fc40007f9e0ff */
[----:B------:R-:W-:Y:S02]  /*21530*/  PRMT R209, R25, 0x7772, RZ ;  /* 0x0000777219d17816 */ /* 0x000fe400000000ff */
[-C--:B------:R-:W-:Y:S01]  /*21540*/  LEA.HI.X.SX32 R35, R49, R127.reuse, 0x1, P5 ;  /* 0x0000007f31237211 */ /* 0x080fe200028f0eff */
[----:B------:R-:W-:Y:S01]  /*21550*/  IMAD R49, R40, 0x5f, RZ ;  /* 0x0000005f28317824 */ /* 0x000fe200078e02ff */
[----:B------:R-:W-:Y:S01]  /*21560*/  PRMT R210, R25, 0x7773, RZ ;  /* 0x0000777319d27816 */ /* 0x000fe200000000ff */
[----:B------:R-:W2:Y:S01]  /*21570*/  LDC R40, c[0x0][0x278] ;  /* 0x00009e00ff287b82 */ /* 0x000ea20000000800 */
[----:B------:R-:W-:Y:S01]  /*21580*/  LEA.HI.X.SX32 R29, R37, R127, 0x1, P4 ;  /* 0x0000007f251d7211 */ /* 0x000fe200020f0eff */
[----:B------:R-:W-:Y:S01]  /*21590*/  IMAD R37, R50, 0x5c, RZ ;  /* 0x0000005c32257824 */ /* 0x000fe200078e02ff */
[----:B------:R3:W-:Y:S04]  /*215a0*/  STG.E.U8 desc[UR48][R30.64], R211 ;  /* 0x000000d31e007986 */ /* 0x0007e8000c101130 */
[----:B------:R-:W-:Y:S01]  /*215b0*/  STG.E.U8 desc[UR48][R32.64], R212 ;  /* 0x000000d420007986 */ /* 0x000fe2000c101130 */
[----:B------:R-:W-:Y:S01]  /*215c0*/  PRMT R215, R26, 0x7772, RZ ;  /* 0x000077721ad77816 */ /* 0x000fe200000000ff */
[----:B------:R-:W2:Y:S02]  /*215d0*/  LDC R50, c[0x0][0x278] ;  /* 0x00009e00ff327b82 */ /* 0x000ea40000000800 */
[----:B------:R-:W-:Y:S04]  /*215e0*/  STG.E.U8 desc[UR48][R34.64], R209 ;  /* 0x000000d122007986 */ /* 0x000fe8000c101130 */
[----:B------:R1:W-:Y:S01]  /*215f0*/  STG.E.U8 desc[UR48][R28.64], R210 ;  /* 0x000000d21c007986 */ /* 0x0003e2000c101130 */
[----:B---3--:R-:W-:-:S02]  /*21600*/  IADD3 R30, P5, R39, R126, RZ ;  /* 0x0000007e271e7210 */ /* 0x008fc40007fbe0ff */
[----:B-1----:R-:W-:-:S04]  /*21610*/  IADD3 R28, P6, R37, R126, RZ ;  /* 0x0000007e251c7210 */ /* 0x002fc80007fde0ff */
[-C--:B------:R-:W-:Y:S01]  /*21620*/  LEA.HI.X.SX32 R29, R37, R127.reuse, 0x1, P6 ;  /* 0x0000007f251d7211 */ /* 0x080fe200030f0eff */
[----:B------:R-:W-:Y:S02]  /*21630*/  IMAD R37, R36, 0x60, RZ ;  /* 0x0000006024257824 */ /* 0x000fe400078e02ff */
[----:B------:R-:W1:Y:S01]  /*21640*/  LDC R36, c[0x0][0x278] ;  /* 0x00009e00ff247b82 */ /* 0x000e620000000800 */
[----:B------:R-:W-:Y:S01]  /*21650*/  LEA.HI.X.SX32 R31, R39, R127, 0x1, P5 ;  /* 0x0000007f271f7211 */ /* 0x000fe200028f0eff */
[----:B----4-:R-:W-:Y:S02]  /*21660*/  IMAD R39, R42, 0x61, RZ ;  /* 0x000000612a277824 */ /* 0x010fe400078e02ff */
[----:B------:R-:W-:Y:S01]  /*21670*/  IMAD R41, R51, 0x5e, RZ ;  /* 0x0000005e33297824 */ /* 0x000fe200078e02ff */
[-C--:B------:R-:W-:Y:S01]  /*21680*/  IADD3 R34, P6, R49, R126.reuse, RZ ;  /* 0x0000007e31227210 */ /* 0x080fe20007fde0ff */
[----:B------:R3:W-:Y:S02]  /*21690*/  STG.E.U8 desc[UR48][R28.64], R215 ;  /* 0x000000d71c007986 */ /* 0x0007e4000c101130 */
[----:B------:R-:W4:Y:S01]  /*216a0*/  LDC R42, c[0x0][0x278] ;  /* 0x00009e00ff2a7b82 */ /* 0x000f220000000800 */
[----:B------:R-:W-:-:S02]  /*216b0*/  IADD3 R32, P4, R41, R126, RZ ;  /* 0x0000007e29207210 */ /* 0x000fc40007f9e0ff */
[----:B------:R-:W-:Y:S02]  /*216c0*/  PRMT R216, R26, 0x7773, RZ ;  /* 0x000077731ad87816 */ /* 0x000fe400000000ff */
[-C--:B------:R-:W-:Y:S01]  /*216d0*/  LEA.HI.X.SX32 R35, R49, R127.reuse, 0x1, P6 ;  /* 0x0000007f31237211 */ /* 0x080fe200030f0eff */
[----:B0-----:R-:W-:Y:S01]  /*216e0*/  IMAD R49, R38, 0x63, RZ ;  /* 0x0000006326317824 */ /* 0x001fe200078e02ff */
[----:B------:R-:W-:Y:S01]  /*216f0*/  PRMT R213, R27, 0x7772, RZ ;  /* 0x000077721bd57816 */ /* 0x000fe200000000ff */
[----:B------:R-:W0:Y:S01]  /*21700*/  LDC R38, c[0x0][0x278] ;  /* 0x00009e00ff267b82 */ /* 0x000e220000000800 */
[-C--:B---3--:R-:W-:Y:S02]  /*21710*/  IADD3 R28, P5, R37, R126.reuse, RZ ;  /* 0x0000007e251c7210 */ /* 0x088fe40007fbe0ff */
[-C--:B------:R-:W-:Y:S02]  /*21720*/  LEA.HI.X.SX32 R33, R41, R127.reuse, 0x1, P4 ;  /* 0x0000007f29217211 */ /* 0x080fe400020f0eff */
[----:B------:R-:W-:Y:S01]  /*21730*/  LEA.HI.X.SX32 R29, R37, R127, 0x1, P5 ;  /* 0x0000007f251d7211 */ /* 0x000fe200028f0eff */
[----:B--2---:R-:W-:Y:S01]  /*21740*/  IMAD R37, R40, 0x64, RZ ;  /* 0x0000006428257824 */ /* 0x004fe200078e02ff */
[----:B------:R-:W-:Y:S01]  /*21750*/  PRMT R214, R27, 0x7773, RZ ;  /* 0x000077731bd67816 */ /* 0x000fe200000000ff */
[----:B------:R-:W2:Y:S01]  /*21760*/  LDC R40, c[0x0][0x278] ;  /* 0x00009e00ff287b82 */ /* 0x000ea20000000800 */
[----:B------:R-:W-:Y:S01]  /*21770*/  IMAD R41, R48, 0x62, RZ ;  /* 0x0000006230297824 */ /* 0x000fe200078e02ff */
[----:B------:R-:W-:Y:S01]  /*21780*/  PRMT R217, R16, 0x7770, RZ ;  /* 0x0000777010d97816 */ /* 0x000fe200000000ff */
[----:B------:R3:W-:Y:S04]  /*21790*/  STG.E.U8 desc[UR48][R30.64], R216 ;  /* 0x000000d81e007986 */ /* 0x0007e8000c101130 */
[----:B------:R1:W-:Y:S01]  /*217a0*/  STG.E.U8 desc[UR48][R32.64], R213 ;  /* 0x000000d520007986 */ /* 0x0003e2000c101130 */
[----:B------:R-:W0:Y:S03]  /*217b0*/  LDC R51, c[0x0][0x278] ;  /* 0x00009e00ff337b82 */ /* 0x000e260000000800 */
[----:B------:R1:W-:Y:S01]  /*217c0*/  STG.E.U8 desc[UR48][R34.64], R214 ;  /* 0x000000d622007986 */ /* 0x0003e2000c101130 */
[----:B---3--:R-:W-:-:S03]  /*217d0*/  IADD3 R30, P4, R39, R126, RZ ;  /* 0x0000007e271e7210 */ /* 0x008fc60007f9e0ff */
[----:B------:R3:W-:Y:S01]  /*217e0*/  STG.E.U8 desc[UR48][R28.64], R217 ;  /* 0x000000d91c007986 */ /* 0x0007e2000c101130 */
[----:B------:R-:W-:Y:S01]  /*217f0*/  PRMT R221, R16, 0x7771, RZ ;  /* 0x0000777110dd7816 */ /* 0x000fe200000000ff */
[----:B------:R-:W0:Y:S01]  /*21800*/  LDC R48, c[0x0][0x278] ;  /* 0x00009e00ff307b82 */ /* 0x000e220000000800 */
[-C--:B-1----:R-:W-:Y:S02]  /*21810*/  IADD3 R32, P6, R41, R126.reuse, RZ ;  /* 0x0000007e29207210 */ /* 0x082fe40007fde0ff */
[----:B------:R-:W-:Y:S02]  /*21820*/  LEA.HI.X.SX32 R31, R39, R127, 0x1, P4 ;  /* 0x0000007f271f7211 */ /* 0x000fe400020f0eff */
[-C--:B------:R-:W-:Y:S01]  /*21830*/  IADD3 R34, P5, R49, R126.reuse, RZ ;  /* 0x0000007e31227210 */ /* 0x080fe20007fbe0ff */
[----:B------:R-:W-:Y:S01]  /*21840*/  IMAD R39, R36, 0x66, RZ ;  /* 0x0000006624277824 */ /* 0x000fe200078e02ff */
[----:B------:R-:W-:Y:S01]  /*21850*/  PRMT R219, R17, 0x7770, RZ ;  /* 0x0000777011db7816 */ /* 0x000fe200000000ff */
[----:B------:R-:W1:Y:S01]  /*21860*/  LDC R36, c[0x0][0x278] ;  /* 0x00009e00ff247b82 */ /* 0x000e620000000800 */
[----:B---3--:R-:W-:-:S02]  /*21870*/  IADD3 R28, P4, R37, R126, RZ ;  /* 0x0000007e251c7210 */ /* 0x008fc40007f9e0ff */
[-C--:B------:R-:W-:Y:S02]  /*21880*/  LEA.HI.X.SX32 R33, R41, R127.reuse, 0x1, P6 ;  /* 0x0000007f29217211 */ /* 0x080fe400030f0eff */
[----:B------:R-:W-:Y:S02]  /*21890*/  PRMT R220, R17, 0x7771, RZ ;  /* 0x0000777111dc7816 */ /* 0x000fe400000000ff */
[-C--:B------:R-:W-:Y:S02]  /*218a0*/  LEA.HI.X.SX32 R35, R49, R127.reuse, 0x1, P5 ;  /* 0x0000007f31237211 */ /* 0x080fe400028f0eff */
[----:B------:R-:W-:Y:S02]  /*218b0*/  PRMT R218, R18, 0x7770, RZ ;  /* 0x0000777012da7816 */ /* 0x000fe400000000ff */
[----:B------:R-:W-:Y:S01]  /*218c0*/  LEA.HI.X.SX32 R29, R37, R127, 0x1, P4 ;  /* 0x0000007f251d7211 */ /* 0x000fe200020f0eff */
[----:B------:R-:W-:Y:S01]  /*218d0*/  IMAD R37, R50, 0x65, RZ ;  /* 0x0000006532257824 */ /* 0x000fe200078e02ff */
[----:B------:R3:W-:Y:S01]  /*218e0*/  STG.E.U8 desc[UR48][R30.64], R221 ;  /* 0x000000dd1e007986 */ /* 0x0007e2000c101130 */
[----:B----4-:R-:W-:Y:S01]  /*218f0*/  IMAD R49, R42, 0x68, RZ ;  /* 0x000000682a317824 */ /* 0x010fe200078e02ff */
[----:B------:R-:W4:Y:S02]  /*21900*/  LDC R50, c[0x0][0x278] ;  /* 0x00009e00ff327b82 */ /* 0x000f240000000800 */
[----:B------:R-:W-:Y:S04]  /*21910*/  STG.E.U8 desc[UR48][R32.64], R219 ;  /* 0x000000db20007986 */ /* 0x000fe8000c101130 */
[----:B------:R-:W-:Y:S02]  /*21920*/  STG.E.U8 desc[UR48][R34.64], R220 ;  /* 0x000000dc22007986 */ /* 0x000fe4000c101130 */
[----:B------:R-:W4:Y:S02]  /*21930*/  LDC R42, c[0x0][0x278] ;  /* 0x00009e00ff2a7b82 */ /* 0x000f240000000800 */
[----:B------:R0:W-:Y:S01]  /*21940*/  STG.E.U8 desc[UR48][R28.64], R218 ;  /* 0x000000da1c007986 */ /* 0x0001e2000c101130 */
[----:B---3--:R-:W-:-:S04]  /*21950*/  IADD3 R30, P5, R39, R126, RZ ;  /* 0x0000007e271e7210 */ /* 0x008fc80007fbe0ff */
[----:B------:R-:W-:Y:S01]  /*21960*/  LEA.HI.X.SX32 R31, R39, R127, 0x1, P5 ;  /* 0x0000007f271f7211 */ /* 0x000fe200028f0eff */
[----:B--2---:R-:W-:Y:S02]  /*21970*/  IMAD R39, R40, 0x6a, RZ ;  /* 0x0000006a28277824 */ /* 0x004fe400078e02ff */
[----:B------:R-:W2:Y:S01]  /*21980*/  LDC R40, c[0x0][0x278] ;  /* 0x00009e00ff287b82 */ /* 0x000ea20000000800 */
[----:B0-----:R-:W-:-:S04]  /*21990*/  IADD3 R28, P6, R37, R126, RZ ;  /* 0x0000007e251c7210 */ /* 0x001fc80007fde0ff */
[-C--:B------:R-:W-:Y:S01]  /*219a0*/  LEA.HI.X.SX32 R29, R37, R127.reuse, 0x1, P6 ;  /* 0x0000007f251d7211 */ /* 0x080fe200030f0eff */
[----:B------:R-:W-:Y:S02]  /*219b0*/  IMAD R37, R38, 0x69, RZ ;  /* 0x0000006926257824 */ /* 0x000fe400078e02ff */
[----:B------:R-:W0:Y:S01]  /*219c0*/  LDC R38, c[0x0][0x278] ;  /* 0x00009e00ff267b82 */ /* 0x000e220000000800 */
[----:B------:R-:W-:Y:S01]  /*219d0*/  IMAD R41, R51, 0x67, RZ ;  /* 0x0000006733297824 */ /* 0x000fe200078e02ff */
[----:B------:R-:W-:Y:S02]  /*219e0*/  PRMT R224, R18, 0x7771, RZ ;  /* 0x0000777112e07816 */ /* 0x000fe400000000ff */
[-C--:B------:R-:W-:Y:S02]  /*219f0*/  IADD3 R34, P6, R49, R126.reuse, RZ ;  /* 0x0000007e31227210 */ /* 0x080fe40007fde0ff */
[----:B------:R-:W-:Y:S01]  /*21a00*/  IADD3 R32, P4, R41, R126, RZ ;  /* 0x0000007e29207210 */ /* 0x000fe20007f9e0ff */
[----:B------:R3:W-:Y:S01]  /*21a10*/  STG.E.U8 desc[UR48][R28.64], R224 ;  /* 0x000000e01c007986 */ /* 0x0007e2000c101130 */
[----:B------:R-:W-:Y:S01]  /*21a20*/  PRMT R222, R19, 0x7770, RZ ;  /* 0x0000777013de7816 */ /* 0x000fe200000000ff */
[----:B------:R-:W2:Y:S01]  /*21a30*/  LDC R51, c[0x0][0x278] ;  /* 0x00009e00ff337b82 */ /* 0x000ea20000000800 */
[----:B------:R-:W-:Y:S01]  /*21a40*/  LEA.HI.X.SX32 R35, R49, R127, 0x1, P6 ;  /* 0x0000007f31237211 */ /* 0x000fe200030f0eff */
[----:B-1----:R-:W-:Y:S01]  /*21a50*/  IMAD R49, R36, 0x6c, RZ ;  /* 0x0000006c24317824 */ /* 0x002fe200078e02ff */
[----:B------:R-:W-:-:S02]  /*21a60*/  PRMT R223, R19, 0x7771, RZ ;  /* 0x0000777113df7816 */ /* 0x000fc400000000ff */
[-C--:B------:R-:W-:Y:S01]  /*21a70*/  LEA.HI.X.SX32 R33, R41, R127.reuse, 0x1, P4 ;  /* 0x0000007f29217211 */ /* 0x080fe200020f0eff */
[----:B------:R-:W-:Y:S02]  /*21a80*/  IMAD R41, R48, 0x6b, RZ ;  /* 0x0000006b30297824 */ /* 0x000fe400078e02ff */
[----:B------:R-:W1:Y:S01]  /*21a90*/  LDC R36, c[0x0][0x278] ;  /* 0x00009e00ff247b82 */ /* 0x000e620000000800 */
[CC--:B---3--:R-:W-:Y:S01]  /*21aa0*/  IADD3 R28, P5, R37.reuse, R126.reuse, RZ ;  /* 0x0000007e251c7210 */ /* 0x0c8fe20007fbe0ff */
[----:B------:R3:W-:Y:S01]  /*21ab0*/  STG.E.U8 desc[UR48][R30.64], R222 ;  /* 0x000000de1e007986 */ /* 0x0007e2000c101130 */
[C---:B------:R-:W-:Y:S02]  /*21ac0*/  PRMT R225, R16.reuse, 0x7772, RZ ;  /* 0x0000777210e17816 */ /* 0x040fe400000000ff */
[----:B------:R-:W-:Y:S02]  /*21ad0*/  PRMT R226, R16, 0x7773, RZ ;  /* 0x0000777310e27816 */ /* 0x000fe400000000ff */
[-C--:B------:R-:W-:Y:S01]  /*21ae0*/  LEA.HI.X.SX32 R29, R37, R127.reuse, 0x1, P5 ;  /* 0x0000007f251d7211 */ /* 0x080fe200028f0eff */
[----:B----4-:R-:W-:Y:S01]  /*21af0*/  IMAD R37, R42, 0x6d, RZ ;  /* 0x0000006d2a257824 */ /* 0x010fe200078e02ff */
[----:B------:R4:W-:Y:S01]  /*21b00*/  STG.E.U8 desc[UR48][R32.64], R223 ;  /* 0x000000df20007986 */ /* 0x0009e2000c101130 */
[----:B------:R-:W-:Y:S01]  /*21b10*/  PRMT R229, R17, 0x7772, RZ ;  /* 0x0000777211e57816 */ /* 0x000fe200000000ff */
[----:B------:R-:W1:Y:S01]  /*21b20*/  LDC R42, c[0x0][0x278] ;  /* 0x00009e00ff2a7b82 */ /* 0x000e620000000800 */
[CC--:B---3--:R-:W-:Y:S01]  /*21b30*/  IADD3 R30, P4, R39.reuse, R126.reuse, RZ ;  /* 0x0000007e271e7210 */ /* 0x0c8fe20007f9e0ff */
[----:B------:R3:W-:Y:S03]  /*21b40*/  STG.E.U8 desc[UR48][R34.64], R225 ;  /* 0x000000e122007986 */ /* 0x0007e6000c101130 */
[----:B------:R-:W-:Y:S01]  /*21b50*/  LEA.HI.X.SX32 R31, R39, R127, 0x1, P4 ;  /* 0x0000007f271f7211 */ /* 0x000fe200020f0eff */
[----:B------:R3:W-:Y:S01]  /*21b60*/  STG.E.U8 desc[UR48][R28.64], R226 ;  /* 0x000000e21c007986 */ /* 0x0007e2000c101130 */
[----:B------:R-:W-:Y:S01]  /*21b70*/  PRMT R230, R17, 0x7773, RZ ;  /* 0x0000777311e67816 */ /* 0x000fe200000000ff */
[----:B------:R-:W1:Y:S01]  /*21b80*/  LDC R48, c[0x0][0x278] ;  /* 0x00009e00ff307b82 */ /* 0x000e620000000800 */
[-C--:B----4-:R-:W-:Y:S01]  /*21b90*/  IADD3 R32, P6, R41, R126.reuse, RZ ;  /* 0x0000007e29207210 */ /* 0x090fe20007fde0ff */
[----:B0-----:R-:W-:Y:S01]  /*21ba0*/  IMAD R39, R38, 0x6f, RZ ;  /* 0x0000006f26277824 */ /* 0x001fe200078e02ff */
[----:B---3--:R-:W-:-:S02]  /*21bb0*/  IADD3 R34, P5, R49, R126, RZ ;  /* 0x0000007e31227210 */ /* 0x008fc40007fbe0ff */
[----:B------:R-:W-:-:S03]  /*21bc0*/  LEA.HI.X.SX32 R33, R41, R127, 0x1, P6 ;  /* 0x0000007f29217211 */ /* 0x000fc600030f0eff */
[----:B------:R-:W0:Y:S01]  /*21bd0*/  LDC R38, c[0x0][0x278] ;  /* 0x00009e00ff267b82 */ /* 0x000e220000000800 */
[-C--:B------:R-:W-:Y:S02]  /*21be0*/  IADD3 R28, P4, R37, R126.reuse, RZ ;  /* 0x0000007e251c7210 */ /* 0x080fe40007f9e0ff */
[----:B------:R-:W-:Y:S02]  /*21bf0*/  PRMT R227, R18, 0x7772, RZ ;  /* 0x0000777212e37816 */ /* 0x000fe400000000ff */
[-C--:B------:R-:W-:Y:S01]  /*21c00*/  LEA.HI.X.SX32 R35, R49, R127.reuse, 0x1, P5 ;  /* 0x0000007f31237211 */ /* 0x080fe200028f0eff */
[----:B--2---:R-:W-:Y:S01]  /*21c10*/  IMAD R49, R40, 0x71, RZ ;  /* 0x0000007128317824 */ /* 0x004fe200078e02ff */
[----:B------:R-:W-:Y:S01]  /*21c20*/  PRMT R228, R18, 0x7773, RZ ;  /* 0x0000777312e47816 */ /* 0x000fe200000000ff */
[----:B------:R-:W2:Y:S01]  /*21c30*/  LDC R40, c[0x0][0x278] ;  /* 0x00009e00ff287b82 */ /* 0x000ea20000000800 */
[----:B------:R-:W-:Y:S01]  /*21c40*/  LEA.HI.X.SX32 R29, R37, R127, 0x1, P4 ;  /* 0x0000007f251d7211 */ /* 0x000fe200020f0eff */
[----:B------:R-:W-:Y:S01]  /*21c50*/  IMAD R37, R50, 0x6e, RZ ;  /* 0x0000006e32257824 */ /* 0x000fe200078e02ff */
[----:B------:R3:W-:Y:S04]  /*21c60*/  STG.E.U8 desc[UR48][R30.64], R229 ;  /* 0x000000e51e007986 */ /* 0x0007e8000c101130 */
[----:B------:R-:W-:Y:S01]  /*21c70*/  STG.E.U8 desc[UR48][R32.64], R230 ;  /* 0x000000e620007986 */ /* 0x000fe2000c101130 */
[----:B------:R-:W-:Y:S01]  /*21c80*/  PRMT R233, R19, 0x7772, RZ ;  /* 0x0000777213e97816 */ /* 0x000fe200000000ff */
[----:B------:R-:W-:Y:S01]  /*21c90*/  IMAD R41, R51, 0x70, RZ ;  /* 0x0000007033297824 */ /* 0x000fe200078e02ff */
[----:B------:R-:W4:Y:S01]  /*21ca0*/  LDC R50, c[0x0][0x278] ;  /* 0x00009e00ff327b82 */ /* 0x000f220000000800 */
[----:B------:R-:W-:Y:S04]  /*21cb0*/  STG.E.U8 desc[UR48][R34.64], R227 ;  /* 0x000000e322007986 */ /* 0x000fe8000c101130 */
[----:B------:R1:W-:Y:S01]  /*21cc0*/  STG.E.U8 desc[UR48][R28.64], R228 ;  /* 0x000000e41c007986 */ /* 0x0003e2000c101130 */
[----:B---3--:R-:W-:-:S02]  /*21cd0*/  IADD3 R30, P5, R39, R126, RZ ;  /* 0x0000007e271e7210 */ /* 0x008fc40007fbe0ff */
[----:B------:R-:W3:Y:S01]  /*21ce0*/  LDC R51, c[0x0][0x278] ;  /* 0x00009e00ff337b82 */ /* 0x000ee20000000800 */
[----:B-1----:R-:W-:-:S04]  /*21cf0*/  IADD3 R28, P6, R37, R126, RZ ;  /* 0x0000007e251c7210 */ /* 0x002fc80007fde0ff */
[-C--:B------:R-:W-:Y:S01]  /*21d00*/  LEA.HI.X.SX32 R29, R37, R127.reuse, 0x1, P6 ;  /* 0x0000007f251d7211 */ /* 0x080fe200030f0eff */
[----:B------:R-:W-:Y:S02]  /*21d10*/  IMAD R37, R36, 0x72, RZ ;  /* 0x0000007224257824 */ /* 0x000fe400078e02ff */
[----:B------:R-:W1:Y:S01]  /*21d20*/  LDC R36, c[0x0][0x278] ;  /* 0x00009e00ff247b82 */ /* 0x000e620000000800 */
[-C--:B------:R-:W-:Y:S01]  /*21d30*/  IADD3 R32, P4, R41, R126.reuse, RZ ;  /* 0x0000007e29207210 */ /* 0x080fe20007f9e0ff */
[----:B------:R0:W-:Y:S01]  /*21d40*/  STG.E.U8 desc[UR48][R28.64], R233 ;  /* 0x000000e91c007986 */ /* 0x0001e2000c101130 */
[----:B------:R-:W-:Y:S02]  /*21d50*/  IADD3 R34, P6, R49, R126, RZ ;  /* 0x0000007e31227210 */ /* 0x000fe40007fde0ff */
[----:B------:R-:W-:Y:S01]  /*21d60*/  LEA.HI.X.SX32 R31, R39, R127, 0x1, P5 ;  /* 0x0000007f271f7211 */ /* 0x000fe200028f0eff */
[----:B------:R-:W-:Y:S01]  /*21d70*/  IMAD R39, R42, 0x73, RZ ;  /* 0x000000732a277824 */ /* 0x000fe200078e02ff */
[----:B------:R-:W-:Y:S01]  /*21d80*/  PRMT R234, R19, 0x7773, RZ ;  /* 0x0000777313ea7816 */ /* 0x000fe200000000ff */
[----:B------:R-:W3:Y:S01]  /*21d90*/  LDC R42, c[0x0][0x278] ;  /* 0x00009e00ff2a7b82 */ /* 0x000ee20000000800 */
[----:B------:R-:W-:-:S02]  /*21da0*/  PRMT R231, R12, 0x7770, RZ ;  /* 0x000077700ce77816 */ /* 0x000fc400000000ff */
[-C--:B------:R-:W-:Y:S02]  /*21db0*/  LEA.HI.X.SX32 R33, R41, R127.reuse, 0x1, P4 ;  /* 0x0000007f29217211 */ /* 0x080fe400020f0eff */
[----:B0-----:R-:W-:Y:S01]  /*21dc0*/  IADD3 R28, P5, R37, R126, RZ ;  /* 0x0000007e251c7210 */ /* 0x001fe20007fbe0ff */
[----:B------:R-:W-:Y:S01]  /*21dd0*/  IMAD R41, R48, 0x74, RZ ;  /* 0x0000007430297824 */ /* 0x000fe200078e02ff */
[-C--:B------:R-:W-:Y:S01]  /*21de0*/  LEA.HI.X.SX32 R35, R49, R127.reuse, 0x1, P6 ;  /* 0x0000007f31237211 */ /* 0x080fe200030f0eff */
[----:B------:R-:W-:Y:S01]  /*21df0*/  IMAD R49, R38, 0x75, RZ ;  /* 0x0000007526317824 */ /* 0x000fe200078e02ff */
[----:B------:R-:W-:Y:S01]  /*21e00*/  PRMT R232, R12, 0x7771, RZ ;  /* 0x000077710ce87816 */ /* 0x000fe200000000ff */
[----:B------:R-:W0:Y:S01]  /*21e10*/  LDC R38, c[0x0][0x278] ;  /* 0x00009e00ff267b82 */ /* 0x000e220000000800 */
[----:B------:R-:W-:Y:S01]  /*21e20*/  LEA.HI.X.SX32 R29, R37, R127, 0x1, P5 ;  /* 0x0000007f251d7211 */ /* 0x000fe200028f0eff */
[----:B--2---:R-:W-:Y:S01]  /*21e30*/  IMAD R37, R40, 0x76, RZ ;  /* 0x0000007628257824 */ /* 0x004fe200078e02ff */
[----:B------:R2:W-:Y:S01]  /*21e40*/  STG.E.U8 desc[UR48][R30.64], R234 ;  /* 0x000000ea1e007986 */ /* 0x0005e2000c101130 */
[----:B------:R-:W-:-:S04]  /*21e50*/  PRMT R235, R13, 0x7770, RZ ;  /* 0x000077700deb7816 */ /* 0x000fc800000000ff */
[----:B------:R-:W0:Y:S01]  /*21e60*/  LDC R40, c[0x0][0x278] ;  /* 0x00009e00ff287b82 */ /* 0x000e220000000800 */
[----:B------:R4:W-:Y:S01]  /*21e70*/  STG.E.U8 desc[UR48][R32.64], R231 ;  /* 0x000000e720007986 */ /* 0x0009e2000c101130 */
[----:B------:R-:W-:-:S03]  /*21e80*/  PRMT R239, R13, 0x7771, RZ ;  /* 0x000077710def7816 */ /* 0x000fc600000000ff */
[----:B------:R1:W-:Y:S01]  /*21e90*/  STG.E.U8 desc[UR48][R34.64], R232 ;  /* 0x000000e822007986 */ /* 0x0003e2000c101130 */
[-C--:B--2---:R-:W-:Y:S02]  /*21ea0*/  IADD3 R30, P4, R39, R126.reuse, RZ ;  /* 0x0000007e271e7210 */ /* 0x084fe40007f9e0ff */
[----:B------:R-:W2:Y:S01]  /*21eb0*/  LDC R48, c[0x0][0x278] ;  /* 0x00009e00ff307b82 */ /* 0x000ea20000000800 */
[----:B------:R-:W-:Y:S02]  /*21ec0*/  PRMT R27, R14, 0x7770, RZ ;  /* 0x000077700e1b7816 */ /* 0x000fe400000000ff */
[-C--:B----4-:R-:W-:Y:S02]  /*21ed0*/  IADD3 R32, P6, R41, R126.reuse, RZ ;  /* 0x0000007e29207210 */ /* 0x090fe40007fde0ff */
[-C--:B------:R-:W-:Y:S02]  /*21ee0*/  LEA.HI.X.SX32 R31, R39, R127.reuse, 0x1, P4 ;  /* 0x0000007f271f7211 */ /* 0x080fe400020f0eff */
[----:B-1----:R-:W-:Y:S01]  /*21ef0*/  IADD3 R34, P5, R49, R126, RZ ;  /* 0x0000007e31227210 */ /* 0x002fe20007fbe0ff */
[----:B------:R1:W-:Y:S01]  /*21f00*/  STG.E.U8 desc[UR48][R28.64], R235 ;  /* 0x000000eb1c007986 */ /* 0x0003e2000c101130 */
[----:B------:R-:W-:-:S02]  /*21f10*/  LEA.HI.X.SX32 R33, R41, R127, 0x1, P6 ;  /* 0x0000007f29217211 */ /* 0x000fc400030f0eff */
[----:B------:R-:W-:Y:S02]  /*21f20*/  PRMT R238, R14, 0x7771, RZ ;  /* 0x000077710eee7816 */ /* 0x000fe400000000ff */
[-C--:B------:R-:W-:Y:S01]  /*21f30*/  LEA.HI.X.SX32 R35, R49, R127.reuse, 0x1, P5 ;  /* 0x0000007f31237211 */ /* 0x080fe200028f0eff */
[----:B------:R-:W-:Y:S01]  /*21f40*/  IMAD R39, R36, 0x78, RZ ;  /* 0x0000007824277824 */ /* 0x000fe200078e02ff */
[----:B------:R-:W-:Y:S01]  /*21f50*/  STG.E.U8 desc[UR48][R30.64], R239 ;  /* 0x000000ef1e007986 */ /* 0x000fe2000c101130 */
[----:B------:R-:W4:Y:S01]  /*21f60*/  LDC R36, c[0x0][0x278] ;  /* 0x00009e00ff247b82 */ /* 0x000f220000000800 */
[-C--:B-1----:R-:W-:Y:S02]  /*21f70*/  IADD3 R28, P4, R37, R126.reuse, RZ ;  /* 0x0000007e251c7210 */ /* 0x082fe40007f9e0ff */
[----:B------:R-:W-:Y:S01]  /*21f80*/  STG.E.U8 desc[UR48][R32.64], R27 ;  /* 0x0000001b20007986 */ /* 0x000fe2000c101130 */
[----:B------:R-:W-:Y:S02]  /*21f90*/  PRMT R26, R15, 0x7770, RZ ;  /* 0x000077700f1a7816 */ /* 0x000fe400000000ff */
[----:B------:R-:W-:Y:S01]  /*21fa0*/  LEA.HI.X.SX32 R29, R37, R127, 0x1, P4 ;  /* 0x0000007f251d7211 */ /* 0x000fe200020f0eff */
[----:B------:R1:W-:Y:S01]  /*21fb0*/  STG.E.U8 desc[UR48][R34.64], R238 ;  /* 0x000000ee22007986 */ /* 0x0003e2000c101130 */
[----:B------:R-:W-:Y:S01]  /*21fc0*/  IMAD R37, R50, 0x77, RZ ;  /* 0x0000007732257824 */ /* 0x000fe200078e02ff */
[----:B------:R-:W-:Y:S01]  /*21fd0*/  PRMT R25, R15, 0x7771, RZ ;  /* 0x000077710f197816 */ /* 0x000fe200000000ff */
[----:B---3--:R-:W-:Y:S01]  /*21fe0*/  IMAD R41, R51, 0x79, RZ ;  /* 0x0000007933297824 */ /* 0x008fe200078e02ff */
[----:B------:R3:W-:Y:S01]  /*21ff0*/  STG.E.U8 desc[UR48][R28.64], R26 ;  /* 0x0000001a1c007986 */ /* 0x0007e2000c101130 */
[----:B------:R-:W-:Y:S01]  /*22000*/  PRMT R242, R12, 0x7772, RZ ;  /* 0x000077720cf27816 */ /* 0x000fe200000000ff */
[----:B------:R-:W2:Y:S08]  /*22010*/  LDC R49, c[0x0][0x278] ;  /* 0x00009e00ff317b82 */ /* 0x000eb00000000800 */
[----:B-1----:R-:W1:Y:S01]  /*22020*/  LDC R34, c[0x0][0x278] ;  /* 0x00009e00ff227b82 */ /* 0x002e620000000800 */
[-C--:B---3--:R-:W-:Y:S01]  /*22030*/  IADD3 R26, P6, R37, R126.reuse, RZ ;  /* 0x0000007e251a7210 */ /* 0x088fe20007fde0ff */
[----:B0-----:R-:W-:Y:S01]  /*22040*/  IMAD R35, R38, 0x7b, RZ ;  /* 0x0000007b26237824 */ /* 0x001fe200078e02ff */
[----:B------:R-:W-:-:S02]  /*22050*/  IADD3 R30, P4, R41, R126, RZ ;  /* 0x0000007e291e7210 */ /* 0x000fc40007f9e0ff */
[-C--:B------:R-:W-:Y:S01]  /*22060*/  LEA.HI.X.SX32 R27, R37, R127.reuse, 0x1, P6 ;  /* 0x0000007f251b7211 */ /* 0x080fe200030f0eff */
[----:B------:R-:W-:Y:S02]  /*22070*/  IMAD R37, R40, 0x7c, RZ ;  /* 0x0000007c28257824 */ /* 0x000fe400078e02ff */
[----:B------:R-:W0:Y:S01]  /*22080*/  LDC R38, c[0x0][0x278] ;  /* 0x00009e00ff267b82 */ /* 0x000e220000000800 */
[----:B------:R-:W-:Y:S01]  /*22090*/  IMAD R33, R42, 0x7a, RZ ;  /* 0x0000007a2a217824 */ /* 0x000fe200078e02ff */
[----:B------:R-:W-:Y:S02]  /*220a0*/  LEA.HI.X.SX32 R31, R41, R127, 0x1, P4 ;  /* 0x0000007f291f7211 */ /* 0x000fe400020f0eff */
[----:B------:R-:W-:-:S04]  /*220b0*/  IADD3 R28, P5, R39, R126, RZ ;  /* 0x0000007e271c7210 */ /* 0x000fc80007fbe0ff */
[----:B------:R-:W3:Y:S01]  /*220c0*/  LDC R40, c[0x0][0x278] ;  /* 0x00009e00ff287b82 */ /* 0x000ee20000000800 */
[----:B------:R-:W-:Y:S01]  /*220d0*/  IADD3 R32, P6, R33, R126, RZ ;  /* 0x0000007e21207210 */ /* 0x000fe20007fde0ff */
[----:B------:R4:W-:Y:S06]  /*220e0*/  STG.E.U8 desc[UR48][R26.64], R25 ;  /* 0x000000191a007986 */ /* 0x0009ec000c101130 */
[----:B------:R-:W3:Y:S01]  /*220f0*/  LDC R42, c[0x0][0x278] ;  /* 0x00009e00ff2a7b82 */ /* 0x000ee20000000800 */
[----:B------:R-:W-:-:S07]  /*22100*/  LEA.HI.X.SX32 R29, R39, R127, 0x1, P5 ;  /* 0x0000007f271d7211 */ /* 0x000fce00028f0eff */
[----:B------:R-:W3:Y:S01]  /*22110*/  LDC R41, c[0x0][0x278] ;  /* 0x00009e00ff297b82 */ /* 0x000ee20000000800 */
[-C--:B----4-:R-:W-:Y:S01]  /*22120*/  IADD3 R26, P5, R35, R126.reuse, RZ ;  /* 0x0000007e231a7210 */ /* 0x090fe20007fbe0ff */
[----:B------:R-:W-:Y:S01]  /*22130*/  IMAD R39, R36, 0x7e, RZ ;  /* 0x0000007e24277824 */ /* 0x000fe200078e02ff */
[----:B------:R-:W-:Y:S01]  /*22140*/  PRMT R243, R12, 0x7773, RZ ;  /* 0x000077730cf37816 */ /* 0x000fe200000000ff */
[----:B------:R4:W-:Y:S01]  /*22150*/  STG.E.U8 desc[UR48][R28.64], R242 ;  /* 0x000000f21c007986 */ /* 0x0009e2000c101130 */
[----:B------:R-:W-:Y:S02]  /*22160*/  PRMT R241, R13, 0x7772, RZ ;  /* 0x000077720df17816 */ /* 0x000fe400000000ff */
[-C--:B------:R-:W-:Y:S01]  /*22170*/  LEA.HI.X.SX32 R33, R33, R127.reuse, 0x1, P6 ;  /* 0x0000007f21217211 */ /* 0x080fe200030f0eff */
[----:B------:R-:W3:Y:S01]  /*22180*/  LDC R36, c[0x0][0x278] ;  /* 0x00009e00ff247b82 */ /* 0x000ee20000000800 */
[----:B------:R-:W-:Y:S02]  /*22190*/  PRMT R244, R13, 0x7773, RZ ;  /* 0x000077730df47816 */ /* 0x000fe400000000ff */
[----:B------:R-:W-:Y:S01]  /*221a0*/  LEA.HI.X.SX32 R27, R35, R127, 0x1, P5 ;  /* 0x0000007f231b7211 */ /* 0x000fe200028f0eff */
[----:B-1----:R-:W-:Y:S01]  /*221b0*/  IMAD R35, R34, 0x7f, RZ ;  /* 0x0000007f22237824 */ /* 0x002fe200078e02ff */
[----:B------:R1:W-:Y:S01]  /*221c0*/  STG.E.U8 desc[UR48][R30.64], R243 ;  /* 0x000000f31e007986 */ /* 0x0003e2000c101130 */
[----:B--2---:R-:W-:Y:S01]  /*221d0*/  IMAD R25, R48, 0x7d, RZ ;  /* 0x0000007d30197824 */ /* 0x004fe200078e02ff */
[----:B----4-:R-:W-:-:S02]  /*221e0*/  IADD3 R28, P4, R37, R126, RZ ;  /* 0x0000007e251c7210 */ /* 0x010fc40007f9e0ff */
[----:B------:R2:W-:Y:S01]  /*221f0*/  STG.E.U8 desc[UR48][R32.64], R241 ;  /* 0x000000f120007986 */ /* 0x0005e2000c101130 */
[----:B------:R-:W4:Y:S01]  /*22200*/  LDC R34, c[0x0][0x278] ;  /* 0x00009e00ff227b82 */ /* 0x000f220000000800 */
[----:B------:R-:W-:Y:S02]  /*22210*/  LEA.HI.X.SX32 R29, R37, R127, 0x1, P4 ;  /* 0x0000007f251d7211 */ /* 0x000fe400020f0eff */
[----:B------:R0:W-:Y:S01]  /*22220*/  STG.E.U8 desc[UR48][R26.64], R244 ;  /* 0x000000f41a007986 */ /* 0x0001e2000c101130 */
[----:B------:R-:W-:Y:S02]  /*22230*/  PRMT R240, R14, 0x7772, RZ ;  /* 0x000077720ef07816 */ /* 0x000fe400000000ff */
[-C--:B-1----:R-:W-:Y:S02]  /*22240*/  IADD3 R30, P6, R25, R126.reuse, RZ ;  /* 0x0000007e191e7210 */ /* 0x082fe40007fde0ff */
[----:B------:R-:W1:Y:S01]  /*22250*/  LDC R48, c[0x0][0x278] ;  /* 0x00009e00ff307b82 */ /* 0x000e620000000800 */
[----:B--2---:R-:W-:-:S02]  /*22260*/  IADD3 R32, P5, R39, R126, RZ ;  /* 0x0000007e27207210 */ /* 0x004fc40007fbe0ff */
[C---:B0-----:R-:W-:Y:S02]  /*22270*/  IADD3 R26, P4, R35.reuse, R126, RZ ;  /* 0x0000007e231a7210 */ /* 0x041fe40007f9e0ff */
[----:B------:R-:W-:Y:S02]  /*22280*/  PRMT R245, R14, 0x7773, RZ ;  /* 0x000077730ef57816 */ /* 0x000fe400000000ff */
[-C--:B------:R-:W-:Y:S01]  /*22290*/  LEA.HI.X.SX32 R27, R35, R127.reuse, 0x1, P4 ;  /* 0x0000007f231b7211 */ /* 0x080fe200020f0eff */
[----:B------:R-:W-:Y:S01]  /*222a0*/  IMAD R35, R38, 0x81, RZ ;  /* 0x0000008126237824 */ /* 0x000fe200078e02ff */
[-C--:B------:R-:W-:Y:S01]  /*222b0*/  LEA.HI.X.SX32 R31, R25, R127.reuse, 0x1, P6 ;  /* 0x0000007f191f7211 */ /* 0x080fe200030f0eff */
[----:B------:R-:W0:Y:S01]  /*222c0*/  LDC R38, c[0x0][0x278] ;  /* 0x00009e00ff267b82 */ /* 0x000e220000000800 */
[----:B------:R-:W-:Y:S01]  /*222d0*/  LEA.HI.X.SX32 R33, R39, R127, 0x1, P5 ;  /* 0x0000007f27217211 */ /* 0x000fe200028f0eff */
[----:B---3--:R-:W-:Y:S01]  /*222e0*/  IMAD R39, R40, 0x83, RZ ;  /* 0x0000008328277824 */ /* 0x008fe200078e02ff */
[C---:B------:R-:W-:Y:S01]  /*222f0*/  PRMT R236, R15.reuse, 0x7772, RZ ;  /* 0x000077720fec7816 */ /* 0x040fe200000000ff */
[----:B------:R-:W-:Y:S01]  /*22300*/  IMAD R37, R42, 0x82, RZ ;  /* 0x000000822a257824 */ /* 0x000fe200078e02ff */
[----:B------:R-:W-:Y:S01]  /*22310*/  PRMT R237, R15, 0x7773, RZ ;  /* 0x000077730fed7816 */ /* 0x000fe200000000ff */
[----:B------:R-:W-:-:S02]  /*22320*/  IMAD.SHL.U32 R25, R41, 0x80, RZ ;  /* 0x0000008029197824 */ /* 0x000fc400078e00ff */
[----:B------:R-:W2:Y:S01]  /*22330*/  LDC R40, c[0x0][0x278] ;  /* 0x00009e00ff287b82 */ /* 0x000ea20000000800 */
[----:B------:R-:W-:Y:S04]  /*22340*/  STG.E.U8 desc[UR48][R28.64], R240 ;  /* 0x000000f01c007986 */ /* 0x000fe8000c101130 */
[----:B------:R3:W-:Y:S03]  /*22350*/  STG.E.U8 desc[UR48][R30.64], R245 ;  /* 0x000000f51e007986 */ /* 0x0007e6000c101130 */
[----:B------:R-:W2:Y:S01]  /*22360*/  LDC R41, c[0x0][0x278] ;  /* 0x00009e00ff297b82 */ /* 0x000ea20000000800 */
[----:B------:R-:W-:Y:S04]  /*22370*/  STG.E.U8 desc[UR48][R32.64], R236 ;  /* 0x000000ec20007986 */ /* 0x000fe8000c101130 */
[----:B------:R4:W-:Y:S01]  /*22380*/  STG.E.U8 desc[UR48][R26.64], R237 ;  /* 0x000000ed1a007986 */ /* 0x0009e2000c101130 */
[----:B------:R-:W-:-:S02]  /*22390*/  PRMT R19, R44, 0x7770, RZ ;  /* 0x000077702c137816 */ /* 0x000fc400000000ff */
[----:B------:R-:W-:Y:S01]  /*223a0*/  PRMT R16, R44, 0x7771, RZ ;  /* 0x000077712c107816 */ /* 0x000fe200000000ff */
[----:B------:R-:W2:Y:S01]  /*223b0*/  LDC R42, c[0x0][0x278] ;  /* 0x00009e00ff2a7b82 */ /* 0x000ea20000000800 */
[-C--:B---3--:R-:W-:Y:S02]  /*223c0*/  IADD3 R30, P4, R37, R126.reuse, RZ ;  /* 0x0000007e251e7210 */ /* 0x088fe40007f9e0ff */
[-C--:B------:R-:W-:Y:S02]  /*223d0*/  IADD3 R28, P5, R35, R126.reuse, RZ ;  /* 0x0000007e231c7210 */ /* 0x080fe40007fbe0ff */
[-C--:B------:R-:W-:Y:S02]  /*223e0*/  LEA.HI.X.SX32 R31, R37, R127.reuse, 0x1, P4 ;  /* 0x0000007f251f7211 */ /* 0x080fe400020f0eff */
[C---:B----4-:R-:W-:Y:S01]  /*223f0*/  IADD3 R26, P6, R25.reuse, R126, RZ ;  /* 0x0000007e191a7210 */ /* 0x050fe20007fde0ff */
[----:B------:R-:W-:Y:S02]  /*22400*/  IMAD R37, R36, 0x85, RZ ;  /* 0x0000008524257824 */ /* 0x000fe400078e02ff */
[----:B------:R-:W3:Y:S01]  /*22410*/  LDC R36, c[0x0][0x278] ;  /* 0x00009e00ff247b82 */ /* 0x000ee20000000800 */
[----:B------:R-:W-:-:S02]  /*22420*/  LEA.HI.X.SX32 R27, R25, R127, 0x1, P6 ;  /* 0x0000007f191b7211 */ /* 0x000fc400030f0eff */
[-C--:B------:R-:W-:Y:S02]  /*22430*/  IADD3 R32, P6, R39, R126.reuse, RZ ;  /* 0x0000007e27207210 */ /* 0x080fe40007fde0ff */
[-C--:B------:R-:W-:Y:S01]  /*22440*/  LEA.HI.X.SX32 R29, R35, R127.reuse, 0x1, P5 ;  /* 0x0000007f231d7211 */ /* 0x080fe200028f0eff */
[----:B------:R-:W-:Y:S01]  /*22450*/  IMAD R25, R34, 0x84, RZ ;  /* 0x0000008422197824 */ /* 0x000fe200078e02ff */
[C---:B------:R-:W-:Y:S02]  /*22460*/  PRMT R24, R45.reuse, 0x7770, RZ ;  /* 0x000077702d187816 */ /* 0x040fe400000000ff */
[----:B------:R-:W-:Y:S02]  /*22470*/  PRMT R23, R45, 0x7771, RZ ;  /* 0x000077712d177816 */ /* 0x000fe400000000ff */
[----:B------:R-:W-:Y:S01]  /*22480*/  LEA.HI.X.SX32 R33, R39, R127, 0x1, P6 ;  /* 0x0000007f27217211 */ /* 0x000fe200030f0eff */
[----:B------:R1:W-:Y:S01]  /*22490*/  STG.E.U8 desc[UR48][R26.64], R19 ;  /* 0x000000131a007986 */ /* 0x0003e2000c101130 */
[----:B------:R-:W-:-:S03]  /*224a0*/  IADD3 R34, P5, R25, R126, RZ ;  /* 0x0000007e19227210 */ /* 0x000fc60007fbe0ff */
[----:B------:R4:W-:Y:S04]  /*224b0*/  STG.E.U8 desc[UR48][R28.64], R16 ;  /* 0x000000101c007986 */ /* 0x0009e8000c101130 */
[----:B------:R-:W-:Y:S01]  /*224c0*/  STG.E.U8 desc[UR48][R30.64], R24 ;  /* 0x000000181e007986 */ /* 0x000fe2000c101130 */
[----:B0-----:R-:W-:-:S03]  /*224d0*/  IMAD R39, R38, 0x87, RZ ;  /* 0x0000008726277824 */ /* 0x001fc600078e02ff */
[----:B------:R0:W-:Y:S01]  /*224e0*/  STG.E.U8 desc[UR48][R32.64], R23 ;  /* 0x0000001720007986 */ /* 0x0001e2000c101130 */
[----:B-1----:R-:W-:Y:S01]  /*224f0*/  IMAD R19, R48, 0x86, RZ ;  /* 0x0000008630137824 */ /* 0x002fe200078e02ff */
[----:B----4-:R-:W-:Y:S01]  /*22500*/  IADD3 R28, P4, R37, R126, RZ ;  /* 0x0000007e251c7210 */ /* 0x010fe20007f9e0ff */
[----:B------:R-:W1:Y:S01]  /*22510*/  LDC R16, c[0x0][0x278] ;  /* 0x00009e00ff107b82 */ /* 0x000e620000000800 */
[----:B------:R-:W-:Y:S02]  /*22520*/  PRMT R21, R46, 0x7770, RZ ;  /* 0x000077702e157816 */ /* 0x000fe400000000ff */
[----:B------:R-:W-:-:S05]  /*22530*/  LEA.HI.X.SX32 R35, R25, R127, 0x1, P5 ;  /* 0x0000007f19237211 */ /* 0x000fca00028f0eff */
[----:B0-----:R-:W0:Y:S01]  /*22540*/  LDC R32, c[0x0][0x278] ;  /* 0x00009e00ff207b82 */ /* 0x001e220000000800 */
[----:B--2---:R-:W-:Y:S01]  /*22550*/  IMAD R23, R40, 0x88, RZ ;  /* 0x0000008828177824 */ /* 0x004fe200078e02ff */
[----:B------:R-:W-:Y:S02]  /*22560*/  PRMT R14, R46, 0x7771, RZ ;  /* 0x000077712e0e7816 */ /* 0x000fe400000000ff */
[-C--:B------:R-:W-:Y:S02]  /*22570*/  IADD3 R26, P6, R19, R126.reuse, RZ ;  /* 0x0000007e131a7210 */ /* 0x080fe40007fde0ff */
[----:B------:R-:W-:Y:S01]  /*22580*/  LEA.HI.X.SX32 R29, R37, R127, 0x1, P4 ;  /* 0x0000007f251d7211 */ /* 0x000fe200020f0eff */
[----:B------:R2:W-:Y:S01]  /*22590*/  STG.E.U8 desc[UR48][R34.64], R21 ;  /* 0x0000001522007986 */ /* 0x0005e2000c101130 */
[-C--:B------:R-:W-:Y:S01]  /*225a0*/  IADD3 R24, P5, R39, R126.reuse, RZ ;  /* 0x0000007e27187210 */ /* 0x080fe20007fbe0ff */
[----:B------:R-:W4:Y:S01]  /*225b0*/  LDC R33, c[0x0][0x278] ;  /* 0x00009e00ff217b82 */ /* 0x000f220000000800 */
[----:B------:R-:W-:Y:S01]  /*225c0*/  PRMT R22, R47, 0x7770, RZ ;  /* 0x000077702f167816 */ /* 0x000fe200000000ff */
[----:B------:R3:W-:Y:S01]  /*225d0*/  STG.E.U8 desc[UR48][R28.64], R14 ;  /* 0x0000000e1c007986 */ /* 0x0007e2000c101130 */
[----:B------:R-:W-:-:S02]  /*225e0*/  IADD3 R30, P4, R23, R126, RZ ;  /* 0x0000007e171e7210 */ /* 0x000fc40007f9e0ff */
[-C--:B------:R-:W-:Y:S01]  /*225f0*/  LEA.HI.X.SX32 R27, R19, R127.reuse, 0x1, P6 ;  /* 0x0000007f131b7211 */ /* 0x080fe200030f0eff */
[----:B------:R-:W-:Y:S01]  /*22600*/  IMAD R19, R41, 0x89, RZ ;  /* 0x0000008929137824 */ /* 0x000fe200078e02ff */
[----:B------:R-:W-:Y:S02]  /*22610*/  PRMT R20, R47, 0x7771, RZ ;  /* 0x000077712f147816 */ /* 0x000fe400000000ff */
[-C--:B------:R-:W-:Y:S01]  /*22620*/  LEA.HI.X.SX32 R25, R39, R127.reuse, 0x1, P5 ;  /* 0x0000007f27197211 */ /* 0x080fe200028f0eff */
[----:B------:R3:W-:Y:S01]  /*22630*/  STG.E.U8 desc[UR48][R26.64], R22 ;  /* 0x000000161a007986 */ /* 0x0007e2000c101130 */
[----:B------:R-:W-:Y:S01]  /*22640*/  PRMT R18, R44, 0x7772, RZ ;  /* 0x000077722c127816 */ /* 0x000fe200000000ff */
[----:B--2---:R-:W-:Y:S01]  /*22650*/  IMAD R21, R42, 0x8a, RZ ;  /* 0x0000008a2a157824 */ /* 0x004fe200078e02ff */
[----:B------:R-:W-:Y:S01]  /*22660*/  FSETP.NEU.AND P3, PT, R0, RZ, PT ;  /* 0x000000ff0000720b */ /* 0x000fe20003f6d000 */
[----:B---3--:R-:W2:Y:S01]  /*22670*/  LDC R14, c[0x0][0x278] ;  /* 0x00009e00ff0e7b82 */ /* 0x008ea20000000800 */
[----:B------:R-:W-:Y:S01]  /*22680*/  LEA.HI.X.SX32 R31, R23, R127, 0x1, P4 ;  /* 0x0000007f171f7211 */ /* 0x000fe200020f0eff */
[----:B------:R-:W-:Y:S01]  /*22690*/  IMAD R23, R49, 0x8b, RZ ;  /* 0x0000008b31177824 */ /* 0x000fe200078e02ff */
[----:B------:R-:W-:Y:S01]  /*226a0*/  IADD3 R28, P6, R19, R126, RZ ;  /* 0x0000007e131c7210 */ /* 0x000fe20007fde0ff */
[----:B------:R-:W-:Y:S01]  /*226b0*/  STG.E.U8 desc[UR48][R24.64], R20 ;  /* 0x0000001418007986 */ /* 0x000fe2000c101130 */
[----:B------:R-:W-:-:S03]  /*226c0*/  IMAD R27, R36, 0x8c, RZ ;  /* 0x0000008c241b7824 */ /* 0x000fc600078e02ff */
[----:B------:R3:W-:Y:S01]  /*226d0*/  STG.E.U8 desc[UR48][R30.64], R18 ;  /* 0x000000121e007986 */ /* 0x0007e2000c101130 */
[----:B------:R-:W-:Y:S01]  /*226e0*/  LEA.HI.X.SX32 R29, R19, R127, 0x1, P6 ;  /* 0x0000007f131d7211 */ /* 0x000fe200030f0eff */
[----:B------:R-:W2:Y:S01]  /*226f0*/  LDC R26, c[0x0][0x278] ;  /* 0x00009e00ff1a7b82 */ /* 0x000ea20000000800 */
[----:B------:R-:W-:Y:S02]  /*22700*/  IADD3 R22, P6, R27, R126, RZ ;  /* 0x0000007e1b167210 */ /* 0x000fe40007fde0ff */
[----:B------:R-:W-:Y:S02]  /*22710*/  PRMT R11, R44, 0x7773, RZ ;  /* 0x000077732c0b7816 */ /* 0x000fe400000000ff */
[----:B------:R-:W-:-:S03]  /*22720*/  PRMT R17, R45, 0x7773, RZ ;  /* 0x000077732d117816 */ /* 0x000fc600000000ff */
[----:B------:R-:W2:Y:S01]  /*22730*/  LDC R34, c[0x0][0x278] ;  /* 0x00009e00ff227b82 */ /* 0x000ea20000000800 */
[-C--:B---3--:R-:W-:Y:S02]  /*22740*/  IADD3 R18, P4, R23, R126.reuse, RZ ;  /* 0x0000007e17127210 */ /* 0x088fe40007f9e0ff */
[----:B------:R-:W-:Y:S02]  /*22750*/  IADD3 R20, P5, R21, R126, RZ ;  /* 0x0000007e15147210 */ /* 0x000fe40007fbe0ff */
[----:B------:R-:W-:-:S03]  /*22760*/  LEA.HI.X.SX32 R19, R23, R127, 0x1, P4 ;  /* 0x0000007f17137211 */ /* 0x000fc600020f0eff */
[----:B------:R-:W3:Y:S01]  /*22770*/  LDC R30, c[0x0][0x278] ;  /* 0x00009e00ff1e7b82 */ /* 0x000ee20000000800 */
[-C--:B------:R-:W-:Y:S01]  /*22780*/  LEA.HI.X.SX32 R23, R27, R127.reuse, 0x1, P6 ;  /* 0x0000007f1b177211 */ /* 0x080fe200030f0eff */
[----:B0-----:R-:W-:Y:S01]  /*22790*/  IMAD R27, R32, 0x8e, RZ ;  /* 0x0000008e201b7824 */ /* 0x001fe200078e02ff */
[----:B------:R-:W-:Y:S01]  /*227a0*/  PRMT R0, R45, 0x7772, RZ ;  /* 0x000077722d007816 */ /* 0x000fe200000000ff */
[----:B-1----:R-:W-:Y:S01]  /*227b0*/  IMAD R25, R16, 0x8d, RZ ;  /* 0x0000008d10197824 */ /* 0x002fe200078e02ff */
[----:B------:R-:W-:-:S03]  /*227c0*/  LEA.HI.X.SX32 R21, R21, R127, 0x1, P5 ;  /* 0x0000007f15157211 */ /* 0x000fc600028f0eff */
[----:B------:R-:W0:Y:S01]  /*227d0*/  LDC R32, c[0x0][0x278] ;  /* 0x00009e00ff207b82 */ /* 0x000e220000000800 */
[----:B------:R4:W-:Y:S01]  /*227e0*/  STG.E.U8 desc[UR48][R28.64], R11 ;  /* 0x0000000b1c007986 */ /* 0x0009e2000c101130 */
[----:B------:R-:W-:-:S03]  /*227f0*/  IADD3 R24, P5, R25, R126, RZ ;  /* 0x0000007e19187210 */ /* 0x000fc60007fbe0ff */
[----:B------:R2:W-:Y:S01]  /*22800*/  STG.E.U8 desc[UR48][R20.64], R0 ;  /* 0x0000000014007986 */ /* 0x0005e2000c101130 */
[----:B------:R-:W-:Y:S02]  /*22810*/  PRMT R15, R46, 0x7772, RZ ;  /* 0x000077722e0f7816 */ /* 0x000fe400000000ff */
[----:B------:R-:W1:Y:S01]  /*22820*/  LDC R31, c[0x0][0x278] ;  /* 0x00009e00ff1f7b82 */ /* 0x000e620000000800 */
[----:B------:R-:W-:Y:S01]  /*22830*/  IADD3 R16, P4, R27, R126, RZ ;  /* 0x0000007e1b107210 */ /* 0x000fe20007f9e0ff */
[----:B----4-:R-:W-:Y:S02]  /*22840*/  IMAD R11, R33, 0x8f, RZ ;  /* 0x0000008f210b7824 */ /* 0x010fe400078e02ff */
[----:B--2---:R-:W-:-:S04]  /*22850*/  IMAD R21, R14, 0x90, RZ ;  /* 0x000000900e157824 */ /* 0x004fc800078e02ff */
[----:B------:R-:W2:Y:S01]  /*22860*/  LDC R0, c[0x0][0x278] ;  /* 0x00009e00ff007b82 */ /* 0x000ea20000000800 */
[----:B------:R4:W-:Y:S01]  /*22870*/  STG.E.U8 desc[UR48][R18.64], R17 ;  /* 0x0000001112007986 */ /* 0x0009e2000c101130 */
[----:B------:R-:W-:Y:S02]  /*22880*/  LEA.HI.X.SX32 R25, R25, R127, 0x1, P5 ;  /* 0x0000007f19197211 */ /* 0x000fe400028f0eff */
[----:B------:R-:W-:Y:S01]  /*22890*/  IADD3 R14, P6, R11, R126, RZ ;  /* 0x0000007e0b0e7210 */ /* 0x000fe20007fde0ff */
[----:B------:R3:W-:Y:S01]  /*228a0*/  STG.E.U8 desc[UR48][R22.64], R15 ;  /* 0x0000000f16007986 */ /* 0x0007e2000c101130 */
[----:B------:R-:W-:Y:S02]  /*228b0*/  PRMT R12, R46, 0x7773, RZ ;  /* 0x000077732e0c7816 */ /* 0x000fe400000000ff */
[C---:B------:R-:W-:Y:S02]  /*228c0*/  PRMT R9, R47.reuse, 0x7772, RZ ;  /* 0x000077722f097816 */ /* 0x040fe400000000ff */
[----:B------:R-:W-:-:S02]  /*228d0*/  PRMT R13, R47, 0x7773, RZ ;  /* 0x000077732f0d7816 */ /* 0x000fc400000000ff */
[-C--:B----4-:R-:W-:Y:S02]  /*228e0*/  IADD3 R18, P5, R21, R126.reuse, RZ ;  /* 0x0000007e15127210 */ /* 0x090fe40007fbe0ff */
[-C--:B------:R-:W-:Y:S01]  /*228f0*/  LEA.HI.X.SX32 R17, R27, R127.reuse, 0x1, P4 ;  /* 0x0000007f1b117211 */ /* 0x080fe200020f0eff */
[----:B---3--:R-:W3:Y:S01]  /*22900*/  LDC R22, c[0x0][0x278] ;  /* 0x00009e00ff167b82 */ /* 0x008ee20000000800 */
[-C--:B------:R-:W-:Y:S01]  /*22910*/  LEA.HI.X.SX32 R15, R11, R127.reuse, 0x1, P6 ;  /* 0x0000007f0b0f7211 */ /* 0x080fe200030f0eff */
[----:B------:R-:W-:Y:S01]  /*22920*/  IMAD R23, R26, 0x91, RZ ;  /* 0x000000911a177824 */ /* 0x000fe200078e02ff */
[----:B------:R-:W-:Y:S01]  /*22930*/  PRMT R47, R80, 0x7770, RZ ;  /* 0x00007770502f7816 */ /* 0x000fe200000000ff */
[----:B------:R-:W-:Y:S01]  /*22940*/  IMAD R11, R30, 0x92, RZ ;  /* 0x000000921e0b7824 */ /* 0x000fe200078e02ff */
[----:B------:R-:W-:Y:S01]  /*22950*/  LEA.HI.X.SX32 R19, R21, R127, 0x1, P5 ;  /* 0x0000007f15137211 */ /* 0x000fe200028f0eff */
[----:B------:R4:W-:Y:S01]  /*22960*/  STG.E.U8 desc[UR48][R24.64], R12 ;  /* 0x0000000c18007986 */ /* 0x0009e2000c101130 */
[-C--:B------:R-:W-:Y:S01]  /*22970*/  IADD3 R20, P4, R23, R126.reuse, RZ ;  /* 0x0000007e17147210 */ /* 0x080fe20007f9e0ff */
[----:B------:R-:W3:Y:S02]  /*22980*/  LDC R26, c[0x0][0x278] ;  /* 0x00009e00ff1a7b82 */ /* 0x000ee40000000800 */
[----:B------:R0:W-:Y:S04]  /*22990*/  STG.E.U8 desc[UR48][R16.64], R9 ;  /* 0x0000000910007986 */ /* 0x0001e8000c101130 */
[----:B------:R-:W-:Y:S02]  /*229a0*/  STG.E.U8 desc[UR48][R14.64], R13 ;  /* 0x0000000d0e007986 */ /* 0x000fe4000c101130 */
[----:B----4-:R-:W4:Y:S02]  /*229b0*/  LDC R24, c[0x0][0x278] ;  /* 0x00009e00ff187b82 */ /* 0x010f240000000800 */
[----:B------:R1:W-:Y:S01]  /*229c0*/  STG.E.U8 desc[UR48][R18.64], R47 ;  /* 0x0000002f12007986 */ /* 0x0003e2000c101130 */
[----:B0-----:R-:W-:Y:S01]  /*229d0*/  IADD3 R16, P6, R11, R126, RZ ;  /* 0x0000007e0b107210 */ /* 0x001fe20007fde0ff */
[----:B------:R-:W-:Y:S01]  /*229e0*/  IMAD R9, R32, 0x95, RZ ;  /* 0x0000009520097824 */ /* 0x000fe200078e02ff */
[----:B------:R-:W-:-:S02]  /*229f0*/  PRMT R10, R80, 0x7771, RZ ;  /* 0x00007771500a7816 */ /* 0x000fc400000000ff */
[-C--:B------:R-:W-:Y:S01]  /*22a00*/  LEA.HI.X.SX32 R21, R23, R127.reuse, 0x1, P4 ;  /* 0x0000007f17157211 */ /* 0x080fe200020f0eff */
[----:B-1----:R-:W0:Y:S01]  /*22a10*/  LDC R18, c[0x0][0x278] ;  /* 0x00009e00ff127b82 */ /* 0x002e220000000800 */
[-C--:B------:R-:W-:Y:S02]  /*22a20*/  LEA.HI.X.SX32 R17, R11, R127.reuse, 0x1, P6 ;  /* 0x0000007f0b117211 */ /* 0x080fe400030f0eff */
[----:B------:R-:W-:Y:S01]  /*22a30*/  IADD3 R14, P6, R9, R126, RZ ;  /* 0x0000007e090e7210 */ /* 0x000fe20007fde0ff */
[----:B------:R-:W-:Y:S01]  /*22a40*/  IMAD R23, R31, 0x93, RZ ;  /* 0x000000931f177824 */ /* 0x000fe200078e02ff */
[----:B------:R1:W-:Y:S01]  /*22a50*/  STG.E.U8 desc[UR48][R20.64], R10 ;  /* 0x0000000a14007986 */ /* 0x0003e2000c101130 */
[----:B------:R-:W-:Y:S01]  /*22a60*/  IMAD R25, R34, 0x94, RZ ;  /* 0x0000009422197824 */ /* 0x000fe200078e02ff */
[----:B------:R-:W-:Y:S01]  /*22a70*/  LEA.HI.X.SX32 R15, R9, R127, 0x1, P6 ;  /* 0x0000007f090f7211 */ /* 0x000fe200030f0eff */
[----:B--2---:R-:W-:Y:S01]  /*22a80*/  IMAD R9, R0, 0x96, RZ ;  /* 0x0000009600097824 */ /* 0x004fe200078e02ff */
[C---:B------:R-:W-:Y:S01]  /*22a90*/  PRMT R45, R81.reuse, 0x7773, RZ ;  /* 0x00007773512d7816 */ /* 0x040fe200000000ff */
[----:B------:R-:W2:Y:S01]  /*22aa0*/  LDC R0, c[0x0][0x278] ;  /* 0x00009e00ff007b82 */ /* 0x000ea20000000800 */
[----:B------:R-:W-:-:S02]  /*22ab0*/  PRMT R46, R81, 0x7772, RZ ;  /* 0x00007772512e7816 */ /* 0x000fc400000000ff */
[C---:B------:R-:W-:Y:S02]  /*22ac0*/  PRMT R44, R81.reuse, 0x7771, RZ ;  /* 0x00007771512c7816 */ /* 0x040fe400000000ff */
[----:B------:R-:W-:-:S03]  /*22ad0*/  PRMT R81, R81, 0x7770, RZ ;  /* 0x0000777051517816 */ /* 0x000fc600000000ff */
[----:B-1----:R-:W1:Y:S01]  /*22ae0*/  LDC R20, c[0x0][0x278] ;  /* 0x00009e00ff147b82 */ /* 0x002e620000000800 */
[-C--:B------:R-:W-:Y:S02]  /*22af0*/  IADD3 R12, P5, R23, R126.reuse, RZ ;  /* 0x0000007e170c7210 */ /* 0x080fe40007fbe0ff */
[----:B------:R-:W-:Y:S01]  /*22b00*/  IADD3 R10, P4, R25, R126, RZ ;  /* 0x0000007e190a7210 */ /* 0x000fe20007f9e0ff */
[----:B---3--:R-:W-:Y:S01]  /*22b10*/  IMAD R19, R22, 0x97, RZ ;  /* 0x0000009716137824 */ /* 0x008fe200078e02ff */
[-C--:B------:R-:W-:Y:S01]  /*22b20*/  LEA.HI.X.SX32 R13, R23, R127.reuse, 0x1, P5 ;  /* 0x0000007f170d7211 */ /* 0x080fe200028f0eff */
[----:B------:R3:W-:Y:S01]  /*22b30*/  STG.E.U8 desc[UR48][R16.64], R81 ;  /* 0x0000005110007986 */ /* 0x0007e2000c101130 */
[----:B------:R-:W-:Y:S01]  /*22b40*/  PRMT R84, R82, 0x7770, RZ ;  /* 0x0000777052547816 */ /* 0x000fe200000000ff */
[----:B------:R-:W2:Y:S01]  /*22b50*/  LDC R22, c[0x0][0x278] ;  /* 0x00009e00ff167b82 */ /* 0x000ea20000000800 */
[----:B------:R-:W-:Y:S01]  /*22b60*/  LEA.HI.X.SX32 R11, R25, R127, 0x1, P4 ;  /* 0x0000007f190b7211 */ /* 0x000fe200020f0eff */
[----:B------:R-:W-:Y:S01]  /*22b70*/  STG.E.U8 desc[UR48][R12.64], R44 ;  /* 0x0000002c0c007986 */ /* 0x000fe2000c101130 */
[----:B----4-:R-:W-:-:S03]  /*22b80*/  IMAD R21, R24, 0x98, RZ ;  /* 0x0000009818157824 */ /* 0x010fc600078e02ff */
[----:B------:R4:W-:Y:S02]  /*22b90*/  STG.E.U8 desc[UR48][R10.64], R84 ;  /* 0x000000540a007986 */ /* 0x0009e4000c101130 */
[----:B------:R-:W2:Y:S01]  /*22ba0*/  LDC R25, c[0x0][0x278] ;  /* 0x00009e00ff197b82 */ /* 0x000ea20000000800 */
[----:B---3--:R-:W-:-:S04]  /*22bb0*/  IADD3 R16, P5, R9, R126, RZ ;  /* 0x0000007e09107210 */ /* 0x008fc80007fbe0ff */
[-C--:B------:R-:W-:Y:S01]  /*22bc0*/  LEA.HI.X.SX32 R17, R9, R127.reuse, 0x1, P5 ;  /* 0x0000007f09117211 */ /* 0x080fe200028f0eff */
[----:B0-----:R-:W-:Y:S02]  /*22bd0*/  IMAD R9, R18, 0x9a, RZ ;  /* 0x0000009a12097824 */ /* 0x001fe400078e02ff */
[----:B------:R-:W0:Y:S01]  /*22be0*/  LDC R24, c[0x0][0x278] ;  /* 0x00009e00ff187b82 */ /* 0x000e220000000800 */
[-C--:B----4-:R-:W-:Y:S02]  /*22bf0*/  IADD3 R10, P4, R19, R126.reuse, RZ ;  /* 0x0000007e130a7210 */ /* 0x090fe40007f9e0ff */
[----:B------:R-:W-:Y:S02]  /*22c00*/  IADD3 R12, P6, R21, R126, RZ ;  /* 0x0000007e150c7210 */ /* 0x000fe40007fde0ff */
[----:B------:R-:W-:Y:S02]  /*22c10*/  PRMT R58, R82, 0x7771, RZ ;  /* 0x00007771523a7816 */ /* 0x000fe400000000ff */
[----:B------:R-:W-:-:S02]  /*22c20*/  LEA.HI.X.SX32 R11, R19, R127, 0x1, P4 ;  /* 0x0000007f130b7211 */ /* 0x000fc400020f0eff */
[C---:B------:R-:W-:Y:S02]  /*22c30*/  PRMT R3, R80.reuse, 0x7773, RZ ;  /* 0x0000777350037816 */ /* 0x040fe400000000ff */
[----:B------:R-:W-:Y:S02]  /*22c40*/  PRMT R6, R80, 0x7772, RZ ;  /* 0x0000777250067816 */ /* 0x000fe400000000ff */
[----:B------:R-:W-:Y:S02]  /*22c50*/  PRMT R87, R83, 0x7770, RZ ;  /* 0x0000777053577816 */ /* 0x000fe400000000ff */
[----:B------:R-:W-:Y:S01]  /*22c60*/  IADD3 R18, P4, R9, R126, RZ ;  /* 0x0000007e09127210 */ /* 0x000fe20007f9e0ff */
[----:B------:R-:W-:Y:S01]  /*22c70*/  IMAD R23, R26, 0x99, RZ ;  /* 0x000000991a177824 */ /* 0x000fe200078e02ff */
[----:B------:R-:W-:Y:S01]  /*22c80*/  PRMT R80, R83, 0x7771, RZ ;  /* 0x0000777153507816 */ /* 0x000fe200000000ff */
[----:B------:R-:W3:Y:S01]  /*22c90*/  LDC R26, c[0x0][0x278] ;  /* 0x00009e00ff1a7b82 */ /* 0x000ee20000000800 */
[-C--:B------:R-:W-:Y:S01]  /*22ca0*/  LEA.HI.X.SX32 R13, R21, R127.reuse, 0x1, P6 ;  /* 0x0000007f150d7211 */ /* 0x080fe200030f0eff */
[----:B------:R4:W-:Y:S01]  /*22cb0*/  STG.E.U8 desc[UR48][R14.64], R58 ;  /* 0x0000003a0e007986 */ /* 0x0009e2000c101130 */
[----:B------:R-:W-:Y:S01]  /*22cc0*/  LEA.HI.X.SX32 R19, R9, R127, 0x1, P4 ;  /* 0x0000007f09137211 */ /* 0x000fe200020f0eff */
[----:B-1----:R-:W-:-:S02]  /*22cd0*/  IMAD R9, R20, 0x9b, RZ ;  /* 0x0000009b14097824 */ /* 0x002fc400078e02ff */
[----:B------:R2:W-:Y:S02]  /*22ce0*/  STG.E.U8 desc[UR48][R16.64], R87 ;  /* 0x0000005710007986 */ /* 0x0005e4000c101130 */
[----:B------:R-:W1:Y:S02]  /*22cf0*/  LDC R20, c[0x0][0x278] ;  /* 0x00009e00ff147b82 */ /* 0x000e640000000800 */
[----:B------:R2:W-:Y:S01]  /*22d00*/  STG.E.U8 desc[UR48][R10.64], R80 ;  /* 0x000000500a007986 */ /* 0x0005e2000c101130 */
[----:B----4-:R-:W-:-:S03]  /*22d10*/  IADD3 R14, P5, R23, R126, RZ ;  /* 0x0000007e170e7210 */ /* 0x010fc60007fbe0ff */
[----:B------:R4:W-:Y:S01]  /*22d20*/  STG.E.U8 desc[UR48][R12.64], R6 ;  /* 0x000000060c007986 */ /* 0x0009e2000c101130 */
[----:B--2---:R-:W-:Y:S02]  /*22d30*/  IMAD R17, R0, 0x9c, RZ ;  /* 0x0000009c00117824 */ /* 0x004fe400078e02ff */
[----:B------:R-:W2:Y:S01]  /*22d40*/  LDC R0, c[0x0][0x278] ;  /* 0x00009e00ff007b82 */ /* 0x000ea20000000800 */
[----:B------:R-:W-:Y:S01]  /*22d50*/  LEA.HI.X.SX32 R15, R23, R127, 0x1, P5 ;  /* 0x0000007f170f7211 */ /* 0x000fe200028f0eff */
[----:B------:R-:W-:Y:S01]  /*22d60*/  IMAD R23, R22, 0x9e, RZ ;  /* 0x0000009e16177824 */ /* 0x000fe200078e02ff */
[----:B------:R-:W-:-:S05]  /*22d70*/  IADD3 R10, P6, R9, R126, RZ ;  /* 0x0000007e090a7210 */ /* 0x000fca0007fde0ff */
[----:B----4-:R-:W4:Y:S01]  /*22d80*/  LDC R6, c[0x0][0x278] ;  /* 0x00009e00ff067b82 */ /* 0x010f220000000800 */
[-C--:B------:R-:W-:Y:S02]  /*22d90*/  IADD3 R12, P5, R17, R126.reuse, RZ ;  /* 0x0000007e110c7210 */ /* 0x080fe40007fbe0ff */
[-C--:B------:R-:W-:Y:S02]  /*22da0*/  LEA.HI.X.SX32 R11, R9, R127.reuse, 0x1, P6 ;  /* 0x0000007f090b7211 */ /* 0x080fe400030f0eff */
[----:B------:R-:W-:Y:S01]  /*22db0*/  IADD3 R16, P6, R23, R126, RZ ;  /* 0x0000007e17107210 */ /* 0x000fe20007fde0ff */
[----:B------:R-:W-:Y:S02]  /*22dc0*/  IMAD R21, R25, 0x9d, RZ ;  /* 0x0000009d19157824 */ /* 0x000fe400078e02ff */
[----:B------:R-:W4:Y:S01]  /*22dd0*/  LDC R22, c[0x0][0x278] ;  /* 0x00009e00ff167b82 */ /* 0x000f220000000800 */
[-C--:B------:R-:W-:Y:S01]  /*22de0*/  LEA.HI.X.SX32 R13, R17, R127.reuse, 0x1, P5 ;  /* 0x0000007f110d7211 */ /* 0x080fe200028f0eff */
[----:B------:R0:W-:Y:S01]  /*22df0*/  STG.E.U8 desc[UR48][R14.64], R3 ;  /* 0x000000030e007986 */ /* 0x0001e2000c101130 */
[----:B------:R-:W-:-:S05]  /*22e00*/  LEA.HI.X.SX32 R17, R23, R127, 0x1, P6 ;  /* 0x0000007f17117211 */ /* 0x000fca00030f0eff */
[----:B------:R-:W4:Y:S01]  /*22e10*/  LDC R23, c[0x0][0x278] ;  /* 0x00009e00ff177b82 */ /* 0x000f220000000800 */
[----:B------:R1:W-:Y:S01]  /*22e20*/  STG.E.U8 desc[UR48][R18.64], R46 ;  /* 0x0000002e12007986 */ /* 0x0003e2000c101130 */
[----:B------:R-:W-:Y:S01]  /*22e30*/  PRMT R43, R82, 0x7772, RZ ;  /* 0x00007772522b7816 */ /* 0x000fe200000000ff */
[----:B0-----:R-:W-:-:S05]  /*22e40*/  IMAD R3, R24, 0x9f, RZ ;  /* 0x0000009f18037824 */ /* 0x001fca00078e02ff */
[----:B------:R-:W0:Y:S01]  /*22e50*/  LDC R25, c[0x0][0x278] ;  /* 0x00009e00ff197b82 */ /* 0x000e220000000800 */
[CC--:B------:R-:W-:Y:S01]  /*22e60*/  IADD3 R14, P4, R21.reuse, R126.reuse, RZ ;  /* 0x0000007e150e7210 */ /* 0x0c0fe20007f9e0ff */
[----:B------:R2:W-:Y:S01]  /*22e70*/  STG.E.U8 desc[UR48][R10.64], R45 ;  /* 0x0000002d0a007986 */ /* 0x0005e2000c101130 */
[----:B---3--:R-:W-:Y:S01]  /*22e80*/  IMAD R9, R26, 0xa0, RZ ;  /* 0x000000a01a097824 */ /* 0x008fe200078e02ff */
[----:B------:R-:W-:Y:S01]  /*22e90*/  PRMT R57, R82, 0x7773, RZ ;  /* 0x0000777352397816 */ /* 0x000fe200000000ff */
[----:B-1----:R-:W-:Y:S01]  /*22ea0*/  IMAD R19, R20, 0xa1, RZ ;  /* 0x000000a114137824 */ /* 0x002fe200078e02ff */
[-C--:B------:R-:W-:Y:S01]  /*22eb0*/  LEA.HI.X.SX32 R15, R21, R127.reuse, 0x1, P4 ;  /* 0x0000007f150f7211 */ /* 0x080fe200020f0eff */
[----:B------:R1:W-:Y:S01]  /*22ec0*/  STG.E.U8 desc[UR48][R12.64], R43 ;  /* 0x0000002b0c007986 */ /* 0x0003e2000c101130 */
[----:B------:R-:W-:Y:S01]  /*22ed0*/  PRMT R82, R83, 0x7772, RZ ;  /* 0x0000777253527816 */ /* 0x000fe200000000ff */
[----:B--2---:R-:W-:Y:S01]  /*22ee0*/  IMAD R21, R0, 0xa2, RZ ;  /* 0x000000a200157824 */ /* 0x004fe200078e02ff */
[----:B------:R-:W2:Y:S01]  /*22ef0*/  LDC R24, c[0x0][0x278] ;  /* 0x00009e00ff187b82 */ /* 0x000ea20000000800 */
[CC--:B------:R-:W-:Y:S01]  /*22f00*/  IADD3 R10, P5, R3.reuse, R126.reuse, RZ ;  /* 0x0000007e030a7210 */ /* 0x0c0fe20007fbe0ff */
[----:B------:R3:W-:Y:S03]  /*22f10*/  STG.E.U8 desc[UR48][R14.64], R57 ;  /* 0x000000390e007986 */ /* 0x0007e6000c101130 */
[----:B------:R-:W-:Y:S01]  /*22f20*/  LEA.HI.X.SX32 R11, R3, R127, 0x1, P5 ;  /* 0x0000007f030b7211 */ /* 0x000fe200028f0eff */
[----:B----4-:R-:W-:Y:S01]  /*22f30*/  IMAD R3, R6, 0xa3, RZ ;  /* 0x000000a306037824 */ /* 0x010fe200078e02ff */
[----:B-1----:R-:W-:Y:S01]  /*22f40*/  IADD3 R12, P4, R9, R126, RZ ;  /* 0x0000007e090c7210 */ /* 0x002fe20007f9e0ff */
[----:B------:R-:W1:Y:S01]  /*22f50*/  LDC R0, c[0x0][0x278] ;  /* 0x00009e00ff007b82 */ /* 0x000e620000000800 */
[----:B------:R4:W-:Y:S01]  /*22f60*/  STG.E.U8 desc[UR48][R16.64], R82 ;  /* 0x0000005210007986 */ /* 0x0009e2000c101130 */
[----:B------:R-:W-:-:S02]  /*22f70*/  PRMT R59, R83, 0x7773, RZ ;  /* 0x00007773533b7816 */ /* 0x000fc400000000ff */
[-C--:B------:R-:W-:Y:S02]  /*22f80*/  LEA.HI.X.SX32 R13, R9, R127.reuse, 0x1, P4 ;  /* 0x0000007f090d7211 */ /* 0x080fe400020f0eff */
[-C--:B---3--:R-:W-:Y:S02]  /*22f90*/  IADD3 R14, P6, R19, R126.reuse, RZ ;  /* 0x0000007e130e7210 */ /* 0x088fe40007fde0ff */
[----:B------:R-:W3:Y:S01]  /*22fa0*/  LDC R6, c[0x0][0x278] ;  /* 0x00009e00ff067b82 */ /* 0x000ee20000000800 */
[-C--:B------:R-:W-:Y:S02]  /*22fb0*/  IADD3 R18, P4, R3, R126.reuse, RZ ;  /* 0x0000007e03127210 */ /* 0x080fe40007f9e0ff */
[C---:B------:R-:W-:Y:S02]  /*22fc0*/  PRMT R89, R76.reuse, 0x7770, RZ ;  /* 0x000077704c597816 */ /* 0x040fe400000000ff */
[----:B----4-:R-:W-:Y:S02]  /*22fd0*/  IADD3 R16, P5, R21, R126, RZ ;  /* 0x0000007e15107210 */ /* 0x010fe40007fbe0ff */
[----:B------:R-:W-:Y:S01]  /*22fe0*/  PRMT R86, R76, 0x7771, RZ ;  /* 0x000077714c567816 */ /* 0x000fe200000000ff */
[----:B------:R-:W4:Y:S01]  /*22ff0*/  LDC R20, c[0x0][0x278] ;  /* 0x00009e00ff147b82 */ /* 0x000f220000000800 */
[----:B------:R-:W-:-:S02]  /*23000*/  LEA.HI.X.SX32 R15, R19, R127, 0x1, P6 ;  /* 0x0000007f130f7211 */ /* 0x000fc400030f0eff */
[----:B------:R-:W-:Y:S02]  /*23010*/  PRMT R93, R77, 0x7770, RZ ;  /* 0x000077704d5d7816 */ /* 0x000fe400000000ff */
[-C--:B------:R-:W-:Y:S01]  /*23020*/  LEA.HI.X.SX32 R17, R21, R127.reuse, 0x1, P5 ;  /* 0x0000007f15117211 */ /* 0x080fe200028f0eff */
[----:B------:R0:W-:Y:S01]  /*23030*/  STG.E.U8 desc[UR48][R10.64], R59 ;  /* 0x0000003b0a007986 */ /* 0x0001e2000c101130 */
[----:B------:R-:W-:Y:S02]  /*23040*/  PRMT R90, R77, 0x7771, RZ ;  /* 0x000077714d5a7816 */ /* 0x000fe400000000ff */
[----:B------:R-:W-:Y:S01]  /*23050*/  LEA.HI.X.SX32 R19, R3, R127, 0x1, P4 ;  /* 0x0000007f03137211 */ /* 0x000fe200020f0eff */
[----:B------:R-:W-:Y:S01]  /*23060*/  IMAD R3, R22, 0xa4, RZ ;  /* 0x000000a416037824 */ /* 0x000fe200078e02ff */
[----:B------:R2:W-:Y:S01]  /*23070*/  STG.E.U8 desc[UR48][R12.64], R89 ;  /* 0x000000590c007986 */ /* 0x0005e2000c101130 */
[----:B------:R-:W-:Y:S01]  /*23080*/  IMAD R9, R23, 0xa5, RZ ;  /* 0x000000a517097824 */ /* 0x000fe200078e02ff */
[----:B------:R-:W4:Y:S02]  /*23090*/  LDC R22, c[0x0][0x278] ;  /* 0x00009e00ff167b82 */ /* 0x000f240000000800 */
[----:B------:R-:W-:Y:S01]  /*230a0*/  STG.E.U8 desc[UR48][R14.64], R86 ;  /* 0x000000560e007986 */ /* 0x000fe2000c101130 */
[----:B0-----:R-:W-:-:S03]  /*230b0*/  IMAD R23, R25, 0xa7, RZ ;  /* 0x000000a719177824 */ /* 0x001fc600078e02ff */
[----:B------:R-:W-:Y:S01]  /*230c0*/  STG.E.U8 desc[UR48][R16.64], R93 ;  /* 0x0000005d10007986 */ /* 0x000fe2000c101130 */
[CC--:B------:R-:W-:Y:S01]  /*230d0*/  IADD3 R10, P6, R3.reuse, R126.reuse, RZ ;  /* 0x0000007e030a7210 */ /* 0x0c0fe20007fde0ff */
[----:B--2---:R-:W-:Y:S01]  /*230e0*/  IMAD R21, R24, 0xa6, RZ ;  /* 0x000000a618157824 */ /* 0x004fe200078e02ff */
[----:B------:R-:W-:Y:S01]  /*230f0*/  PRMT R95, R78, 0x7770, RZ ;  /* 0x000077704e5f7816 */ /* 0x000fe200000000ff */
[----:B------:R0:W-:Y:S01]  /*23100*/  STG.E.U8 desc[UR48][R18.64], R90 ;  /* 0x0000005a12007986 */ /* 0x0001e2000c101130 */
[-C--:B------:R-:W-:Y:S02]  /*23110*/  LEA.HI.X.SX32 R11, R3, R127.reuse, 0x1, P6 ;  /* 0x0000007f030b7211 */ /* 0x080fe400030f0eff */
[-C--:B------:R-:W-:Y:S01]  /*23120*/  IADD3 R12, P5, R9, R126.reuse, RZ ;  /* 0x0000007e090c7210 */ /* 0x080fe20007fbe0ff */
[----:B------:R-:W2:Y:S08]  /*23130*/  LDC R24, c[0x0][0x278] ;  /* 0x00009e00ff187b82 */ /* 0x000eb00000000800 */
[----:B0-----:R-:W0:Y:S01]  /*23140*/  LDC R18, c[0x0][0x278] ;  /* 0x00009e00ff127b82 */ /* 0x001e220000000800 */
[----:B------:R-:W-:Y:S01]  /*23150*/  IADD3 R16, P6, R23, R126, RZ ;  /* 0x0000007e17107210 */ /* 0x000fe20007fde0ff */
[----:B-1----:R-:W-:Y:S01]  /*23160*/  IMAD R3, R0, 0xa8, RZ ;  /* 0x000000a800037824 */ /* 0x002fe200078e02ff */
[-C--:B------:R-:W-:Y:S01]  /*23170*/  LEA.HI.X.SX32 R13, R9, R127.reuse, 0x1, P5 ;  /* 0x0000007f090d7211 */ /* 0x080fe200028f0eff */
[----:B---3--:R-:W-:Y:S01]  /*23180*/  IMAD R9, R6, 0xa9, RZ ;  /* 0x000000a906097824 */ /* 0x008fe200078e02ff */
[----:B------:R-:W-:-:S03]  /*23190*/  LEA.HI.X.SX32 R17, R23, R127, 0x1, P6 ;  /* 0x0000007f17117211 */ /* 0x000fc600030f0eff */
[----:B------:R-:W1:Y:S01]  /*231a0*/  LDC R23, c[0x0][0x278] ;  /* 0x00009e00ff177b82 */ /* 0x000e620000000800 */
[----:B------:R-:W-:-:S07]  /*231b0*/  PRMT R83, R76, 0x7773, RZ ;  /* 0x000077734c537816 */ /* 0x000fce00000000ff */
[----:B------:R-:W3:Y:S01]  /*231c0*/  LDC R0, c[0x0][0x278] ;  /* 0x00009e00ff007b82 */ /* 0x000ee20000000800 */
[----:B------:R-:W-:-:S07]  /*231d0*/  PRMT R85, R76, 0x7772, RZ ;  /* 0x000077724c557816 */ /* 0x000fce00000000ff */
[----:B------:R-:W2:Y:S01]  /*231e0*/  LDC R6, c[0x0][0x278] ;  /* 0x00009e00ff067b82 */ /* 0x000ea20000000800 */
[C---:B------:R-:W-:Y:S01]  /*231f0*/  PRMT R76, R77.reuse, 0x7773, RZ ;  /* 0x000077734d4c7816 */ /* 0x040fe200000000ff */
[----:B------:R4:W-:Y:S01]  /*23200*/  STG.E.U8 desc[UR48][R10.64], R95 ;  /* 0x0000005f0a007986 */ /* 0x0009e2000c101130 */
[----:B------:R-:W-:Y:S02]  /*23210*/  PRMT R88, R77, 0x7772, RZ ;  /* 0x000077724d587816 */ /* 0x000fe400000000ff */
[----:B------:R-:W-:Y:S02]  /*23220*/  PRMT R77, R78, 0x7771, RZ ;  /* 0x000077714e4d7816 */ /* 0x000fe400000000ff */
[-C--:B------:R-:W-:Y:S01]  /*23230*/  IADD3 R14, P4, R21, R126.reuse, RZ ;  /* 0x0000007e150e7210 */ /* 0x080fe20007f9e0ff */
[----:B----4-:R-:W-:Y:S01]  /*23240*/  IMAD R19, R20, 0xaa, RZ ;  /* 0x000000aa14137824 */ /* 0x010fe200078e02ff */
[----:B------:R-:W-:Y:S01]  /*23250*/  PRMT R99, R79, 0x7770, RZ ;  /* 0x000077704f637816 */ /* 0x000fe200000000ff */
[----:B------:R4:W-:Y:S01]  /*23260*/  STG.E.U8 desc[UR48][R12.64], R77 ;  /* 0x0000004d0c007986 */ /* 0x0009e2000c101130 */
[----:B------:R-:W-:Y:S01]  /*23270*/  LEA.HI.X.SX32 R15, R21, R127, 0x1, P4 ;  /* 0x0000007f150f7211 */ /* 0x000fe200020f0eff */
[----:B------:R-:W2:Y:S01]  /*23280*/  LDC R20, c[0x0][0x278] ;  /* 0x00009e00ff147b82 */ /* 0x000ea20000000800 */
[----:B------:R-:W-:-:S04]  /*23290*/  IADD3 R10, P5, R3, R126, RZ ;  /* 0x0000007e030a7210 */ /* 0x000fc80007fbe0ff */
[-C--:B------:R-:W-:Y:S01]  /*232a0*/  LEA.HI.X.SX32 R11, R3, R127.reuse, 0x1, P5 ;  /* 0x0000007f030b7211 */ /* 0x080fe200028f0eff */
[----:B0-----:R-:W-:Y:S01]  /*232b0*/  IMAD R3, R18, 0xac, RZ ;  /* 0x000000ac12037824 */ /* 0x001fe200078e02ff */
[----:B------:R-:W-:Y:S01]  /*232c0*/  PRMT R96, R79, 0x7771, RZ ;  /* 0x000077714f607816 */ /* 0x000fe200000000ff */
[----:B------:R-:W0:Y:S01]  /*232d0*/  LDC R25, c[0x0][0x278] ;  /* 0x00009e00ff197b82 */ /* 0x000e220000000800 */
[CC--:B----4-:R-:W-:Y:S01]  /*232e0*/  IADD3 R12, P4, R9.reuse, R126.reuse, RZ ;  /* 0x0000007e090c7210 */ /* 0x0d0fe20007f9e0ff */
[----:B------:R4:W-:Y:S01]  /*232f0*/  STG.E.U8 desc[UR48][R14.64], R99 ;  /* 0x000000630e007986 */ /* 0x0009e2000c101130 */
[----:B------:R-:W-:Y:S02]  /*23300*/  IMAD R21, R22, 0xab, RZ ;  /* 0x000000ab16157824 */ /* 0x000fe400078e02ff */
[----:B------:R-:W-:Y:S02]  /*23310*/  LEA.HI.X.SX32 R13, R9, R127, 0x1, P4 ;  /* 0x0000007f090d7211 */ /* 0x000fe400020f0eff */
[-C--:B------:R-:W-:Y:S01]  /*23320*/  IADD3 R18, P4, R3, R126.reuse, RZ ;  /* 0x0000007e03127210 */ /* 0x080fe20007f9e0ff */
[----:B------:R-:W0:Y:S01]  /*23330*/  LDC R22, c[0x0][0x278] ;  /* 0x00009e00ff167b82 */ /* 0x000e220000000800 */
[----:B------:R1:W-:Y:S01]  /*23340*/  STG.E.U8 desc[UR48][R16.64], R96 ;  /* 0x0000006010007986 */ /* 0x0003e2000c101130 */
[----:B----4-:R-:W-:Y:S01]  /*23350*/  IADD3 R14, P6, R19, R126, RZ ;  /* 0x0000007e130e7210 */ /* 0x010fe20007fde0ff */
[----:B---3--:R-:W-:-:S05]  /*23360*/  IMAD R9, R0, 0xae, RZ ;  /* 0x000000ae00097824 */ /* 0x008fca00078e02ff */
[----:B------:R-:W3:Y:S01]  /*23370*/  LDC R0, c[0x0][0x278] ;  /* 0x00009e00ff007b82 */ /* 0x000ee20000000800 */
[-C--:B------:R-:W-:Y:S02]  /*23380*/  LEA.HI.X.SX32 R15, R19, R127.reuse, 0x1, P6 ;  /* 0x0000007f130f7211 */ /* 0x080fe400030f0eff */
[-C--:B------:R-:W-:Y:S01]  /*23390*/  LEA.HI.X.SX32 R19, R3, R127.reuse, 0x1, P4 ;  /* 0x0000007f03137211 */ /* 0x080fe200020f0eff */
[----:B-1----:R-:W-:Y:S01]  /*233a0*/  IMAD R3, R23, 0xad, RZ ;  /* 0x000000ad17037824 */ /* 0x002fe200078e02ff */
[C---:B------:R-:W-:Y:S01]  /*233b0*/  IADD3 R16, P5, R21.reuse, R126, RZ ;  /* 0x0000007e15107210 */ /* 0x040fe20007fbe0ff */
[----:B--2---:R-:W-:Y:S02]  /*233c0*/  IMAD R23, R6, 0xb0, RZ ;  /* 0x000000b006177824 */ /* 0x004fe400078e02ff */
[----:B------:R-:W1:Y:S01]  /*233d0*/  LDC R6, c[0x0][0x278] ;  /* 0x00009e00ff067b82 */ /* 0x000e620000000800 */
[----:B------:R2:W-:Y:S01]  /*233e0*/  STG.E.U8 desc[UR48][R10.64], R85 ;  /* 0x000000550a007986 */ /* 0x0005e2000c101130 */
[----:B------:R-:W-:-:S03]  /*233f0*/  LEA.HI.X.SX32 R17, R21, R127, 0x1, P5 ;  /* 0x0000007f15117211 */ /* 0x000fc600028f0eff */
[----:B------:R4:W-:Y:S04]  /*23400*/  STG.E.U8 desc[UR48][R12.64], R83 ;  /* 0x000000530c007986 */ /* 0x0009e8000c101130 */
[----:B------:R-:W-:Y:S01]  /*23410*/  STG.E.U8 desc[UR48][R14.64], R88 ;  /* 0x000000580e007986 */ /* 0x000fe2000c101130 */
[----:B--2---:R-:W-:-:S03]  /*23420*/  IADD3 R10, P6, R3, R126, RZ ;  /* 0x0000007e030a7210 */ /* 0x004fc60007fde0ff */
[----:B------:R2:W-:Y:S01]  /*23430*/  STG.E.U8 desc[UR48][R16.64], R76 ;  /* 0x0000004c10007986 */ /* 0x0005e2000c101130 */
[-C--:B------:R-:W-:Y:S01]  /*23440*/  LEA.HI.X.SX32 R11, R3, R127.reuse, 0x1, P6 ;  /* 0x0000007f030b7211 */ /* 0x080fe200030f0eff */
[----:B------:R-:W-:Y:S01]  /*23450*/  IMAD R21, R24, 0xaf, RZ ;  /* 0x000000af18157824 */ /* 0x000fe200078e02ff */
[----:B------:R-:W-:Y:S02]  /*23460*/  PRMT R92, R78, 0x7772, RZ ;  /* 0x000077724e5c7816 */ /* 0x000fe400000000ff */
[-C--:B----4-:R-:W-:Y:S01]  /*23470*/  IADD3 R12, P5, R9, R126.reuse, RZ ;  /* 0x0000007e090c7210 */ /* 0x090fe20007fbe0ff */
[----:B------:R-:W-:Y:S01]  /*23480*/  IMAD R3, R20, 0xb1, RZ ;  /* 0x000000b114037824 */ /* 0x000fe200078e02ff */
[CC--:B--2---:R-:W-:Y:S02]  /*23490*/  IADD3 R16, P6, R23.reuse, R126.reuse, RZ ;  /* 0x0000007e17107210 */ /* 0x0c4fe40007fde0ff */
[----:B------:R-:W-:Y:S01]  /*234a0*/  PRMT R91, R78, 0x7773, RZ ;  /* 0x000077734e5b7816 */ /* 0x000fe200000000ff */
[----:B------:R2:W-:Y:S01]  /*234b0*/  STG.E.U8 desc[UR48][R18.64], R92 ;  /* 0x0000005c12007986 */ /* 0x0005e2000c101130 */
[-C--:B------:R-:W-:Y:S01]  /*234c0*/  LEA.HI.X.SX32 R17, R23, R127.reuse, 0x1, P6 ;  /* 0x0000007f17117211 */ /* 0x080fe200030f0eff */
[----:B------:R-:W4:Y:S01]  /*234d0*/  LDC R20, c[0x0][0x278] ;  /* 0x00009e00ff147b82 */ /* 0x000f220000000800 */
[----:B------:R-:W-:Y:S01]  /*234e0*/  LEA.HI.X.SX32 R13, R9, R127, 0x1, P5 ;  /* 0x0000007f090d7211 */ /* 0x000fe200028f0eff */
[----:B0-----:R-:W-:Y:S01]  /*234f0*/  IMAD R9, R22, 0xb2, RZ ;  /* 0x000000b216097824 */ /* 0x001fe200078e02ff */
[----:B------:R-:W-:-:S05]  /*23500*/  IADD3 R14, P4, R21, R126, RZ ;  /* 0x0000007e150e7210 */ /* 0x000fca0007f9e0ff */
[----:B------:R-:W0:Y:S01]  /*23510*/  LDC R23, c[0x0][0x278] ;  /* 0x00009e00ff177b82 */ /* 0x000e220000000800 */
[C---:B------:R-:W-:Y:S01]  /*23520*/  PRMT R78, R79.reuse, 0x7772, RZ ;  /* 0x000077724f4e7816 */ /* 0x040fe200000000ff */
[----:B------:R3:W-:Y:S01]  /*23530*/  STG.E.U8 desc[UR48][R10.64], R91 ;  /* 0x0000005b0a007986 */ /* 0x0007e2000c101130 */
[----:B------:R-:W-:Y:S01]  /*23540*/  PRMT R94, R79, 0x7773, RZ ;  /* 0x000077734f5e7816 */ /* 0x000fe200000000ff */
[----:B--2---:R-:W-:Y:S01]  /*23550*/  IMAD R19, R25, 0xb3, RZ ;  /* 0x000000b319137824 */ /* 0x004fe200078e02ff */
[----:B------:R-:W-:-:S03]  /*23560*/  LEA.HI.X.SX32 R15, R21, R127, 0x1, P4 ;  /* 0x0000007f150f7211 */ /* 0x000fc600020f0eff */
[----:B------:R-:W2:Y:S01]  /*23570*/  LDC R22, c[0x0][0x278] ;  /* 0x00009e00ff167b82 */ /* 0x000ea20000000800 */
[----:B------:R-:W-:Y:S01]  /*23580*/  PRMT R102, R72, 0x7770, RZ ;  /* 0x0000777048667816 */ /* 0x000fe200000000ff */
[----:B------:R1:W-:Y:S01]  /*23590*/  STG.E.U8 desc[UR48][R12.64], R78 ;  /* 0x0000004e0c007986 */ /* 0x0003e2000c101130 */
[CC--:B---3--:R-:W-:Y:S01]  /*235a0*/  IADD3 R10, P5, R3.reuse, R126.reuse, RZ ;  /* 0x0000007e030a7210 */ /* 0x0c8fe20007fbe0ff */
[----:B------:R-:W-:Y:S02]  /*235b0*/  IMAD R21, R0, 0xb4, RZ ;  /* 0x000000b400157824 */ /* 0x000fe400078e02ff */
[----:B------:R3:W-:Y:S02]  /*235c0*/  STG.E.U8 desc[UR48][R14.64], R94 ;  /* 0x0000005e0e007986 */ /* 0x0007e4000c101130 */
[----:B------:R-:W2:Y:S01]  /*235d0*/  LDC R0, c[0x0][0x278] ;  /* 0x00009e00ff007b82 */ /* 0x000ea20000000800 */
[----:B------:R-:W-:Y:S01]  /*235e0*/  LEA.HI.X.SX32 R11, R3, R127, 0x1, P5 ;  /* 0x0000007f030b7211 */ /* 0x000fe200028f0eff */
[----:B-1----:R-:W-:Y:S01]  /*235f0*/  IMAD R3, R6, 0xb5, RZ ;  /* 0x000000b506037824 */ /* 0x002fe200078e02ff */
[----:B------:R-:W-:Y:S01]  /*23600*/  IADD3 R12, P4, R9, R126, RZ ;  /* 0x0000007e090c7210 */ /* 0x000fe20007f9e0ff */
[----:B------:R1:W-:Y:S01]  /*23610*/  STG.E.U8 desc[UR48][R16.64], R102 ;  /* 0x0000006610007986 */ /* 0x0003e2000c101130 */
[----:B------:R-:W-:-:S03]  /*23620*/  PRMT R98, R72, 0x7771, RZ ;  /* 0x0000777148627816 */ /* 0x000fc600000000ff */
[----:B------:R-:W2:Y:S01]  /*23630*/  LDC R24, c[0x0][0x278] ;  /* 0x00009e00ff187b82 */ /* 0x000ea20000000800 */
[----:B------:R-:W-:Y:S02]  /*23640*/  LEA.HI.X.SX32 R13, R9, R127, 0x1, P4 ;  /* 0x0000007f090d7211 */ /* 0x000fe400020f0eff */
[-C--:B---3--:R-:W-:Y:S02]  /*23650*/  IADD3 R14, P6, R19, R126.reuse, RZ ;  /* 0x0000007e130e7210 */ /* 0x088fe40007fde0ff */
[----:B------:R-:W-:-:S03]  /*23660*/  IADD3 R18, P4, R3, R126, RZ ;  /* 0x0000007e03127210 */ /* 0x000fc60007f9e0ff */
[----:B------:R-:W3:Y:S01]  /*23670*/  LDC R6, c[0x0][0x278] ;  /* 0x00009e00ff067b82 */ /* 0x000ee20000000800 */
[----:B-1----:R-:W-:Y:S02]  /*23680*/  IADD3 R16, P5, R21, R126, RZ ;  /* 0x0000007e15107210 */ /* 0x002fe40007fbe0ff */
[C---:B------:R-:W-:Y:S02]  /*23690*/  PRMT R104, R73.reuse, 0x7770, RZ ;  /* 0x0000777049687816 */ /* 0x040fe400000000ff */
[----:B------:R-:W-:Y:S02]  /*236a0*/  PRMT R101, R73, 0x7771, RZ ;  /* 0x0000777149657816 */ /* 0x000fe400000000ff */
[-C--:B------:R-:W-:Y:S01]  /*236b0*/  LEA.HI.X.SX32 R15, R19, R127.reuse, 0x1, P6 ;  /* 0x0000007f130f7211 */ /* 0x080fe200030f0eff */
[----:B------:R-:W1:Y:S01]  /*236c0*/  LDC R25, c[0x0][0x278] ;  /* 0x00009e00ff197b82 */ /* 0x000e620000000800 */
[C---:B------:R-:W-:Y:S02]  /*236d0*/  PRMT R108, R74.reuse, 0x7770, RZ ;  /* 0x000077704a6c7816 */ /* 0x040fe400000000ff */
[----:B------:R-:W-:Y:S01]  /*236e0*/  LEA.HI.X.SX32 R17, R21, R127, 0x1, P5 ;  /* 0x0000007f15117211 */ /* 0x000fe200028f0eff */
[----:B------:R4:W-:Y:S01]  /*236f0*/  STG.E.U8 desc[UR48][R10.64], R98 ;  /* 0x000000620a007986 */ /* 0x0009e2000c101130 */
[----:B------:R-:W-:-:S02]  /*23700*/  PRMT R105, R74, 0x7771, RZ ;  /* 0x000077714a697816 */ /* 0x000fc400000000ff */
[----:B------:R-:W-:Y:S01]  /*23710*/  LEA.HI.X.SX32 R19, R3, R127, 0x1, P4 ;  /* 0x0000007f03137211 */ /* 0x000fe200020f0eff */
[----:B------:R2:W-:Y:S01]  /*23720*/  STG.E.U8 desc[UR48][R12.64], R104 ;  /* 0x000000680c007986 */ /* 0x0005e2000c101130 */
[----:B0-----:R-:W-:-:S03]  /*23730*/  IMAD R3, R23, 0xb6, RZ ;  /* 0x000000b617037824 */ /* 0x001fc600078e02ff */
[----:B------:R-:W-:Y:S04]  /*23740*/  STG.E.U8 desc[UR48][R14.64], R101 ;  /* 0x000000650e007986 */ /* 0x000fe8000c101130 */
[----:B------:R-:W-:Y:S01]  /*23750*/  STG.E.U8 desc[UR48][R16.64], R108 ;  /* 0x0000006c10007986 */ /* 0x000fe2000c101130 */
[----:B----4-:R-:W-:Y:S01]  /*23760*/  IMAD R9, R20, 0xb7, RZ ;  /* 0x000000b714097824 */ /* 0x010fe200078e02ff */
[C---:B------:R-:W-:Y:S01]  /*23770*/  IADD3 R10, P6, R3.reuse, R126, RZ ;  /* 0x0000007e030a7210 */ /* 0x040fe20007fde0ff */
[----:B------:R-:W0:Y:S01]  /*23780*/  LDC R20, c[0x0][0x278] ;  /* 0x00009e00ff147b82 */ /* 0x000e220000000800 */
[----:B------:R4:W-:Y:S01]  /*23790*/  STG.E.U8 desc[UR48][R18.64], R105 ;  /* 0x0000006912007986 */ /* 0x0009e2000c101130 */
[----:B--2---:R-:W-:Y:S01]  /*237a0*/  IMAD R23, R22, 0xb9, RZ ;  /* 0x000000b916177824 */ /* 0x004fe200078e02ff */
[----:B------:R-:W-:-:S02]  /*237b0*/  LEA.HI.X.SX32 R11, R3, R127, 0x1, P6 ;  /* 0x0000007f030b7211 */ /* 0x000fc400030f0eff */
[----:B------:R-:W-:-:S03]  /*237c0*/  IADD3 R12, P5, R9, R126, RZ ;  /* 0x0000007e090c7210 */ /* 0x000fc60007fbe0ff */
[----:B----4-:R-:W2:Y:S01]  /*237d0*/  LDC R18, c[0x0][0x278] ;  /* 0x00009e00ff127b82 */ /* 0x010ea20000000800 */
[----:B------:R-:W-:Y:S01]  /*237e0*/  IADD3 R16, P6, R23, R126, RZ ;  /* 0x0000007e17107210 */ /* 0x000fe20007fde0ff */
[----:B------:R-:W-:Y:S01]  /*237f0*/  IMAD R3, R0, 0xba, RZ ;  /* 0x000000ba00037824 */ /* 0x000fe200078e02ff */
[-C--:B------:R-:W-:Y:S01]  /*23800*/  LEA.HI.X.SX32 R13, R9, R127.reuse, 0x1, P5 ;  /* 0x0000007f090d7211 */ /* 0x080fe200028f0eff */
[----:B------:R-:W-:Y:S01]  /*23810*/  IMAD R21, R24, 0xb8, RZ ;  /* 0x000000b818157824 */ /* 0x000fe200078e02ff */
[----:B------:R-:W-:-:S03]  /*23820*/  LEA.HI.X.SX32 R17, R23, R127, 0x1, P6 ;  /* 0x0000007f17117211 */ /* 0x000fc600030f0eff */
[----:B------:R-:W4:Y:S01]  /*23830*/  LDC R22, c[0x0][0x278] ;  /* 0x00009e00ff167b82 */ /* 0x000f220000000800 */
[----:B------:R-:W-:Y:S01]  /*23840*/  PRMT R111, R75, 0x7770, RZ ;  /* 0x000077704b6f7816 */ /* 0x000fe200000000ff */
[----:B---3--:R-:W-:Y:S01]  /*23850*/  IMAD R9, R6, 0xbb, RZ ;  /* 0x000000bb06097824 */ /* 0x008fe200078e02ff */
[C---:B------:R-:W-:Y:S02]  /*23860*/  PRMT R79, R72.reuse, 0x7773, RZ ;  /* 0x00007773484f7816 */ /* 0x040fe400000000ff */
[----:B------:R-:W-:-:S03]  /*23870*/  PRMT R97, R72, 0x7772, RZ ;  /* 0x0000777248617816 */ /* 0x000fc600000000ff */
[----:B------:R-:W3:Y:S01]  /*23880*/  LDC R0, c[0x0][0x278] ;  /* 0x00009e00ff007b82 */ /* 0x000ee20000000800 */
[C---:B------:R-:W-:Y:S02]  /*23890*/  PRMT R72, R73.reuse, 0x7773, RZ ;  /* 0x0000777349487816 */ /* 0x040fe400000000ff */
[----:B------:R-:W-:-:S05]  /*238a0*/  PRMT R100, R73, 0x7772, RZ ;  /* 0x0000777249647816 */ /* 0x000fca00000000ff */
[----:B------:R-:W3:Y:S01]  /*238b0*/  LDC R23, c[0x0][0x278] ;  /* 0x00009e00ff177b82 */ /* 0x000ee20000000800 */
[C---:B------:R-:W-:Y:S01]  /*238c0*/  PRMT R73, R74.reuse, 0x7773, RZ ;  /* 0x000077734a497816 */ /* 0x040fe200000000ff */
[----:B------:R1:W-:Y:S01]  /*238d0*/  STG.E.U8 desc[UR48][R10.64], R111 ;  /* 0x0000006f0a007986 */ /* 0x0003e2000c101130 */
[----:B------:R-:W-:-:S05]  /*238e0*/  PRMT R103, R74, 0x7772, RZ ;  /* 0x000077724a677816 */ /* 0x000fca00000000ff */
[----:B------:R-:W3:Y:S01]  /*238f0*/  LDC R6, c[0x0][0x278] ;  /* 0x00009e00ff067b82 */ /* 0x000ee20000000800 */
[----:B------:R-:W-:Y:S02]  /*23900*/  PRMT R74, R75, 0x7771, RZ ;  /* 0x000077714b4a7816 */ /* 0x000fe400000000ff */
[-C--:B------:R-:W-:Y:S02]  /*23910*/  IADD3 R14, P4, R21, R126.reuse, RZ ;  /* 0x0000007e150e7210 */ /* 0x080fe40007f9e0ff */
[-C--:B-1----:R-:W-:Y:S01]  /*23920*/  IADD3 R10, P5, R3, R126.reuse, RZ ;  /* 0x0000007e030a7210 */ /* 0x082fe20007fbe0ff */
[----:B------:R1:W-:Y:S01]  /*23930*/  STG.E.U8 desc[UR48][R12.64], R74 ;  /* 0x0000004a0c007986 */ /* 0x0003e2000c101130 */
[-C--:B------:R-:W-:Y:S01]  /*23940*/  LEA.HI.X.SX32 R15, R21, R127.reuse, 0x1, P4 ;  /* 0x0000007f150f7211 */ /* 0x080fe200020f0eff */
[----:B------:R-:W-:Y:S01]  /*23950*/  IMAD R19, R25, 0xbc, RZ ;  /* 0x000000bc19137824 */ /* 0x000fe200078e02ff */
[----:B------:R-:W-:Y:S01]  /*23960*/  LEA.HI.X.SX32 R11, R3, R127, 0x1, P5 ;  /* 0x0000007f030b7211 */ /* 0x000fe200028f0eff */
[----:B--2---:R-:W-:Y:S01]  /*23970*/  IMAD R3, R18, 0xbe, RZ ;  /* 0x000000be12037824 */ /* 0x004fe200078e02ff */
[----:B------:R-:W2:Y:S01]  /*23980*/  LDC R24, c[0x0][0x278] ;  /* 0x00009e00ff187b82 */ /* 0x000ea20000000800 */
[----:B------:R4:W-:Y:S01]  /*23990*/  STG.E.U8 desc[UR48][R14.64], R97 ;  /* 0x000000610e007986 */ /* 0x0009e2000c101130 */
[----:B0-----:R-:W-:Y:S01]  /*239a0*/  IMAD R21, R20, 0xbd, RZ ;  /* 0x000000bd14157824 */ /* 0x001fe200078e02ff */
[----:B-1----:R-:W-:-:S05]  /*239b0*/  IADD3 R12, P4, R9, R126, RZ ;  /* 0x0000007e090c7210 */ /* 0x002fca0007f9e0ff */
[----:B------:R-:W0:Y:S01]  /*239c0*/  LDC R20, c[0x0][0x278] ;  /* 0x00009e00ff147b82 */ /* 0x000e220000000800 */
[-C--:B------:R-:W-:Y:S02]  /*239d0*/  LEA.HI.X.SX32 R13, R9, R127.reuse, 0x1, P4 ;  /* 0x0000007f090d7211 */ /* 0x080fe400020f0eff */
[-C--:B----4-:R-:W-:Y:S02]  /*239e0*/  IADD3 R14, P6, R19, R126.reuse, RZ ;  /* 0x0000007e130e7210 */ /* 0x090fe40007fde0ff */
[----:B------:R-:W-:Y:S01]  /*239f0*/  IADD3 R18, P4, R3, R126, RZ ;  /* 0x0000007e03127210 */ /* 0x000fe20007f9e0ff */
[----:B------:R1:W-:Y:S01]  /*23a00*/  STG.E.U8 desc[UR48][R16.64], R79 ;  /* 0x0000004f10007986 */ /* 0x0003e2000c101130 */
[-C--:B------:R-:W-:Y:S01]  /*23a10*/  LEA.HI.X.SX32 R15, R19, R127.reuse, 0x1, P6 ;  /* 0x0000007f130f7211 */ /* 0x080fe200030f0eff */
[----:B------:R-:W4:Y:S01]  /*23a20*/  LDC R25, c[0x0][0x278] ;  /* 0x00009e00ff197b82 */ /* 0x000f220000000800 */
[----:B------:R-:W-:Y:S01]  /*23a30*/  LEA.HI.X.SX32 R19, R3, R127, 0x1, P4 ;  /* 0x0000007f03137211 */ /* 0x000fe200020f0eff */
[----:B------:R-:W-:-:S02]  /*23a40*/  IMAD R3, R22, 0xbf, RZ ;  /* 0x000000bf16037824 */ /* 0x000fc400078e02ff */
[----:B---3--:R-:W-:Y:S01]  /*23a50*/  IMAD R9, R0, 0xc0, RZ ;  /* 0x000000c000097824 */ /* 0x008fe200078e02ff */
[----:B-1----:R-:W-:-:S03]  /*23a60*/  IADD3 R16, P5, R21, R126, RZ ;  /* 0x0000007e15107210 */ /* 0x002fc60007fbe0ff */
[----:B------:R-:W1:Y:S01]  /*23a70*/  LDC R22, c[0x0][0x278] ;  /* 0x00009e00ff167b82 */ /* 0x000e620000000800 */
[----:B------:R3:W-:Y:S01]  /*23a80*/  STG.E.U8 desc[UR48][R10.64], R100 ;  /* 0x000000640a007986 */ /* 0x0007e2000c101130 */
[----:B------:R-:W-:Y:S01]  /*23a90*/  LEA.HI.X.SX32 R17, R21, R127, 0x1, P5 ;  /* 0x0000007f15117211 */ /* 0x000fe200028f0eff */
[----:B------:R-:W-:Y:S02]  /*23aa0*/  IMAD R21, R23, 0xc1, RZ ;  /* 0x000000c117157824 */ /* 0x000fe400078e02ff */
[----:B------:R-:W-:-:S03]  /*23ab0*/  IMAD R23, R6, 0xc2, RZ ;  /* 0x000000c206177824 */ /* 0x000fc600078e02ff */
[----:B------:R-:W4:Y:S01]  /*23ac0*/  LDC R0, c[0x0][0x278] ;  /* 0x00009e00ff007b82 */ /* 0x000f220000000800 */
[----:B------:R2:W-:Y:S01]  /*23ad0*/  STG.E.U8 desc[UR48][R12.64], R72 ;  /* 0x000000480c007986 */ /* 0x0005e2000c101130 */
[----:B---3--:R-:W-:-:S06]  /*23ae0*/  IADD3 R10, P6, R3, R126, RZ ;  /* 0x0000007e030a7210 */ /* 0x008fcc0007fde0ff */
[----:B------:R-:W3:Y:S01]  /*23af0*/  LDC R6, c[0x0][0x278] ;  /* 0x00009e00ff067b82 */ /* 0x000ee20000000800 */
[----:B------:R-:W-:Y:S01]  /*23b00*/  STG.E.U8 desc[UR48][R14.64], R103 ;  /* 0x000000670e007986 */ /* 0x000fe2000c101130 */
[----:B------:R-:W-:-:S03]  /*23b10*/  LEA.HI.X.SX32 R11, R3, R127, 0x1, P6 ;  /* 0x0000007f030b7211 */ /* 0x000fc600030f0eff */
[----:B------:R0:W-:Y:S01]  /*23b20*/  STG.E.U8 desc[UR48][R16.64], R73 ;  /* 0x0000004910007986 */ /* 0x0001e2000c101130 */
[-C--:B--2---:R-:W-:Y:S02]  /*23b30*/  IADD3 R12, P5, R9, R126.reuse, RZ ;  /* 0x0000007e090c7210 */ /* 0x084fe40007fbe0ff */
[----:B------:R-:W-:Y:S02]  /*23b40*/  PRMT R107, R75, 0x7772, RZ ;  /* 0x000077724b6b7816 */ /* 0x000fe400000000ff */
[----:B0-----:R-:W-:-:S04]  /*23b50*/  IADD3 R16, P6, R23, R126, RZ ;  /* 0x0000007e17107210 */ /* 0x001fc80007fde0ff */
[-C--:B------:R-:W-:Y:S02]  /*23b60*/  LEA.HI.X.SX32 R17, R23, R127.reuse, 0x1, P6 ;  /* 0x0000007f17117211 */ /* 0x080fe400030f0eff */
[----:B------:R-:W0:Y:S01]  /*23b70*/  LDC R23, c[0x0][0x278] ;  /* 0x00009e00ff177b82 */ /* 0x000e220000000800 */
[----:B------:R-:W-:Y:S01]  /*23b80*/  PRMT R106, R75, 0x7773, RZ ;  /* 0x000077734b6a7816 */ /* 0x000fe200000000ff */
[----:B------:R-:W-:Y:S01]  /*23b90*/  IMAD R3, R20, 0xc3, RZ ;  /* 0x000000c314037824 */ /* 0x000fe200078e02ff */
[----:B------:R-:W-:Y:S01]  /*23ba0*/  LEA.HI.X.SX32 R13, R9, R127, 0x1, P5 ;  /* 0x0000007f090d7211 */ /* 0x000fe200028f0eff */
[----:B------:R-:W-:Y:S01]  /*23bb0*/  IMAD R9, R24, 0xc4, RZ ;  /* 0x000000c418097824 */ /* 0x000fe200078e02ff */
[C---:B------:R-:W-:Y:S01]  /*23bc0*/  PRMT R75, R68.reuse, 0x7773, RZ ;  /* 0x00007773444b7816 */ /* 0x040fe200000000ff */
[----:B------:R1:W-:Y:S02]  /*23bd0*/  STG.E.U8 desc[UR48][R18.64], R107 ;  /* 0x0000006b12007986 */ /* 0x0003e4000c101130 */
[----:B------:R-:W2:Y:S01]  /*23be0*/  LDC R24, c[0x0][0x278] ;  /* 0x00009e00ff187b82 */ /* 0x000ea20000000800 */
[C---:B------:R-:W-:Y:S01]  /*23bf0*/  PRMT R109, R68.reuse, 0x7772, RZ ;  /* 0x00007772446d7816 */ /* 0x040fe200000000ff */
[----:B------:R4:W-:Y:S01]  /*23c00*/  STG.E.U8 desc[UR48][R10.64], R106 ;  /* 0x0000006a0a007986 */ /* 0x0009e2000c101130 */
[----:B------:R-:W-:-:S02]  /*23c10*/  PRMT R110, R68, 0x7771, RZ ;  /* 0x00007771446e7816 */ /* 0x000fc400000000ff */
[CC--:B------:R-:W-:Y:S02]  /*23c20*/  IADD3 R14, P4, R21.reuse, R126.reuse, RZ ;  /* 0x0000007e150e7210 */ /* 0x0c0fe40007f9e0ff */
[----:B------:R-:W-:Y:S01]  /*23c30*/  PRMT R68, R68, 0x7770, RZ ;  /* 0x0000777044447816 */ /* 0x000fe200000000ff */
[----:B------:R-:W2:Y:S01]  /*23c40*/  LDC R20, c[0x0][0x278] ;  /* 0x00009e00ff147b82 */ /* 0x000ea20000000800 */
[-C--:B------:R-:W-:Y:S01]  /*23c50*/  LEA.HI.X.SX32 R15, R21, R127.reuse, 0x1, P4 ;  /* 0x0000007f150f7211 */ /* 0x080fe200020f0eff */
[----:B-1----:R-:W-:Y:S01]  /*23c60*/  IMAD R19, R22, 0xc5, RZ ;  /* 0x000000c516137824 */ /* 0x002fe200078e02ff */
[----:B------:R-:W-:Y:S02]  /*23c70*/  PRMT R117, R69, 0x7770, RZ ;  /* 0x0000777045757816 */ /* 0x000fe400000000ff */
[C---:B----4-:R-:W-:Y:S01]  /*23c80*/  IADD3 R10, P5, R3.reuse, R126, RZ ;  /* 0x0000007e030a7210 */ /* 0x050fe20007fbe0ff */
[----:B------:R-:W-:Y:S01]  /*23c90*/  IMAD R21, R0, 0xc6, RZ ;  /* 0x000000c600157824 */ /* 0x000fe200078e02ff */
[----:B------:R1:W-:Y:S01]  /*23ca0*/  STG.E.U8 desc[UR48][R12.64], R68 ;  /* 0x000000440c007986 */ /* 0x0003e2000c101130 */
[----:B------:R-:W4:Y:S01]  /*23cb0*/  LDC R0, c[0x0][0x278] ;  /* 0x00009e00ff007b82 */ /* 0x000f220000000800 */
[----:B------:R-:W-:Y:S01]  /*23cc0*/  LEA.HI.X.SX32 R11, R3, R127, 0x1, P5 ;  /* 0x0000007f030b7211 */ /* 0x000fe200028f0eff */
[----:B---3--:R-:W-:Y:S01]  /*23cd0*/  IMAD R3, R6, 0xc7, RZ ;  /* 0x000000c706037824 */ /* 0x008fe200078e02ff */
[----:B------:R3:W-:Y:S01]  /*23ce0*/  STG.E.U8 desc[UR48][R14.64], R110 ;  /* 0x0000006e0e007986 */ /* 0x0007e2000c101130 */
[----:B------:R-:W-:-:S03]  /*23cf0*/  PRMT R114, R69, 0x7771, RZ ;  /* 0x0000777145727816 */ /* 0x000fc600000000ff */
[----:B------:R0:W-:Y:S01]  /*23d00*/  STG.E.U8 desc[UR48][R16.64], R117 ;  /* 0x0000007510007986 */ /* 0x0001e2000c101130 */
[----:B------:R-:W4:Y:S01]  /*23d10*/  LDC R6, c[0x0][0x278] ;  /* 0x00009e00ff067b82 */ /* 0x000f220000000800 */
[-C--:B-1----:R-:W-:Y:S02]  /*23d20*/  IADD3 R12, P4, R9, R126.reuse, RZ ;  /* 0x0000007e090c7210 */ /* 0x082fe40007f9e0ff */
[----:B---3--:R-:W-:-:S05]  /*23d30*/  IADD3 R14, P6, R19, R126, RZ ;  /* 0x0000007e130e7210 */ /* 0x008fca0007fde0ff */
[----:B------:R-:W1:Y:S01]  /*23d40*/  LDC R22, c[0x0][0x278] ;  /* 0x00009e00ff167b82 */ /* 0x000e620000000800 */
[-C--:B------:R-:W-:Y:S02]  /*23d50*/  LEA.HI.X.SX32 R13, R9, R127.reuse, 0x1, P4 ;  /* 0x0000007f090d7211 */ /* 0x080fe400020f0eff */
[-C--:B0-----:R-:W-:Y:S02]  /*23d60*/  IADD3 R16, P5, R21, R126.reuse, RZ ;  /* 0x0000007e15107210 */ /* 0x081fe40007fbe0ff */
[----:B------:R-:W-:Y:S02]  /*23d70*/  IADD3 R18, P4, R3, R126, RZ ;  /* 0x0000007e03127210 */ /* 0x000fe40007f9e0ff */
[C---:B------:R-:W-:Y:S02]  /*23d80*/  PRMT R119, R70.reuse, 0x7770, RZ ;  /* 0x0000777046777816 */ /* 0x040fe400000000ff */
[----:B------:R-:W-:Y:S02]  /*23d90*/  PRMT R116, R70, 0x7771, RZ ;  /* 0x0000777146747816 */ /* 0x000fe400000000ff */
        /* <DEDUP_REMOVED lines=8> */
[----:B--2---:R-:W-:Y:S02]  /*23e20*/  IMAD R23, R24, 0xcb, RZ ;  /* 0x000000cb18177824 */ /* 0x004fe400078e02ff */
[----:B------:R-:W-:Y:S01]  /*23e30*/  IMAD R9, R20, 0xc9, RZ ;  /* 0x000000c914097824 */ /* 0x000fe200078e02ff */
[----:B------:R-:W-:Y:S01]  /*23e40*/  STG.E.U8 desc[UR48][R14.64], R116 ;  /* 0x000000740e007986 */ /* 0x000fe2000c101130 */
[----:B------:R-:W2:Y:S03]  /*23e50*/  LDC R20, c[0x0][0x278] ;  /* 0x00009e00ff147b82 */ /* 0x000ea60000000800 */
[----:B------:R-:W-:Y:S01]  /*23e60*/  STG.E.U8 desc[UR48][R16.64], R123 ;  /* 0x0000007b10007986 */ /* 0x000fe2000c101130 */
[----:B0-----:R-:W-:-:S03]  /*23e70*/  IADD3 R10, P6, R3, R126, RZ ;  /* 0x0000007e030a7210 */ /* 0x001fc60007fde0ff */
[----:B------:R0:W-:Y:S01]  /*23e80*/  STG.E.U8 desc[UR48][R18.64], R120 ;  /* 0x0000007812007986 */ /* 0x0001e2000c101130 */
[----:B------:R-:W-:Y:S01]  /*23e90*/  LEA.HI.X.SX32 R11, R3, R127, 0x1, P6 ;  /* 0x0000007f030b7211 */ /* 0x000fe200030f0eff */
[----:B----4-:R-:W-:Y:S01]  /*23ea0*/  IMAD R3, R0, 0xcc, RZ ;  /* 0x000000cc00037824 */ /* 0x010fe200078e02ff */
[-C--:B---3--:R-:W-:Y:S01]  /*23eb0*/  IADD3 R12, P5, R9, R126.reuse, RZ ;  /* 0x0000007e090c7210 */ /* 0x088fe20007fbe0ff */
[----:B------:R-:W3:Y:S08]  /*23ec0*/  LDC R0, c[0x0][0x278] ;  /* 0x00009e00ff007b82 */ /* 0x000ef00000000800 */
[----:B0-----:R-:W0:Y:S01]  /*23ed0*/  LDC R18, c[0x0][0x278] ;  /* 0x00009e00ff127b82 */ /* 0x001e220000000800 */
[----:B------:R-:W-:-:S04]  /*23ee0*/  IADD3 R16, P6, R23, R126, RZ ;  /* 0x0000007e17107210 */ /* 0x000fc80007fde0ff */
[----:B------:R-:W-:-:S03]  /*23ef0*/  LEA.HI.X.SX32 R17, R23, R127, 0x1, P6 ;  /* 0x0000007f17117211 */ /* 0x000fc600030f0eff */
[----:B------:R-:W4:Y:S01]  /*23f00*/  LDC R23, c[0x0][0x278] ;  /* 0x00009e00ff177b82 */ /* 0x000f220000000800 */
[----:B------:R-:W-:Y:S01]  /*23f10*/  LEA.HI.X.SX32 R13, R9, R127, 0x1, P5 ;  /* 0x0000007f090d7211 */ /* 0x000fe200028f0eff */
[----:B------:R-:W-:Y:S02]  /*23f20*/  IMAD R21, R25, 0xca, RZ ;  /* 0x000000ca19157824 */ /* 0x000fe400078e02ff */
[----:B------:R-:W-:-:S04]  /*23f30*/  IMAD R9, R6, 0xcd, RZ ;  /* 0x000000cd06097824 */ /* 0x000fc800078e02ff */
[----:B------:R-:W4:Y:S01]  /*23f40*/  LDC R6, c[0x0][0x278] ;  /* 0x00009e00ff067b82 */ /* 0x000f220000000800 */
[-C--:B------:R-:W-:Y:S01]  /*23f50*/  IADD3 R14, P4, R21, R126.reuse, RZ ;  /* 0x0000007e150e7210 */ /* 0x080fe20007f9e0ff */
[----:B------:R2:W-:Y:S01]  /*23f60*/  STG.E.U8 desc[UR48][R10.64], R109 ;  /* 0x0000006d0a007986 */ /* 0x0005e2000c101130 */
[----:B------:R-:W-:Y:S01]  /*23f70*/  PRMT R113, R69, 0x7772, RZ ;  /* 0x0000777245717816 */ /* 0x000fe200000000ff */
[----:B-1----:R-:W-:Y:S01]  /*23f80*/  IMAD R19, R22, 0xce, RZ ;  /* 0x000000ce16137824 */ /* 0x002fe200078e02ff */
[----:B------:R-:W-:Y:S01]  /*23f90*/  LEA.HI.X.SX32 R15, R21, R127, 0x1, P4 ;  /* 0x0000007f150f7211 */ /* 0x000fe200020f0eff */
[----:B------:R1:W-:Y:S02]  /*23fa0*/  STG.E.U8 desc[UR48][R12.64], R75 ;  /* 0x0000004b0c007986 */ /* 0x0003e4000c101130 */
[----:B------:R-:W4:Y:S01]  /*23fb0*/  LDC R24, c[0x0][0x278] ;  /* 0x00009e00ff187b82 */ /* 0x000f220000000800 */
[----:B--2---:R-:W-:Y:S02]  /*23fc0*/  IADD3 R10, P5, R3, R126, RZ ;  /* 0x0000007e030a7210 */ /* 0x004fe40007fbe0ff */
[----:B------:R-:W-:-:S05]  /*23fd0*/  PRMT R112, R69, 0x7773, RZ ;  /* 0x0000777345707816 */ /* 0x000fca00000000ff */
[----:B------:R-:W2:Y:S01]  /*23fe0*/  LDC R22, c[0x0][0x278] ;  /* 0x00009e00ff167b82 */ /* 0x000ea20000000800 */
[-C--:B------:R-:W-:Y:S01]  /*23ff0*/  LEA.HI.X.SX32 R11, R3, R127.reuse, 0x1, P5 ;  /* 0x0000007f030b7211 */ /* 0x080fe200028f0eff */
[----:B0-----:R-:W-:Y:S01]  /*24000*/  IMAD R3, R18, 0xd0, RZ ;  /* 0x000000d012037824 */ /* 0x001fe200078e02ff */
[CC--:B-1----:R-:W-:Y:S01]  /*24010*/  IADD3 R12, P4, R9.reuse, R126.reuse, RZ ;  /* 0x0000007e090c7210 */ /* 0x0c2fe20007f9e0ff */
[----:B------:R0:W-:Y:S01]  /*24020*/  STG.E.U8 desc[UR48][R14.64], R113 ;  /* 0x000000710e007986 */ /* 0x0001e2000c101130 */
[----:B------:R-:W-:Y:S02]  /*24030*/  IMAD R21, R20, 0xcf, RZ ;  /* 0x000000cf14157824 */ /* 0x000fe400078e02ff */
[----:B------:R-:W-:Y:S01]  /*24040*/  LEA.HI.X.SX32 R13, R9, R127, 0x1, P4 ;  /* 0x0000007f090d7211 */ /* 0x000fe200020f0eff */
[----:B------:R-:W1:Y:S01]  /*24050*/  LDC R20, c[0x0][0x278] ;  /* 0x00009e00ff147b82 */ /* 0x000e620000000800 */
[----:B------:R-:W-:Y:S01]  /*24060*/  IADD3 R18, P4, R3, R126, RZ ;  /* 0x0000007e03127210 */ /* 0x000fe20007f9e0ff */
[----:B------:R4:W-:Y:S01]  /*24070*/  STG.E.U8 desc[UR48][R16.64], R112 ;  /* 0x0000007010007986 */ /* 0x0009e2000c101130 */
[----:B------:R-:W-:-:S02]  /*24080*/  PRMT R115, R70, 0x7772, RZ ;  /* 0x0000777246737816 */ /* 0x000fc400000000ff */
[-C--:B0-----:R-:W-:Y:S01]  /*24090*/  IADD3 R14, P6, R19, R126.reuse, RZ ;  /* 0x0000007e130e7210 */ /* 0x081fe20007fde0ff */
[----:B---3--:R-:W-:Y:S01]  /*240a0*/  IMAD R9, R0, 0xd2, RZ ;  /* 0x000000d200097824 */ /* 0x008fe200078e02ff */
[----:B------:R-:W-:Y:S01]  /*240b0*/  PRMT R118, R71, 0x7772, RZ ;  /* 0x0000777247767816 */ /* 0x000fe200000000ff */
[----:B------:R-:W0:Y:S01]  /*240c0*/  LDC R0, c[0x0][0x278] ;  /* 0x00009e00ff007b82 */ /* 0x000e220000000800 */
[-C--:B------:R-:W-:Y:S02]  /*240d0*/  LEA.HI.X.SX32 R15, R19, R127.reuse, 0x1, P6 ;  /* 0x0000007f130f7211 */ /* 0x080fe400030f0eff */
[-C--:B------:R-:W-:Y:S01]  /*240e0*/  LEA.HI.X.SX32 R19, R3, R127.reuse, 0x1, P4 ;  /* 0x0000007f03137211 */ /* 0x080fe200020f0eff */
[----:B----4-:R-:W-:Y:S01]  /*240f0*/  IMAD R3, R23, 0xd1, RZ ;  /* 0x000000d117037824 */ /* 0x010fe200078e02ff */
[----:B------:R-:W-:Y:S02]  /*24100*/  IADD3 R16, P5, R21, R126, RZ ;  /* 0x0000007e15107210 */ /* 0x000fe40007fbe0ff */
[----:B------:R-:W-:Y:S01]  /*24110*/  PRMT R69, R70, 0x7773, RZ ;  /* 0x0000777346457816 */ /* 0x000fe200000000ff */
[----:B------:R-:W3:Y:S01]  /*24120*/  LDC R25, c[0x0][0x278] ;  /* 0x00009e00ff197b82 */ /* 0x000ee20000000800 */
[----:B------:R-:W-:Y:S01]  /*24130*/  PRMT R70, R71, 0x7773, RZ ;  /* 0x0000777347467816 */ /* 0x000fe200000000ff */
[----:B------:R4:W-:Y:S01]  /*24140*/  STG.E.U8 desc[UR48][R10.64], R115 ;  /* 0x000000730a007986 */ /* 0x0009e2000c101130 */
[----:B------:R-:W-:Y:S01]  /*24150*/  LEA.HI.X.SX32 R17, R21, R127, 0x1, P5 ;  /* 0x0000007f15117211 */ /* 0x000fe200028f0eff */
[----:B------:R-:W-:-:S02]  /*24160*/  IMAD R23, R6, 0xd4, RZ ;  /* 0x000000d406177824 */ /* 0x000fc400078e02ff */
[----:B------:R2:W-:Y:S02]  /*24170*/  STG.E.U8 desc[UR48][R12.64], R69 ;  /* 0x000000450c007986 */ /* 0x0005e4000c101130 */
[----:B------:R-:W3:Y:S02]  /*24180*/  LDC R6, c[0x0][0x278] ;  /* 0x00009e00ff067b82 */ /* 0x000ee40000000800 */
[----:B------:R-:W-:Y:S01]  /*24190*/  STG.E.U8 desc[UR48][R14.64], R118 ;  /* 0x000000760e007986 */ /* 0x000fe2000c101130 */
[----:B----4-:R-:W-:-:S03]  /*241a0*/  IADD3 R10, P6, R3, R126, RZ ;  /* 0x0000007e030a7210 */ /* 0x010fc60007fde0ff */
[----:B------:R4:W-:Y:S01]  /*241b0*/  STG.E.U8 desc[UR48][R16.64], R70 ;  /* 0x0000004610007986 */ /* 0x0009e2000c101130 */
[-C--:B------:R-:W-:Y:S01]  /*241c0*/  LEA.HI.X.SX32 R11, R3, R127.reuse, 0x1, P6 ;  /* 0x0000007f030b7211 */ /* 0x080fe200030f0eff */
[----:B------:R-:W-:Y:S01]  /*241d0*/  IMAD R21, R24, 0xd3, RZ ;  /* 0x000000d318157824 */ /* 0x000fe200078e02ff */
[-C--:B--2---:R-:W-:Y:S02]  /*241e0*/  IADD3 R12, P5, R9, R126.reuse, RZ ;  /* 0x0000007e090c7210 */ /* 0x084fe40007fbe0ff */
[----:B------:R-:W-:Y:S01]  /*241f0*/  PRMT R134, R64, 0x7770, RZ ;  /* 0x0000777040867816 */ /* 0x000fe200000000ff */
[----:B-1----:R-:W-:Y:S01]  /*24200*/  IMAD R3, R20, 0xd5, RZ ;  /* 0x000000d514037824 */ /* 0x002fe200078e02ff */
[C---:B----4-:R-:W-:Y:S01]  /*24210*/  IADD3 R16, P6, R23.reuse, R126, RZ ;  /* 0x0000007e17107210 */ /* 0x050fe20007fde0ff */
[----:B------:R-:W1:Y:S03]  /*24220*/  LDC R20, c[0x0][0x278] ;  /* 0x00009e00ff147b82 */ /* 0x000e660000000800 */
[----:B------:R-:W-:-:S02]  /*24230*/  LEA.HI.X.SX32 R17, R23, R127, 0x1, P6 ;  /* 0x0000007f17117211 */ /* 0x000fc400030f0eff */
[----:B------:R-:W-:-:S03]  /*24240*/  PRMT R121, R64, 0x7771, RZ ;  /* 0x0000777140797816 */ /* 0x000fc600000000ff */
[----:B------:R-:W2:Y:S01]  /*24250*/  LDC R23, c[0x0][0x278] ;  /* 0x00009e00ff177b82 */ /* 0x000ea20000000800 */
[----:B------:R-:W-:Y:S02]  /*24260*/  IADD3 R14, P4, R21, R126, RZ ;  /* 0x0000007e150e7210 */ /* 0x000fe40007f9e0ff */
[----:B------:R-:W-:Y:S01]  /*24270*/  LEA.HI.X.SX32 R13, R9, R127, 0x1, P5 ;  /* 0x0000007f090d7211 */ /* 0x000fe200028f0eff */
[----:B------:R-:W-:Y:S01]  /*24280*/  IMAD R9, R22, 0xd6, RZ ;  /* 0x000000d616097824 */ /* 0x000fe200078e02ff */
[C---:B------:R-:W-:Y:S01]  /*24290*/  PRMT R71, R64.reuse, 0x7773, RZ ;  /* 0x0000777340477816 */ /* 0x040fe200000000ff */
[----:B------:R-:W-:Y:S01]  /*242a0*/  STG.E.U8 desc[UR48][R18.64], R134 ;  /* 0x0000008612007986 */ /* 0x000fe2000c101130 */
[----:B------:R-:W-:Y:S01]  /*242b0*/  PRMT R122, R64, 0x7772, RZ ;  /* 0x00007772407a7816 */ /* 0x000fe200000000ff */
[----:B------:R-:W4:Y:S01]  /*242c0*/  LDC R22, c[0x0][0x278] ;  /* 0x00009e00ff167b82 */ /* 0x000f220000000800 */
[C---:B------:R-:W-:Y:S01]  /*242d0*/  PRMT R124, R65.reuse, 0x7773, RZ ;  /* 0x00007773417c7816 */ /* 0x040fe200000000ff */
[----:B------:R3:W-:Y:S01]  /*242e0*/  STG.E.U8 desc[UR48][R10.64], R121 ;  /* 0x000000790a007986 */ /* 0x0007e2000c101130 */
[----:B------:R-:W-:-:S02]  /*242f0*/  PRMT R64, R65, 0x7772, RZ ;  /* 0x0000777241407816 */ /* 0x000fc400000000ff */
[C---:B------:R-:W-:Y:S02]  /*24300*/  PRMT R125, R65.reuse, 0x7771, RZ ;  /* 0x00007771417d7816 */ /* 0x040fe400000000ff */
[----:B------:R-:W-:Y:S01]  /*24310*/  PRMT R65, R65, 0x7770, RZ ;  /* 0x0000777041417816 */ /* 0x000fe200000000ff */
[----:B------:R-:W4:Y:S01]  /*24320*/  LDC R24, c[0x0][0x278] ;  /* 0x00009e00ff187b82 */ /* 0x000f220000000800 */
[----:B------:R-:W-:Y:S01]  /*24330*/  LEA.HI.X.SX32 R15, R21, R127, 0x1, P4 ;  /* 0x0000007f150f7211 */ /* 0x000fe200020f0eff */
[----:B0-----:R-:W-:Y:S01]  /*24340*/  IMAD R21, R0, 0xd8, RZ ;  /* 0x000000d800157824 */ /* 0x001fe200078e02ff */
[----:B---3--:R-:W-:-:S05]  /*24350*/  IADD3 R10, P5, R3, R126, RZ ;  /* 0x0000007e030a7210 */ /* 0x008fca0007fbe0ff */
[----:B------:R-:W0:Y:S01]  /*24360*/  LDC R0, c[0x0][0x278] ;  /* 0x00009e00ff007b82 */ /* 0x000e220000000800 */
[----:B------:R-:W-:Y:S01]  /*24370*/  IMAD R19, R25, 0xd7, RZ ;  /* 0x000000d719137824 */ /* 0x000fe200078e02ff */
[----:B------:R3:W-:Y:S01]  /*24380*/  STG.E.U8 desc[UR48][R12.64], R65 ;  /* 0x000000410c007986 */ /* 0x0007e2000c101130 */
[----:B------:R-:W-:Y:S01]  /*24390*/  LEA.HI.X.SX32 R11, R3, R127, 0x1, P5 ;  /* 0x0000007f030b7211 */ /* 0x000fe200028f0eff */
[----:B------:R-:W-:Y:S02]  /*243a0*/  IMAD R3, R6, 0xd9, RZ ;  /* 0x000000d906037824 */ /* 0x000fe400078e02ff */
[----:B------:R1:W-:Y:S02]  /*243b0*/  STG.E.U8 desc[UR48][R14.64], R125 ;  /* 0x0000007d0e007986 */ /* 0x0003e4000c101130 */
[----:B------:R-:W0:Y:S02]  /*243c0*/  LDC R6, c[0x0][0x278] ;  /* 0x00009e00ff067b82 */ /* 0x000e240000000800 */
[----:B------:R2:W-:Y:S01]  /*243d0*/  STG.E.U8 desc[UR48][R16.64], R141 ;  /* 0x0000008d10007986 */ /* 0x0005e2000c101130 */
[----:B---3--:R-:W-:-:S05]  /*243e0*/  IADD3 R12, P4, R9, R126, RZ ;  /* 0x0000007e090c7210 */ /* 0x008fca0007f9e0ff */
[----:B------:R-:W3:Y:S01]  /*243f0*/  LDC R25, c[0x0][0x278] ;  /* 0x00009e00ff197b82 */ /* 0x000ee20000000800 */
[-C--:B-1----:R-:W-:Y:S02]  /*24400*/  IADD3 R14, P6, R19, R126.reuse, RZ ;  /* 0x0000007e130e7210 */ /* 0x082fe40007fde0ff */
[-C--:B------:R-:W-:Y:S02]  /*24410*/  LEA.HI.X.SX32 R13, R9, R127.reuse, 0x1, P4 ;  /* 0x0000007f090d7211 */ /* 0x080fe400020f0eff */
[-C--:B--2---:R-:W-:Y:S02]  /*24420*/  IADD3 R16, P5, R21, R126.reuse, RZ ;  /* 0x0000007e15107210 */ /* 0x084fe40007fbe0ff */
[----:B------:R-:W-:Y:S02]  /*24430*/  IADD3 R18, P4, R3, R126, RZ ;  /* 0x0000007e03127210 */ /* 0x000fe40007f9e0ff */
[-C--:B------:R-:W-:Y:S02]  /*24440*/  LEA.HI.X.SX32 R15, R19, R127.reuse, 0x1, P6 ;  /* 0x0000007f130f7211 */ /* 0x080fe400030f0eff */
[-C--:B------:R-:W-:Y:S01]  /*24450*/  LEA.HI.X.SX32 R17, R21, R127.reuse, 0x1, P5 ;  /* 0x0000007f15117211 */ /* 0x080fe200028f0eff */
[----:B------:R1:W-:Y:S01]  /*24460*/  STG.E.U8 desc[UR48][R10.64], R137 ;  /* 0x000000890a007986 */ /* 0x0003e2000c101130 */
[----:B------:R-:W-:Y:S01]  /*24470*/  LEA.HI.X.SX32 R19, R3, R127, 0x1, P4 ;  /* 0x0000007f03137211 */ /* 0x000fe200020f0eff */
[----:B------:R-:W-:-:S02]  /*24480*/  IMAD R3, R23, 0xda, RZ ;  /* 0x000000da17037824 */ /* 0x000fc400078e02ff */
[----:B------:R-:W-:Y:S01]  /*24490*/  STG.E.U8 desc[UR48][R12.64], R142 ;  /* 0x0000008e0c007986 */ /* 0x000fe2000c101130 */
[----:B------:R-:W-:Y:S02]  /*244a0*/  IMAD R9, R20, 0xdb, RZ ;  /* 0x000000db14097824 */ /* 0x000fe400078e02ff */
[----:B------:R-:W2:Y:S01]  /*244b0*/  LDC R20, c[0x0][0x278] ;  /* 0x00009e00ff147b82 */ /* 0x000ea20000000800 */
[----:B------:R-:W-:Y:S01]  /*244c0*/  STG.E.U8 desc[UR48][R14.64], R140 ;  /* 0x0000008c0e007986 */ /* 0x000fe2000c101130 */
[----:B----4-:R-:W-:-:S03]  /*244d0*/  IMAD R23, R22, 0xdd, RZ ;  /* 0x000000dd16177824 */ /* 0x010fc600078e02ff */
[----:B------:R4:W-:Y:S01]  /*244e0*/  STG.E.U8 desc[UR48][R16.64], R122 ;  /* 0x0000007a10007986 */ /* 0x0009e2000c101130 */
[C---:B-1----:R-:W-:Y:S02]  /*244f0*/  IADD3 R10, P6, R3.reuse, R126, RZ ;  /* 0x0000007e030a7210 */ /* 0x042fe40007fde0ff */
[----:B------:R-:W1:Y:S01]  /*24500*/  LDC R22, c[0x0][0x278] ;  /* 0x00009e00ff167b82 */ /* 0x000e620000000800 */
[----:B------:R4:W-:Y:S01]  /*24510*/  STG.E.U8 desc[UR48][R18.64], R71 ;  /* 0x0000004712007986 */ /* 0x0009e2000c101130 */
[----:B------:R-:W-:Y:S01]  /*24520*/  LEA.HI.X.SX32 R11, R3, R127, 0x1, P6 ;  /* 0x0000007f030b7211 */ /* 0x000fe200030f0eff */
[----:B0-----:R-:W-:-:S05]  /*24530*/  IMAD R3, R0, 0xde, RZ ;  /* 0x000000de00037824 */ /* 0x001fca00078e02ff */
[----:B------:R-:W0:Y:S01]  /*24540*/  LDC R0, c[0x0][0x278] ;  /* 0x00009e00ff007b82 */ /* 0x000e220000000800 */
[----:B----4-:R-:W-:-:S07]  /*24550*/  IADD3 R16, P6, R23, R126, RZ ;  /* 0x0000007e17107210 */ /* 0x010fce0007fde0ff */
[----:B------:R-:W4:Y:S01]  /*24560*/  LDC R18, c[0x0][0x278] ;  /* 0x00009e00ff127b82 */ /* 0x000f220000000800 */
[----:B------:R-:W-:Y:S02]  /*24570*/  LEA.HI.X.SX32 R17, R23, R127, 0x1, P6 ;  /* 0x0000007f17117211 */ /* 0x000fe400030f0eff */
[----:B------:R-:W-:Y:S01]  /*24580*/  IADD3 R12, P5, R9, R126, RZ ;  /* 0x0000007e090c7210 */ /* 0x000fe20007fbe0ff */
[----:B------:R-:W-:-:S04]  /*24590*/  IMAD R21, R24, 0xdc, RZ ;  /* 0x000000dc18157824 */ /* 0x000fc800078e02ff */
[----:B------:R-:W1:Y:S01]  /*245a0*/  LDC R23, c[0x0][0x278] ;  /* 0x00009e00ff177b82 */ /* 0x000e620000000800 */
[-C--:B------:R-:W-:Y:S01]  /*245b0*/  LEA.HI.X.SX32 R13, R9, R127.reuse, 0x1, P5 ;  /* 0x0000007f090d7211 */ /* 0x080fe200028f0eff */
[----:B------:R-:W-:Y:S01]  /*245c0*/  IMAD R9, R6, 0xdf, RZ ;  /* 0x000000df06097824 */ /* 0x000fe200078e02ff */
[CC--:B------:R-:W-:Y:S01]  /*245d0*/  IADD3 R14, P4, R21.reuse, R126.reuse, RZ ;  /* 0x0000007e150e7210 */ /* 0x0c0fe20007f9e0ff */
[----:B------:R2:W-:Y:S04]  /*245e0*/  STG.E.U8 desc[UR48][R10.64], R64 ;  /* 0x000000400a007986 */ /* 0x0005e8000c101130 */
[----:B------:R-:W1:Y:S01]  /*245f0*/  LDC R6, c[0x0][0x278] ;  /* 0x00009e00ff067b82 */ /* 0x000e620000000800 */
[-C--:B------:R-:W-:Y:S01]  /*24600*/  LEA.HI.X.SX32 R15, R21, R127.reuse, 0x1, P4 ;  /* 0x0000007f150f7211 */ /* 0x080fe200020f0eff */
[----:B------:R4:W-:Y:S01]  /*24610*/  STG.E.U8 desc[UR48][R12.64], R124 ;  /* 0x0000007c0c007986 */ /* 0x0009e2000c101130 */
[----:B---3--:R-:W-:Y:S01]  /*24620*/  IMAD R19, R25, 0xe0, RZ ;  /* 0x000000e019137824 */ /* 0x008fe200078e02ff */
[CC--:B--2---:R-:W-:Y:S01]  /*24630*/  IADD3 R10, P5, R3.reuse, R126.reuse, RZ ;  /* 0x0000007e030a7210 */ /* 0x0c4fe20007fbe0ff */
[----:B------:R-:W-:Y:S01]  /*24640*/  IMAD R21, R20, 0xe1, RZ ;  /* 0x000000e114157824 */ /* 0x000fe200078e02ff */
[----:B------:R2:W-:Y:S02]  /*24650*/  STG.E.U8 desc[UR48][R14.64], R136 ;  /* 0x000000880e007986 */ /* 0x0005e4000c101130 */
[----:B------:R-:W3:Y:S01]  /*24660*/  LDC R20, c[0x0][0x278] ;  /* 0x00009e00ff147b82 */ /* 0x000ee20000000800 */
[-C--:B------:R-:W-:Y:S01]  /*24670*/  LEA.HI.X.SX32 R11, R3, R127.reuse, 0x1, P5 ;  /* 0x0000007f030b7211 */ /* 0x080fe200028f0eff */
[----:B----4-:R-:W-:Y:S01]  /*24680*/  IMAD R3, R18, 0xe2, RZ ;  /* 0x000000e212037824 */ /* 0x010fe200078e02ff */
[CC--:B------:R-:W-:Y:S01]  /*24690*/  IADD3 R12, P4, R9.reuse, R126.reuse, RZ ;  /* 0x0000007e090c7210 */ /* 0x0c0fe20007f9e0ff */
[----:B------:R4:W-:Y:S03]  /*246a0*/  STG.E.U8 desc[UR48][R16.64], R135 ;  /* 0x0000008710007986 */ /* 0x0009e6000c101130 */
[----:B------:R-:W-:Y:S01]  /*246b0*/  LEA.HI.X.SX32 R13, R9, R127, 0x1, P4 ;  /* 0x0000007f090d7211 */ /* 0x000fe200020f0eff */
[----:B0-----:R-:W-:Y:S01]  /*246c0*/  IMAD R9, R0, 0xe4, RZ ;  /* 0x000000e400097824 */ /* 0x001fe200078e02ff */
[-C--:B------:R-:W-:Y:S01]  /*246d0*/  IADD3 R18, P4, R3, R126.reuse, RZ ;  /* 0x0000007e03127210 */ /* 0x080fe20007f9e0ff */
[----:B------:R-:W0:Y:S01]  /*246e0*/  LDC R0, c[0x0][0x278] ;  /* 0x00009e00ff007b82 */ /* 0x000e220000000800 */
[-C--:B--2---:R-:W-:Y:S01]  /*246f0*/  IADD3 R14, P6, R19, R126.reuse, RZ ;  /* 0x0000007e130e7210 */ /* 0x084fe20007fde0ff */
[----:B------:R-:W2:Y:S01]  /*24700*/  LDS.128 R24, [R2] ;  /* 0x0000000002187984 */ /* 0x000ea20000000c00 */
[----:B----4-:R-:W-:-:S02]  /*24710*/  IADD3 R16, P5, R21, R126, RZ ;  /* 0x0000007e15107210 */ /* 0x010fc40007fbe0ff */
[-C--:B------:R-:W-:Y:S02]  /*24720*/  LEA.HI.X.SX32 R15, R19, R127.reuse, 0x1, P6 ;  /* 0x0000007f130f7211 */ /* 0x080fe400030f0eff */
[-C--:B------:R-:W-:Y:S01]  /*24730*/  LEA.HI.X.SX32 R19, R3, R127.reuse, 0x1, P4 ;  /* 0x0000007f03137211 */ /* 0x080fe200020f0eff */
[----:B-1----:R-:W-:Y:S01]  /*24740*/  IMAD R3, R22, 0xe3, RZ ;  /* 0x000000e316037824 */ /* 0x002fe200078e02ff */
[----:B------:R-:W-:Y:S01]  /*24750*/  LEA.HI.X.SX32 R17, R21, R127, 0x1, P5 ;  /* 0x0000007f15117211 */ /* 0x000fe200028f0eff */
[----:B------:R-:W1:Y:S01]  /*24760*/  LDC R22, c[0x0][0x278] ;  /* 0x00009e00ff167b82 */ /* 0x000e620000000800 */
[----:B------:R-:W-:Y:S01]  /*24770*/  IMAD R21, R23, 0xe5, RZ ;  /* 0x000000e517157824 */ /* 0x000fe200078e02ff */
[----:B------:R4:W-:Y:S01]  /*24780*/  STG.E.U8 desc[UR48][R10.64], R139 ;  /* 0x0000008b0a007986 */ /* 0x0009e2000c101130 */
[----:B------:R-:W-:-:S03]  /*24790*/  IMAD R23, R6, 0xe6, RZ ;  /* 0x000000e606177824 */ /* 0x000fc600078e02ff */
[----:B------:R-:W-:Y:S02]  /*247a0*/  STG.E.U8 desc[UR48][R12.64], R138 ;  /* 0x0000008a0c007986 */ /* 0x000fe4000c101130 */
[----:B------:R-:W2:Y:S02]  /*247b0*/  LDC R6, c[0x0][0x278] ;  /* 0x00009e00ff067b82 */ /* 0x000ea40000000800 */
[----:B------:R3:W-:Y:S01]  /*247c0*/  STG.E.U8 desc[UR48][R14.64], R147 ;  /* 0x000000930e007986 */ /* 0x0007e2000c101130 */
[-C--:B----4-:R-:W-:Y:S02]  /*247d0*/  IADD3 R10, P5, R3, R126.reuse, RZ ;  /* 0x0000007e030a7210 */ /* 0x090fe40007fbe0ff */
[-C--:B---3--:R-:W-:Y:S02]  /*247e0*/  IADD3 R14, P4, R21, R126.reuse, RZ ;  /* 0x0000007e150e7210 */ /* 0x088fe40007f9e0ff */
[----:B------:R-:W-:Y:S02]  /*247f0*/  IADD3 R12, P6, R9, R126, RZ ;  /* 0x0000007e090c7210 */ /* 0x000fe40007fde0ff */
[----:B------:R-:W-:-:S02]  /*24800*/  LEA.HI.X.SX32 R15, R21, R127, 0x1, P4 ;  /* 0x0000007f150f7211 */ /* 0x000fc400020f0eff */
[----:B------:R-:W3:Y:S01]  /*24810*/  LDC R21, c[0x0][0x278] ;  /* 0x00009e00ff157b82 */ /* 0x000ee20000000800 */
[-C--:B------:R-:W-:Y:S01]  /*24820*/  LEA.HI.X.SX32 R11, R3, R127.reuse, 0x1, P5 ;  /* 0x0000007f030b7211 */ /* 0x080fe200028f0eff */
[----:B------:R4:W-:Y:S01]  /*24830*/  STG.E.U8 desc[UR48][R16.64], R143 ;  /* 0x0000008f10007986 */ /* 0x0009e2000c101130 */
[----:B------:R-:W-:Y:S01]  /*24840*/  LEA.HI.X.SX32 R13, R9, R127, 0x1, P6 ;  /* 0x0000007f090d7211 */ /* 0x000fe200030f0eff */
[----:B------:R-:W-:Y:S02]  /*24850*/  IMAD R3, R20, 0xe7, RZ ;  /* 0x000000e714037824 */ /* 0x000fe400078e02ff */
[----:B------:R-:W-:Y:S02]  /*24860*/  STG.E.U8 desc[UR48][R18.64], R151 ;  /* 0x0000009712007986 */ /* 0x000fe4000c101130 */
[----:B------:R-:W3:Y:S02]  /*24870*/  LDC R20, c[0x0][0x278] ;  /* 0x00009e00ff147b82 */ /* 0x000ee40000000800 */
[----:B------:R-:W-:Y:S01]  /*24880*/  STG.E.U8 desc[UR48][R10.64], R146 ;  /* 0x000000920a007986 */ /* 0x000fe2000c101130 */
[----:B----4-:R-:W-:-:S03]  /*24890*/  IADD3 R16, P5, R23, R126, RZ ;  /* 0x0000007e17107210 */ /* 0x010fc60007fbe0ff */
[----:B------:R0:W-:Y:S01]  /*248a0*/  STG.E.U8 desc[UR48][R12.64], R152 ;  /* 0x000000980c007986 */ /* 0x0001e2000c101130 */
[----:B------:R-:W-:Y:S02]  /*248b0*/  LEA.HI.X.SX32 R17, R23, R127, 0x1, P5 ;  /* 0x0000007f17117211 */ /* 0x000fe400028f0eff */
[----:B------:R-:W4:Y:S01]  /*248c0*/  LDC R23, c[0x0][0x278] ;  /* 0x00009e00ff177b82 */ /* 0x000f220000000800 */
[----:B-1----:R-:W-:Y:S02]  /*248d0*/  IMAD R9, R22, 0xe8, RZ ;  /* 0x000000e816097824 */ /* 0x002fe400078e02ff */
[----:B0-----:R-:W-:Y:S01]  /*248e0*/  IMAD R13, R0, 0xe9, RZ ;  /* 0x000000e9000d7824 */ /* 0x001fe200078e02ff */
[----:B------:R-:W-:-:S04]  /*248f0*/  IADD3 R18, P4, R3, R126, RZ ;  /* 0x0000007e03127210 */ /* 0x000fc80007f9e0ff */
[----:B------:R-:W0:Y:S01]  /*24900*/  LDC R0, c[0x0][0x278] ;  /* 0x00009e00ff007b82 */ /* 0x000e220000000800 */
[----:B------:R-:W-:Y:S02]  /*24910*/  IADD3 R10, P5, R9, R126, RZ ;  /* 0x0000007e090a7210 */ /* 0x000fe40007fbe0ff */
[-C--:B------:R-:W-:Y:S01]  /*24920*/  LEA.HI.X.SX32 R19, R3, R127.reuse, 0x1, P4 ;  /* 0x0000007f03137211 */ /* 0x080fe200020f0eff */
[----:B--2---:R-:W-:Y:S01]  /*24930*/  IMAD R3, R6, 0xea, RZ ;  /* 0x000000ea06037824 */ /* 0x004fe200078e02ff */
[----:B------:R-:W-:-:S03]  /*24940*/  LEA.HI.X.SX32 R11, R9, R127, 0x1, P5 ;  /* 0x0000007f090b7211 */ /* 0x000fc600028f0eff */
[----:B------:R-:W1:Y:S01]  /*24950*/  LDC R22, c[0x0][0x278] ;  /* 0x00009e00ff167b82 */ /* 0x000e620000000800 */
[----:B------:R-:W-:Y:S01]  /*24960*/  IADD3 R12, P4, R13, R126, RZ ;  /* 0x0000007e0d0c7210 */ /* 0x000fe20007f9e0ff */
[----:B---3--:R-:W-:Y:S01]  /*24970*/  IMAD R9, R21, 0xeb, RZ ;  /* 0x000000eb15097824 */ /* 0x008fe200078e02ff */
[----:B------:R2:W-:Y:S05]  /*24980*/  STG.E.U8 desc[UR48][R14.64], R150 ;  /* 0x000000960e007986 */ /* 0x0005ea000c101130 */
[----:B------:R-:W3:Y:S01]  /*24990*/  LDC R6, c[0x0][0x278] ;  /* 0x00009e00ff067b82 */ /* 0x000ee20000000800 */
[----:B------:R4:W-:Y:S01]  /*249a0*/  STG.E.U8 desc[UR48][R16.64], R156 ;  /* 0x0000009c10007986 */ /* 0x0009e2000c101130 */
[----:B------:R-:W-:-:S02]  /*249b0*/  LEA.HI.X.SX32 R13, R13, R127, 0x1, P4 ;  /* 0x0000007f0d0d7211 */ /* 0x000fc400020f0eff */
[----:B--2---:R-:W-:-:S04]  /*249c0*/  IADD3 R14, P5, R3, R126, RZ ;  /* 0x0000007e030e7210 */ /* 0x004fc80007fbe0ff */
[-C--:B------:R-:W-:Y:S02]  /*249d0*/  LEA.HI.X.SX32 R15, R3, R127.reuse, 0x1, P5 ;  /* 0x0000007f030f7211 */ /* 0x080fe400028f0eff */
[CC--:B----4-:R-:W-:Y:S01]  /*249e0*/  IADD3 R16, P4, R9.reuse, R126.reuse, RZ ;  /* 0x0000007e09107210 */ /* 0x0d0fe20007f9e0ff */
[----:B------:R-:W-:Y:S01]  /*249f0*/  IMAD R3, R20, 0xec, RZ ;  /* 0x000000ec14037824 */ /* 0x000fe200078e02ff */
[----:B------:R2:W-:Y:S01]  /*24a00*/  STG.E.U8 desc[UR48][R18.64], R155 ;  /* 0x0000009b12007986 */ /* 0x0005e2000c101130 */
[----:B-1----:R-:W-:Y:S01]  /*24a10*/  IMAD R21, R22, 0xed, RZ ;  /* 0x000000ed16157824 */ /* 0x002fe200078e02ff */
[----:B------:R-:W-:Y:S01]  /*24a20*/  LEA.HI.X.SX32 R17, R9, R127, 0x1, P4 ;  /* 0x0000007f09117211 */ /* 0x000fe200020f0eff */
[----:B------:R-:W-:Y:S01]  /*24a30*/  IMAD R9, R23, 0xee, RZ ;  /* 0x000000ee17097824 */ /* 0x000fe200078e02ff */
[----:B------:R1:W-:Y:S01]  /*24a40*/  STG.E.U8 desc[UR48][R10.64], R133 ;  /* 0x000000850a007986 */ /* 0x0003e2000c101130 */
[----:B0-----:R-:W-:Y:S01]  /*24a50*/  IMAD R23, R0, 0xef, RZ ;  /* 0x000000ef00177824 */ /* 0x001fe200078e02ff */
[----:B------:R-:W0:Y:S01]  /*24a60*/  LDC R20, c[0x0][0x278] ;  /* 0x00009e00ff147b82 */ /* 0x000e220000000800 */
[----:B--2---:R-:W-:-:S07]  /*24a70*/  IADD3 R18, P5, R3, R126, RZ ;  /* 0x0000007e03127210 */ /* 0x004fce0007fbe0ff */
[----:B------:R-:W2:Y:S01]  /*24a80*/  LDC R0, c[0x0][0x278] ;  /* 0x00009e00ff007b82 */ /* 0x000ea20000000800 */
[-C--:B------:R-:W-:Y:S02]  /*24a90*/  LEA.HI.X.SX32 R19, R3, R127.reuse, 0x1, P5 ;  /* 0x0000007f03137211 */ /* 0x080fe400028f0eff */
[CC--:B-1----:R-:W-:Y:S01]  /*24aa0*/  IADD3 R10, P5, R9.reuse, R126.reuse, RZ ;  /* 0x0000007e090a7210 */ /* 0x0c2fe20007fbe0ff */
[----:B------:R-:W-:Y:S03]  /*24ab0*/  STG.E.U8 desc[UR48][R12.64], R132 ;  /* 0x000000840c007986 */ /* 0x000fe6000c101130 */
[----:B------:R-:W-:Y:S01]  /*24ac0*/  LEA.HI.X.SX32 R11, R9, R127, 0x1, P5 ;  /* 0x0000007f090b7211 */ /* 0x000fe200028f0eff */
[----:B---3--:R-:W-:Y:S01]  /*24ad0*/  IMAD R9, R6, 0xf0, RZ ;  /* 0x000000f006097824 */ /* 0x008fe200078e02ff */
[----:B------:R-:W-:Y:S01]  /*24ae0*/  PRMT R49, R24, 0x7770, RZ ;  /* 0x0000777018317816 */ /* 0x000fe200000000ff */
[----:B------:R-:W1:Y:S01]  /*24af0*/  LDC R6, c[0x0][0x278] ;  /* 0x00009e00ff067b82 */ /* 0x000e620000000800 */
[----:B------:R-:W-:Y:S01]  /*24b00*/  STG.E.U8 desc[UR48][R14.64], R144 ;  /* 0x000000900e007986 */ /* 0x000fe2000c101130 */
[----:B------:R-:W-:-:S03]  /*24b10*/  IADD3 R2, P4, R21, R126, RZ ;  /* 0x0000007e15027210 */ /* 0x000fc60007f9e0ff */
[----:B------:R3:W-:Y:S01]  /*24b20*/  STG.E.U8 desc[UR48][R16.64], R145 ;  /* 0x0000009110007986 */ /* 0x0007e2000c101130 */
[----:B------:R-:W-:Y:S02]  /*24b30*/  LEA.HI.X.SX32 R3, R21, R127, 0x1, P4 ;  /* 0x0000007f15037211 */ /* 0x000fe400020f0eff */
[----:B------:R-:W-:Y:S01]  /*24b40*/  PRMT R47, R25, 0x7770, RZ ;  /* 0x00007770192f7816 */ /* 0x000fe200000000ff */
[----:B------:R-:W-:Y:S01]  /*24b50*/  STG.E.U8 desc[UR48][R18.64], R149 ;  /* 0x0000009512007986 */ /* 0x000fe2000c101130 */
[----:B------:R-:W4:Y:S08]  /*24b60*/  LDC R22, c[0x0][0x278] ;  /* 0x00009e00ff167b82 */ /* 0x000f300000000800 */
[----:B---3--:R-:W3:Y:S01]  /*24b70*/  LDC R16, c[0x0][0x278] ;  /* 0x00009e00ff107b82 */ /* 0x008ee20000000800 */
[----:B------:R2:W-:Y:S07]  /*24b80*/  STG.E.U8 desc[UR48][R2.64], R148 ;  /* 0x0000009402007986 */ /* 0x0005ee000c101130 */
[----:B------:R-:W0:Y:S01]  /*24b90*/  LDC R17, c[0x0][0x278] ;  /* 0x00009e00ff117b82 */ /* 0x000e220000000800 */
[----:B--2---:R-:W-:-:S07]  /*24ba0*/  IMAD R3, R0, 0xf1, RZ ;  /* 0x000000f100037824 */ /* 0x004fce00078e02ff */
[----:B------:R-:W2:Y:S01]  /*24bb0*/  LDC R0, c[0x0][0x278] ;  /* 0x00009e00ff007b82 */ /* 0x000ea20000000800 */
[-C--:B------:R-:W-:Y:S02]  /*24bc0*/  IADD3 R12, P6, R23, R126.reuse, RZ ;  /* 0x0000007e170c7210 */ /* 0x080fe40007fde0ff */
[----:B------:R-:W-:-:S05]  /*24bd0*/  IADD3 R14, P4, R9, R126, RZ ;  /* 0x0000007e090e7210 */ /* 0x000fca0007f9e0ff */
[----:B------:R-:W4:Y:S01]  /*24be0*/  LDC R18, c[0x0][0x278] ;  /* 0x00009e00ff127b82 */ /* 0x000f220000000800 */
[-C--:B------:R-:W-:Y:S02]  /*24bf0*/  LEA.HI.X.SX32 R13, R23, R127.reuse, 0x1, P6 ;  /* 0x0000007f170d7211 */ /* 0x080fe400030f0eff */
[----:B------:R-:W-:Y:S01]  /*24c00*/  LEA.HI.X.SX32 R15, R9, R127, 0x1, P4 ;  /* 0x0000007f090f7211 */ /* 0x000fe200020f0eff */
[----:B-1----:R-:W-:Y:S01]  /*24c10*/  IMAD R9, R6, 0xf2, RZ ;  /* 0x000000f206097824 */ /* 0x002fe200078e02ff */
[----:B------:R-:W-:Y:S03]  /*24c20*/  STG.E.U8 desc[UR48][R10.64], R154 ;  /* 0x0000009a0a007986 */ /* 0x000fe6000c101130 */
[----:B------:R-:W1:Y:S01]  /*24c30*/  LDC R6, c[0x0][0x278] ;  /* 0x00009e00ff067b82 */ /* 0x000e620000000800 */
[----:B------:R3:W-:Y:S01]  /*24c40*/  STG.E.U8 desc[UR48][R12.64], R153 ;  /* 0x000000990c007986 */ /* 0x0007e2000c101130 */
[----:B0-----:R-:W-:Y:S01]  /*24c50*/  IMAD R17, R17, 0xf4, RZ ;  /* 0x000000f411117824 */ /* 0x001fe200078e02ff */
[----:B------:R-:W-:-:S02]  /*24c60*/  IADD3 R2, P5, R3, R126, RZ ;  /* 0x0000007e03027210 */ /* 0x000fc40007fbe0ff */
[----:B------:R0:W-:Y:S01]  /*24c70*/  STG.E.U8 desc[UR48][R14.64], R49 ;  /* 0x000000310e007986 */ /* 0x0001e2000c101130 */
[----:B---3--:R-:W-:Y:S02]  /*24c80*/  IMAD R13, R16, 0xf3, RZ ;  /* 0x000000f3100d7824 */ /* 0x008fe400078e02ff */
[----:B------:R-:W3:Y:S01]  /*24c90*/  LDC R16, c[0x0][0x278] ;  /* 0x00009e00ff107b82 */ /* 0x000ee20000000800 */
[-C--:B------:R-:W-:Y:S02]  /*24ca0*/  IADD3 R10, P4, R9, R126.reuse, RZ ;  /* 0x0000007e090a7210 */ /* 0x080fe40007f9e0ff */
[----:B0-----:R-:W-:Y:S02]  /*24cb0*/  IADD3 R14, P6, R17, R126, RZ ;  /* 0x0000007e110e7210 */ /* 0x001fe40007fde0ff */
[-C--:B------:R-:W-:Y:S01]  /*24cc0*/  LEA.HI.X.SX32 R11, R9, R127.reuse, 0x1, P4 ;  /* 0x0000007f090b7211 */ /* 0x080fe200020f0eff */
[----:B--2---:R-:W-:Y:S01]  /*24cd0*/  IMAD R9, R0, 0xf5, RZ ;  /* 0x000000f500097824 */ /* 0x004fe200078e02ff */
[----:B------:R-:W-:Y:S01]  /*24ce0*/  PRMT R19, R24, 0x7771, RZ ;  /* 0x0000777118137816 */ /* 0x000fe200000000ff */
[----:B------:R-:W0:Y:S01]  /*24cf0*/  LDC R0, c[0x0][0x278] ;  /* 0x00009e00ff007b82 */ /* 0x000e220000000800 */
[----:B------:R-:W-:-:S02]  /*24d00*/  LEA.HI.X.SX32 R3, R3, R127, 0x1, P5 ;  /* 0x0000007f03037211 */ /* 0x000fc400028f0eff */
[-C--:B------:R-:W-:Y:S01]  /*24d10*/  LEA.HI.X.SX32 R15, R17, R127.reuse, 0x1, P6 ;  /* 0x0000007f110f7211 */ /* 0x080fe200030f0eff */
[----:B----4-:R-:W-:Y:S01]  /*24d20*/  IMAD R17, R18, 0xf6, RZ ;  /* 0x000000f612117824 */ /* 0x010fe200078e02ff */
[C---:B------:R-:W-:Y:S01]  /*24d30*/  IADD3 R12, P5, R13.reuse, R126, RZ ;  /* 0x0000007e0d0c7210 */ /* 0x040fe20007fbe0ff */
[----:B------:R2:W-:Y:S02]  /*24d40*/  STG.E.U8 desc[UR48][R2.64], R19 ;  /* 0x0000001302007986 */ /* 0x0005e4000c101130 */
[----:B------:R-:W4:Y:S01]  /*24d50*/  LDC R18, c[0x0][0x278] ;  /* 0x00009e00ff127b82 */ /* 0x000f220000000800 */
[----:B------:R-:W-:Y:S01]  /*24d60*/  LEA.HI.X.SX32 R13, R13, R127, 0x1, P5 ;  /* 0x0000007f0d0d7211 */ /* 0x000fe200028f0eff */
[----:B------:R1:W-:Y:S01]  /*24d70*/  STG.E.U8 desc[UR48][R10.64], R47 ;  /* 0x0000002f0a007986 */ /* 0x0003e2000c101130 */
[C---:B------:R-:W-:Y:S02]  /*24d80*/  PRMT R39, R24.reuse, 0x7773, RZ ;  /* 0x0000777318277816 */ /* 0x040fe400000000ff */
[----:B------:R-:W-:-:S03]  /*24d90*/  PRMT R41, R24, 0x7772, RZ ;  /* 0x0000777218297816 */ /* 0x000fc600000000ff */
[----:B------:R-:W4:Y:S01]  /*24da0*/  LDC R24, c[0x0][0x278] ;  /* 0x00009e00ff187b82 */ /* 0x000f220000000800 */
[-C--:B--2---:R-:W-:Y:S02]  /*24db0*/  IADD3 R2, P4, R9, R126.reuse, RZ ;  /* 0x0000007e09027210 */ /* 0x084fe40007f9e0ff */
[----:B-1----:R-:W-:Y:S01]  /*24dc0*/  IADD3 R10, P5, R17, R126, RZ ;  /* 0x0000007e110a7210 */ /* 0x002fe20007fbe0ff */
[----:B------:R-:W-:Y:S01]  /*24dd0*/  IMAD R19, R6, 0xf7, RZ ;  /* 0x000000f706137824 */ /* 0x000fe200078e02ff */
[----:B------:R-:W-:-:S03]  /*24de0*/  PRMT R45, R25, 0x7771, RZ ;  /* 0x00007771192d7816 */ /* 0x000fc600000000ff */
[----:B------:R-:W1:Y:S01]  /*24df0*/  LDC R6, c[0x0][0x278] ;  /* 0x00009e00ff067b82 */ /* 0x000e620000000800 */
[-C--:B------:R-:W-:Y:S01]  /*24e00*/  LEA.HI.X.SX32 R11, R17, R127.reuse, 0x1, P5 ;  /* 0x0000007f110b7211 */ /* 0x080fe200028f0eff */
[----:B------:R-:W-:Y:S01]  /*24e10*/  IMAD R17, R20, 0xf9, RZ ;  /* 0x000000f914117824 */ /* 0x000fe200078e02ff */
[----:B------:R-:W-:Y:S02]  /*24e20*/  PRMT R43, R26, 0x7770, RZ ;  /* 0x000077701a2b7816 */ /* 0x000fe400000000ff */
[----:B------:R-:W-:Y:S01]  /*24e30*/  LEA.HI.X.SX32 R3, R9, R127, 0x1, P4 ;  /* 0x0000007f09037211 */ /* 0x000fe200020f0eff */
[----:B---3--:R-:W-:Y:S02]  /*24e40*/  IMAD R9, R16, 0xf8, RZ ;  /* 0x000000f810097824 */ /* 0x008fe400078e02ff */
[----:B------:R-:W2:Y:S01]  /*24e50*/  LDC R20, c[0x0][0x278] ;  /* 0x00009e00ff147b82 */ /* 0x000ea20000000800 */
[----:B------:R3:W-:Y:S04]  /*24e60*/  STG.E.U8 desc[UR48][R12.64], R45 ;  /* 0x0000002d0c007986 */ /* 0x0007e8000c101130 */
[----:B------:R0:W-:Y:S01]  /*24e70*/  STG.E.U8 desc[UR48][R14.64], R43 ;  /* 0x0000002b0e007986 */ /* 0x0001e2000c101130 */
[----:B------:R-:W-:-:S02]  /*24e80*/  PRMT R21, R26, 0x7771, RZ ;  /* 0x000077711a157816 */ /* 0x000fc400000000ff */
[-C--:B---3--:R-:W-:Y:S02]  /*24e90*/  IADD3 R12, P4, R19, R126.reuse, RZ ;  /* 0x0000007e130c7210 */ /* 0x088fe40007f9e0ff */
[-C--:B0-----:R-:W-:Y:S02]  /*24ea0*/  IADD3 R14, P5, R9, R126.reuse, RZ ;  /* 0x0000007e090e7210 */ /* 0x081fe40007fbe0ff */
[-C--:B------:R-:W-:Y:S02]  /*24eb0*/  LEA.HI.X.SX32 R13, R19, R127.reuse, 0x1, P4 ;  /* 0x0000007f130d7211 */ /* 0x080fe400020f0eff */
[----:B------:R-:W-:Y:S01]  /*24ec0*/  LEA.HI.X.SX32 R15, R9, R127, 0x1, P5 ;  /* 0x0000007f090f7211 */ /* 0x000fe200028f0eff */
[----:B------:R-:W-:Y:S01]  /*24ed0*/  IMAD R9, R0, 0xfa, RZ ;  /* 0x000000fa00097824 */ /* 0x000fe200078e02ff */
[----:B------:R-:W-:Y:S02]  /*24ee0*/  IADD3 R16, P4, R17, R126, RZ ;  /* 0x0000007e11107210 */ /* 0x000fe40007f9e0ff */
[----:B------:R-:W-:-:S02]  /*24ef0*/  PRMT R35, R25, 0x7773, RZ ;  /* 0x0000777319237816 */ /* 0x000fc400000000ff */
[----:B------:R-:W-:Y:S02]  /*24f00*/  PRMT R37, R25, 0x7772, RZ ;  /* 0x0000777219257816 */ /* 0x000fe400000000ff */
[C---:B------:R-:W-:Y:S02]  /*24f10*/  PRMT R25, R27.reuse, 0x7773, RZ ;  /* 0x000077731b197816 */ /* 0x040fe400000000ff */
[C---:B------:R-:W-:Y:S02]  /*24f20*/  PRMT R29, R27.reuse, 0x7772, RZ ;  /* 0x000077721b1d7816 */ /* 0x040fe400000000ff */
[C---:B------:R-:W-:Y:S01]  /*24f30*/  PRMT R23, R27.reuse, 0x7771, RZ ;  /* 0x000077711b177816 */ /* 0x040fe200000000ff */
[----:B------:R0:W-:Y:S01]  /*24f40*/  STG.E.U8 desc[UR48][R2.64], R21 ;  /* 0x0000001502007986 */ /* 0x0001e2000c101130 */
[----:B------:R-:W-:Y:S01]  /*24f50*/  PRMT R27, R27, 0x7770, RZ ;  /* 0x000077701b1b7816 */ /* 0x000fe200000000ff */
[----:B------:R-:W-:Y:S01]  /*24f60*/  IMAD R19, R22, 0xfb, RZ ;  /* 0x000000fb16137824 */ /* 0x000fe200078e02ff */
[----:B------:R-:W-:Y:S01]  /*24f70*/  LEA.HI.X.SX32 R17, R17, R127, 0x1, P4 ;  /* 0x0000007f11117211 */ /* 0x000fe200020f0eff */
[----:B------:R-:W3:Y:S02]  /*24f80*/  S2R R250, SR_TID.X ;  /* 0x0000000000fa7919 */ /* 0x000ee40000002100 */
[----:B------:R1:W-:Y:S01]  /*24f90*/  STG.E.U8 desc[UR48][R10.64], R27 ;  /* 0x0000001b0a007986 */ /* 0x0003e2000c101130 */
[----:B0-----:R-:W-:Y:S01]  /*24fa0*/  IADD3 R2, P4, R9, R126, RZ ;  /* 0x0000007e09027210 */ /* 0x001fe20007f9e0ff */
[----:B----4-:R-:W-:-:S02]  /*24fb0*/  IMAD R21, R18, 0xfc, RZ ;  /* 0x000000fc12157824 */ /* 0x010fc400078e02ff */
[----:B------:R0:W-:Y:S01]  /*24fc0*/  STG.E.U8 desc[UR48][R12.64], R23 ;  /* 0x000000170c007986 */ /* 0x0001e2000c101130 */
[----:B------:R-:W-:Y:S01]  /*24fd0*/  LEA.HI.X.SX32 R3, R9, R127, 0x1, P4 ;  /* 0x0000007f09037211 */ /* 0x000fe200020f0eff */
[----:B------:R-:W-:Y:S02]  /*24fe0*/  IMAD R9, R24, 0xfd, RZ ;  /* 0x000000fd18097824 */ /* 0x000fe400078e02ff */
[----:B------:R4:W-:Y:S01]  /*24ff0*/  STG.E.U8 desc[UR48][R14.64], R41 ;  /* 0x000000290e007986 */ /* 0x0009e2000c101130 */
[----:B-1----:R-:W-:-:S03]  /*25000*/  IADD3 R10, P5, R19, R126, RZ ;  /* 0x0000007e130a7210 */ /* 0x002fc60007fbe0ff */
[----:B------:R2:W-:Y:S01]  /*25010*/  STG.E.U8 desc[UR48][R16.64], R39 ;  /* 0x0000002710007986 */ /* 0x0005e2000c101130 */
[----:B0-----:R-:W-:Y:S01]  /*25020*/  IMAD R23, R6, 0xfe, RZ ;  /* 0x000000fe06177824 */ /* 0x001fe200078e02ff */
[-C--:B------:R-:W-:Y:S02]  /*25030*/  IADD3 R12, P4, R21, R126.reuse, RZ ;  /* 0x0000007e150c7210 */ /* 0x080fe40007f9e0ff */
[-C--:B------:R-:W-:Y:S02]  /*25040*/  LEA.HI.X.SX32 R11, R19, R127.reuse, 0x1, P5 ;  /* 0x0000007f130b7211 */ /* 0x080fe400028f0eff */
[-C--:B----4-:R-:W-:Y:S01]  /*25050*/  IADD3 R14, P5, R9, R126.reuse, RZ ;  /* 0x0000007e090e7210 */ /* 0x090fe20007fbe0ff */
[----:B--2---:R-:W-:Y:S01]  /*25060*/  IMAD R17, R20, 0xff, RZ ;  /* 0x000000ff14117824 */ /* 0x004fe200078e02ff */
[----:B------:R-:W-:Y:S02]  /*25070*/  IADD3 R18, P6, R23, R126, RZ ;  /* 0x0000007e17127210 */ /* 0x000fe40007fde0ff */
[----:B------:R-:W-:-:S02]  /*25080*/  LEA.HI.X.SX32 R13, R21, R127, 0x1, P4 ;  /* 0x0000007f150d7211 */ /* 0x000fc400020f0eff */
[----:B------:R-:W-:Y:S02]  /*25090*/  IADD3 R16, P4, R17, R126, RZ ;  /* 0x0000007e11107210 */ /* 0x000fe40007f9e0ff */
[C---:B------:R-:W-:Y:S02]  /*250a0*/  PRMT R33, R26.reuse, 0x7772, RZ ;  /* 0x000077721a217816 */ /* 0x040fe400000000ff */
[----:B------:R-:W-:Y:S02]  /*250b0*/  PRMT R31, R26, 0x7773, RZ ;  /* 0x000077731a1f7816 */ /* 0x000fe400000000ff */
[-C--:B------:R-:W-:Y:S01]  /*250c0*/  LEA.HI.X.SX32 R15, R9, R127.reuse, 0x1, P5 ;  /* 0x0000007f090f7211 */ /* 0x080fe200028f0eff */
[----:B------:R0:W-:Y:S01]  /*250d0*/  STG.E.U8 desc[UR48][R2.64], R37 ;  /* 0x0000002502007986 */ /* 0x0001e2000c101130 */
[-C--:B------:R-:W-:Y:S02]  /*250e0*/  LEA.HI.X.SX32 R19, R23, R127.reuse, 0x1, P6 ;  /* 0x0000007f17137211 */ /* 0x080fe400030f0eff */
[----:B------:R-:W-:Y:S01]  /*250f0*/  LEA.HI.X.SX32 R17, R17, R127, 0x1, P4 ;  /* 0x0000007f11117211 */ /* 0x000fe200020f0eff */
[----:B------:R3:W-:Y:S04]  /*25100*/  STG.E.U8 desc[UR48][R10.64], R35 ;  /* 0x000000230a007986 */ /* 0x0007e8000c101130 */
[----:B------:R1:W-:Y:S04]  /*25110*/  STG.E.U8 desc[UR48][R12.64], R33 ;  /* 0x000000210c007986 */ /* 0x0003e8000c101130 */
[----:B------:R-:W-:Y:S04]  /*25120*/  STG.E.U8 desc[UR48][R14.64], R31 ;  /* 0x0000001f0e007986 */ /* 0x000fe8000c101130 */
[----:B------:R-:W-:Y:S04]  /*25130*/  STG.E.U8 desc[UR48][R18.64], R29 ;  /* 0x0000001d12007986 */ /* 0x000fe8000c101130 */
[----:B------:R-:W-:Y:S01]  /*25140*/  STG.E.U8 desc[UR48][R16.64], R25 ;  /* 0x0000001910007986 */ /* 0x000fe2000c101130 */
[----:B0-----:R-:W-:Y:S01]  /*25150*/  FSEL R3, R246, -INF , P2 ;  /* 0xff800000f6037808 */ /* 0x001fe20001000000 */
[----:B---3--:R-:W-:Y:S01]  /*25160*/  IMAD.SHL.U32 R10, R250, 0x2, RZ ;  /* 0x00000002fa0a7824 */ /* 0x008fe200078e00ff */
[----:B------:R-:W-:Y:S01]  /*25170*/  FSEL R2, R182, -INF , P1 ;  /* 0xff800000b6027808 */ /* 0x000fe20000800000 */
[----:B-1----:R-:W0:Y:S01]  /*25180*/  LDC.64 R12, c[0x0][0x230] ;  /* 0x00008c00ff0c7b82 */ /* 0x002e220000000a00 */
[----:B------:R-:W-:-:S02]  /*25190*/  FSEL R0, R184, -INF , P0 ;  /* 0xff800000b8007808 */ /* 0x000fc40000000000 */
[----:B------:R-:W-:Y:S01]  /*251a0*/  FSEL R9, R249, -INF , P3 ;  /* 0xff800000f9097808 */ /* 0x000fe20001800000 */
[----:B------:R-:W-:Y:S01]  /*251b0*/  FFMA R6, R3, 0.69314718246459960938, R8 ;  /* 0x3f31721803067823 */ /* 0x000fe20000000008 */
[----:B------:R-:W-:Y:S01]  /*251c0*/  FFMA R7, R2, 0.69314718246459960938, R7 ;  /* 0x3f31721802077823 */ /* 0x000fe20000000007 */
[----:B------:R-:W-:Y:S02]  /*251d0*/  FFMA R8, R0, 0.69314718246459960938, R5 ;  /* 0x3f31721800087823 */ /* 0x000fe40000000005 */
[----:B------:R-:W-:Y:S01]  /*251e0*/  BAR.SYNC.DEFER_BLOCKING 0x0 ;  /* 0x0000000000007b1d */ /* 0x000fe20000010000 */
[----:B------:R-:W-:Y:S01]  /*251f0*/  LOP3.LUT R10, R10, 0x1f8, RZ, 0xc0, !PT ;  /* 0x000001f80a0a7812 */ /* 0x000fe200078ec0ff */
[----:B------:R-:W-:-:S04]  /*25200*/  FFMA R9, R9, 0.69314718246459960938, R4 ;  /* 0x3f31721809097823 */ /* 0x000fc80000000004 */
[----:B------:R-:W-:Y:S04]  /*25210*/  STS.64 [R10+UR6], R6 ;  /* 0x000000060a007988 */ /* 0x000fe80008000a06 */
[----:B------:R-:W-:Y:S01]  /*25220*/  STS.64 [R10+UR6+0x200], R8 ;  /* 0x000200080a007988 */ /* 0x000fe20008000a06 */
[----:B------:R-:W-:Y:S01]  /*25230*/  BAR.SYNC.DEFER_BLOCKING 0x0 ;  /* 0x0000000000007b1d */ /* 0x000fe20000010000 */
[----:B------:R-:W-:-:S05]  /*25240*/  UIMAD UR5, UR5, UR4, URZ ;  /* 0x00000004050572a4 */ /* 0x000fca000f8e023f */
[----:B------:R-:W1:Y:S01]  /*25250*/  LDS R5, [R252] ;  /* 0x00000000fc057984 */ /* 0x000e620000000800 */
[----:B------:R-:W-:Y:S01]  /*25260*/  USHF.L.U32 UR6, UR5, 0x2, URZ ;  /* 0x0000000205067899 */ /* 0x000fe2000800063f */
[C---:B------:R-:W-:Y:S01]  /*25270*/  IMAD.SHL.U32 R3, R251.reuse, 0x4, RZ ;  /* 0x00000004fb037824 */ /* 0x040fe200078e00ff */
[----:B------:R-:W-:Y:S01]  /*25280*/  UIMAD.WIDE UR4, UR5, 0x4, URZ ;  /* 0x00000004050478a5 */ /* 0x000fe2000f8e023f */
[----:B------:R-:W-:-:S03]  /*25290*/  IMAD.HI R0, R251, 0x4, RZ ;  /* 0x00000004fb007827 */ /* 0x000fc600078e02ff */
[----:B0-----:R-:W-:-:S04]  /*252a0*/  IADD3 R2, P0, P1, R3, UR6, R12 ;  /* 0x0000000603027c10 */ /* 0x001fc8000f91e00c */
[----:B------:R-:W-:-:S05]  /*252b0*/  IADD3.X R3, R0, UR5, R13, P0, P1 ;  /* 0x0000000500037c10 */ /* 0x000fca00087e240d */
[----:B-1----:R-:W-:Y:S01]  /*252c0*/  STG.E desc[UR48][R2.64], R5 ;  /* 0x0000000502007986 */ /* 0x002fe2000c101930 */
[----:B------:R-:W-:Y:S05]  /*252d0*/  EXIT ;  /* 0x000000000000794d */ /* 0x000fea0003800000 */
.L_x_2:
[----:B------:R-:W-:-:S00]  /*252e0*/  BRA `(.L_x_2) ;  /* 0xfffffffc00fc7947 */ /* 0x000fc0000383ffff */
[----:B------:R-:W-:-:S00]  /*252f0*/  NOP ;  /* 0x0000000000007918 */ /* 0x000fc00000000000 */
        /* <DEDUP_REMOVED lines=8> */
.L_x_3:


//--------------------- .nv.global.init           --------------------------
	.section	.nv.global.init,"aw",@progbits
.nv.global.init:
	.type		_$_str,@object
	.size		_$_str,(.L_0 - _$_str)
_$_str:
        /*0000*/ 	.byte	0x5f, 0x5f, 0x43, 0x55, 0x44, 0x41, 0x5f, 0x46, 0x54, 0x5a, 0x00
.L_0:


//--------------------- .nv.shared.attn_fwd       --------------------------
	.section	.nv.shared.attn_fwd,"aw",@nobits
	.sectionflags	@""
	.align	16
	.zero		1024


//--------------------- .nv.shared.reserved.0     --------------------------
	.section	.nv.shared.reserved.0,"aw",@nobits
	.weak		__nv_reservedSMEM_offset_0_alias
	.size		__nv_reservedSMEM_offset_0_alias, 0, 0
	.other		__nv_reservedSMEM_offset_0_alias,@"STO_CUDA_RESERVED_SHARED STV_DEFAULT"
__nv_reservedSMEM_offset_0_alias:
	.zero		0


//--------------------- .nv.constant0.attn_fwd    --------------------------
	.section	.nv.constant0.attn_fwd,"a",@progbits
	.sectionflags	@""
	.align	4
.nv.constant0.attn_fwd:
	.zero		664


//--------------------- SYMBOLS --------------------------

	.type		.nv.reservedSmem.offset0,@object
	.size		.nv.reservedSmem.offset0,0x4
